	.target	sm_100a

	.elftype	@"ET_EXEC"


//--------------------- .note.nv.tkinfo           --------------------------
	.section	.note.nv.tkinfo,"",@"SHT_NOTE"
	.sectionflags	@"SHF_NOTE_NV_TKINFO"
	.tkinfo
        /*0018*/ 	.word	0x00000002
        /*0030*/ 	.string	""
        /*0030*/ 	.string	"ptxas"
        /*0030*/ 	.string	"Cuda compilation tools, release 13.0, V13.0.88"
        /*0030*/ 	.string	"Build cuda_13.0.r13.0/compiler.36424714_0"
        /*0030*/ 	.string	"-arch sm_100a -m 64 "



//--------------------- .note.nv.cuinfo           --------------------------
	.section	.note.nv.cuinfo,"",@"SHT_NOTE"
	.sectionflags	@"SHF_NOTE_NV_CUINFO"
        /*0018*/ 	.short	0x0002
        /*001a*/ 	.short	0x0064
        /*001c*/ 	.short	0x0082
	.zero		2


//--------------------- .nv.info                  --------------------------
	.section	.nv.info,"",@"SHT_CUDA_INFO"
	.align	4


	//----- nvinfo : EIATTR_REGCOUNT
	.align		4
        /*0000*/ 	.byte	0x04, 0x2f
        /*0002*/ 	.short	(.L_19 - .L_18)
	.align		4
.L_18:
        /*0004*/ 	.word	index@(_ZN7cutlass13device_kernelINS_4gemm6kernel13GemmUniversalIN4cute5tupleIJiiiiEEENS1_10collective13CollectiveMmaINS1_35MainloopSm100TmaUmmaWarpSpecializedILi2ELi2ELi4ENS5_IJNS4_1CILi2EEESB_NSA_ILi1EEEEEEEENS5_IJNSA_ILi128EEENSA_ILi256EEESF_EEENS_10tfloat32_tENS5_IJlSC_lEEESI_SJ_NS4_8TiledMMAINS4_8MMA_AtomIJNS4_23SM100_MMA_TF32_2x1SM_SSISI_SI_fLi128ELi256ELNS4_4UMMA5MajorE0ELSO_0ELNSN_7ScaleInE0ELSP_0EEEEEENS4_6LayoutINS5_IJSC_SC_SC_EEENS5_IJNSA_ILi0EEESU_SU_EEEEENS5_IJNS4_10UnderscoreESX_SX_EEEEENS4_28SM100_TMA_2SM_LOAD_MULTICASTENS4_14ComposedLayoutINS4_7SwizzleILi3ELi4ELi3EEENS4_18smem_ptr_flag_bitsILi32EEENSS_INS5_IJNSA_ILi8EEENSA_ILi32EEEEEENS5_IJS17_SC_EEEEEEEvNS4_8identityENS4_18SM100_TMA_2SM_LOADES1B_vS1C_EENS_8epilogue10collective18CollectiveEpilogueINS1F_23Sm100TmaWarpSpecializedILi4ELi2ELi16ELb1ELb0EEEJNS5_IJNSA_ILi64EEESG_SF_EEENS5_IJNSS_IS1K_SC_EENSS_INS5_IJNSA_ILi16EEESB_EEENS5_IJSC_SF_EEEEEEEESI_SJ_SI_SJ_NS1F_6fusion15FusionCallbacksIS1J_NS1S_17LinearCombinationISI_fSI_fLNS_15FloatRoundStyleE2EEES1L_S1R_JEEENS4_5SM1004TMEM4LOAD26SM100_TMEM_LOAD_32dp32b16xENS4_13SM90_TMA_LOADENS11_INS12_ILi2ELi4ELi3EEES15_NSS_INS5_IJS16_S1N_EEENS5_IJS1N_SC_EEEEEEENS4_39AutoVectorizingCopyWithAssumedAlignmentILi128EEENS4_14SM90_TMA_STOREES27_S29_S29_EEEvvEEEEvNT_6ParamsE)
        /*0008*/ 	.word	0x0000004d


	//----- nvinfo : EIATTR_FRAME_SIZE
	.align		4
.L_19:
        /*000c*/ 	.byte	0x04, 0x11
        /*000e*/ 	.short	(.L_21 - .L_20)
	.align		4
.L_20:
        /*0010*/ 	.word	index@($__internal_2_$__cuda_sm10x_tcgen05_guardrail_trap_unallocated_columns_being_dealloced)
        /*0014*/ 	.word	0x00000000


	//----- nvinfo : EIATTR_FRAME_SIZE
	.align		4
.L_21:
        /*0018*/ 	.byte	0x04, 0x11
        /*001a*/ 	.short	(.L_23 - .L_22)
	.align		4
.L_22:
        /*001c*/ 	.word	index@($__internal_1_$__cuda_sm10x_tcgen05_guardrail_trap_phase_invalid_during_alloc)
        /*0020*/ 	.word	0x00000000


	//----- nvinfo : EIATTR_FRAME_SIZE
	.align		4
.L_23:
        /*0024*/ 	.byte	0x04, 0x11
        /*0026*/ 	.short	(.L_25 - .L_24)
	.align		4
.L_24:
        /*0028*/ 	.word	index@($__internal_0_$__cuda_sm10x_tcgen05_guardrail_trap_col_being_dealloced_not_returned_by_alloc)
        /*002c*/ 	.word	0x00000000


	//----- nvinfo : EIATTR_FRAME_SIZE
	.align		4
.L_25:
        /*0030*/ 	.byte	0x04, 0x11
        /*0032*/ 	.short	(.L_27 - .L_26)
	.align		4
.L_26:
        /*0034*/ 	.word	index@(_ZN7cutlass13device_kernelINS_4gemm6kernel13GemmUniversalIN4cute5tupleIJiiiiEEENS1_10collective13CollectiveMmaINS1_35MainloopSm100TmaUmmaWarpSpecializedILi2ELi2ELi4ENS5_IJNS4_1CILi2EEESB_NSA_ILi1EEEEEEEENS5_IJNSA_ILi128EEENSA_ILi256EEESF_EEENS_10tfloat32_tENS5_IJlSC_lEEESI_SJ_NS4_8TiledMMAINS4_8MMA_AtomIJNS4_23SM100_MMA_TF32_2x1SM_SSISI_SI_fLi128ELi256ELNS4_4UMMA5MajorE0ELSO_0ELNSN_7ScaleInE0ELSP_0EEEEEENS4_6LayoutINS5_IJSC_SC_SC_EEENS5_IJNSA_ILi0EEESU_SU_EEEEENS5_IJNS4_10UnderscoreESX_SX_EEEEENS4_28SM100_TMA_2SM_LOAD_MULTICASTENS4_14ComposedLayoutINS4_7SwizzleILi3ELi4ELi3EEENS4_18smem_ptr_flag_bitsILi32EEENSS_INS5_IJNSA_ILi8EEENSA_ILi32EEEEEENS5_IJS17_SC_EEEEEEEvNS4_8identityENS4_18SM100_TMA_2SM_LOADES1B_vS1C_EENS_8epilogue10collective18CollectiveEpilogueINS1F_23Sm100TmaWarpSpecializedILi4ELi2ELi16ELb1ELb0EEEJNS5_IJNSA_ILi64EEESG_SF_EEENS5_IJNSS_IS1K_SC_EENSS_INS5_IJNSA_ILi16EEESB_EEENS5_IJSC_SF_EEEEEEEESI_SJ_SI_SJ_NS1F_6fusion15FusionCallbacksIS1J_NS1S_17LinearCombinationISI_fSI_fLNS_15FloatRoundStyleE2EEES1L_S1R_JEEENS4_5SM1004TMEM4LOAD26SM100_TMEM_LOAD_32dp32b16xENS4_13SM90_TMA_LOADENS11_INS12_ILi2ELi4ELi3EEES15_NSS_INS5_IJS16_S1N_EEENS5_IJS1N_SC_EEEEEEENS4_39AutoVectorizingCopyWithAssumedAlignmentILi128EEENS4_14SM90_TMA_STOREES27_S29_S29_EEEvvEEEEvNT_6ParamsE)
        /*0038*/ 	.word	0x00000000


	//----- nvinfo : EIATTR_MIN_STACK_SIZE
	.align		4
.L_27:
        /*003c*/ 	.byte	0x04, 0x12
        /*003e*/ 	.short	(.L_29 - .L_28)
	.align		4
.L_28:
        /*0040*/ 	.word	index@(_ZN7cutlass13device_kernelINS_4gemm6kernel13GemmUniversalIN4cute5tupleIJiiiiEEENS1_10collective13CollectiveMmaINS1_35MainloopSm100TmaUmmaWarpSpecializedILi2ELi2ELi4ENS5_IJNS4_1CILi2EEESB_NSA_ILi1EEEEEEEENS5_IJNSA_ILi128EEENSA_ILi256EEESF_EEENS_10tfloat32_tENS5_IJlSC_lEEESI_SJ_NS4_8TiledMMAINS4_8MMA_AtomIJNS4_23SM100_MMA_TF32_2x1SM_SSISI_SI_fLi128ELi256ELNS4_4UMMA5MajorE0ELSO_0ELNSN_7ScaleInE0ELSP_0EEEEEENS4_6LayoutINS5_IJSC_SC_SC_EEENS5_IJNSA_ILi0EEESU_SU_EEEEENS5_IJNS4_10UnderscoreESX_SX_EEEEENS4_28SM100_TMA_2SM_LOAD_MULTICASTENS4_14ComposedLayoutINS4_7SwizzleILi3ELi4ELi3EEENS4_18smem_ptr_flag_bitsILi32EEENSS_INS5_IJNSA_ILi8EEENSA_ILi32EEEEEENS5_IJS17_SC_EEEEEEEvNS4_8identityENS4_18SM100_TMA_2SM_LOADES1B_vS1C_EENS_8epilogue10collective18CollectiveEpilogueINS1F_23Sm100TmaWarpSpecializedILi4ELi2ELi16ELb1ELb0EEEJNS5_IJNSA_ILi64EEESG_SF_EEENS5_IJNSS_IS1K_SC_EENSS_INS5_IJNSA_ILi16EEESB_EEENS5_IJSC_SF_EEEEEEEESI_SJ_SI_SJ_NS1F_6fusion15FusionCallbacksIS1J_NS1S_17LinearCombinationISI_fSI_fLNS_15FloatRoundStyleE2EEES1L_S1R_JEEENS4_5SM1004TMEM4LOAD26SM100_TMEM_LOAD_32dp32b16xENS4_13SM90_TMA_LOADENS11_INS12_ILi2ELi4ELi3EEES15_NSS_INS5_IJS16_S1N_EEENS5_IJS1N_SC_EEEEEEENS4_39AutoVectorizingCopyWithAssumedAlignmentILi128EEENS4_14SM90_TMA_STOREES27_S29_S29_EEEvvEEEEvNT_6ParamsE)
        /*0044*/ 	.word	0x00000000
.L_29:


//--------------------- .nv.compat                --------------------------
	.section	.nv.compat,"",@"SHT_CUDA_COMPAT_INFO"
	.align	4
        /*0000*/ 	.byte	0x02, 0x09, 0x01, 0x00, 0x02, 0x02, 0x02, 0x00, 0x02, 0x05, 0x05, 0x00, 0x03, 0x07, 0x01, 0x01
        /*0010*/ 	.byte	0x02, 0x03, 0x01, 0x00, 0x02, 0x06, 0x01, 0x00, 0x04, 0x0b, 0x08, 0x00, 0x09, 0x00, 0x00, 0x00
        /*0020*/ 	.byte	0x00, 0x00, 0x00, 0x00


//--------------------- .nv.info._ZN7cutlass13device_kernelINS_4gemm6kernel13GemmUniversalIN4cute5tupleIJiiiiEEENS1_10collective13CollectiveMmaINS1_35MainloopSm100TmaUmmaWarpSpecializedILi2ELi2ELi4ENS5_IJNS4_1CILi2EEESB_NSA_ILi1EEEEEEEENS5_IJNSA_ILi128EEENSA_ILi256EEESF_EEENS_10tfloat32_tENS5_IJlSC_lEEESI_SJ_NS4_8TiledMMAINS4_8MMA_AtomIJNS4_23SM100_MMA_TF32_2x1SM_SSISI_SI_fLi128ELi256ELNS4_4UMMA5MajorE0ELSO_0ELNSN_7ScaleInE0ELSP_0EEEEEENS4_6LayoutINS5_IJSC_SC_SC_EEENS5_IJNSA_ILi0EEESU_SU_EEEEENS5_IJNS4_10UnderscoreESX_SX_EEEEENS4_28SM100_TMA_2SM_LOAD_MULTICASTENS4_14ComposedLayoutINS4_7SwizzleILi3ELi4ELi3EEENS4_18smem_ptr_flag_bitsILi32EEENSS_INS5_IJNSA_ILi8EEENSA_ILi32EEEEEENS5_IJS17_SC_EEEEEEEvNS4_8identityENS4_18SM100_TMA_2SM_LOADES1B_vS1C_EENS_8epilogue10collective18CollectiveEpilogueINS1F_23Sm100TmaWarpSpecializedILi4ELi2ELi16ELb1ELb0EEEJNS5_IJNSA_ILi64EEESG_SF_EEENS5_IJNSS_IS1K_SC_EENSS_INS5_IJNSA_ILi16EEESB_EEENS5_IJSC_SF_EEEEEEEESI_SJ_SI_SJ_NS1F_6fusion15FusionCallbacksIS1J_NS1S_17LinearCombinationISI_fSI_fLNS_15FloatRoundStyleE2EEES1L_S1R_JEEENS4_5SM1004TMEM4LOAD26SM100_TMEM_LOAD_32dp32b16xENS4_13SM90_TMA_LOADENS11_INS12_ILi2ELi4ELi3EEES15_NSS_INS5_IJS16_S1N_EEENS5_IJS1N_SC_EEEEEEENS4_39AutoVectorizingCopyWithAssumedAlignmentILi128EEENS4_14SM90_TMA_STOREES27_S29_S29_EEEvvEEEEvNT_6ParamsE --------------------------
	.section	.nv.info._ZN7cutlass13device_kernelINS_4gemm6kernel13GemmUniversalIN4cute5tupleIJiiiiEEENS1_10collective13CollectiveMmaINS1_35MainloopSm100TmaUmmaWarpSpecializedILi2ELi2ELi4ENS5_IJNS4_1CILi2EEESB_NSA_ILi1EEEEEEEENS5_IJNSA_ILi128EEENSA_ILi256EEESF_EEENS_10tfloat32_tENS5_IJlSC_lEEESI_SJ_NS4_8TiledMMAINS4_8MMA_AtomIJNS4_23SM100_MMA_TF32_2x1SM_SSISI_SI_fLi128ELi256ELNS4_4UMMA5MajorE0ELSO_0ELNSN_7ScaleInE0ELSP_0EEEEEENS4_6LayoutINS5_IJSC_SC_SC_EEENS5_IJNSA_ILi0EEESU_SU_EEEEENS5_IJNS4_10UnderscoreESX_SX_EEEEENS4_28SM100_TMA_2SM_LOAD_MULTICASTENS4_14ComposedLayoutINS4_7SwizzleILi3ELi4ELi3EEENS4_18smem_ptr_flag_bitsILi32EEENSS_INS5_IJNSA_ILi8EEENSA_ILi32EEEEEENS5_IJS17_SC_EEEEEEEvNS4_8identityENS4_18SM100_TMA_2SM_LOADES1B_vS1C_EENS_8epilogue10collective18CollectiveEpilogueINS1F_23Sm100TmaWarpSpecializedILi4ELi2ELi16ELb1ELb0EEEJNS5_IJNSA_ILi64EEESG_SF_EEENS5_IJNSS_IS1K_SC_EENSS_INS5_IJNSA_ILi16EEESB_EEENS5_IJSC_SF_EEEEEEEESI_SJ_SI_SJ_NS1F_6fusion15FusionCallbacksIS1J_NS1S_17LinearCombinationISI_fSI_fLNS_15FloatRoundStyleE2EEES1L_S1R_JEEENS4_5SM1004TMEM4LOAD26SM100_TMEM_LOAD_32dp32b16xENS4_13SM90_TMA_LOADENS11_INS12_ILi2ELi4ELi3EEES15_NSS_INS5_IJS16_S1N_EEENS5_IJS1N_SC_EEEEEEENS4_39AutoVectorizingCopyWithAssumedAlignmentILi128EEENS4_14SM90_TMA_STOREES27_S29_S29_EEEvvEEEEvNT_6ParamsE,"",@"SHT_CUDA_INFO"
	.sectionflags	@""
	.align	4


	//----- nvinfo : EIATTR_CUDA_API_VERSION
	.align		4
        /*0000*/ 	.byte	0x04, 0x37
        /*0002*/ 	.short	(.L_31 - .L_30)
.L_30:
        /*0004*/ 	.word	0x00000082


	//----- nvinfo : EIATTR_KPARAM_INFO
	.align		4
.L_31:
        /*0008*/ 	.byte	0x04, 0x17
        /*000a*/ 	.short	(.L_33 - .L_32)
.L_32:
        /*000c*/ 	.word	0x00000000
        /*0010*/ 	.short	0x0000
        /*0012*/ 	.short	0x0000
        /*0014*/ 	.byte	0x00, 0xf0, 0x01, 0x20


	//----- nvinfo : EIATTR_AT_ENTRY_FRAGMENTS
	.align		4
.L_33:
        /*0018*/ 	.byte	0x04, 0x4f
        /*001a*/ 	.short	(.L_35 - .L_34)


	//   ....[0]....
.L_34:
        /*001c*/ 	.word	0x00000007


	//----- nvinfo : EIATTR_RESERVED_SMEM_USED
	.align		4
.L_35:
        /*0020*/ 	.byte	0x01, 0x41
	.zero		2


	//----- nvinfo : EIATTR_SPARSE_MMA_MASK
	.align		4
        /*0024*/ 	.byte	0x03, 0x50
        /*0026*/ 	.short	0x0000


	//----- nvinfo : EIATTR_TCGEN05_2CTA_USED
	.align		4
        /*0028*/ 	.byte	0x01, 0x52
	.zero		2


	//----- nvinfo : EIATTR_MAXREG_COUNT
	.align		4
        /*002c*/ 	.byte	0x03, 0x1b
        /*002e*/ 	.short	0x00ff


	//----- nvinfo : EIATTR_NUM_BARRIERS
	.align		4
        /*0030*/ 	.byte	0x02, 0x4c
        /*0032*/ 	.byte	0x07
	.zero		1


	//----- nvinfo : EIATTR_EXTERNS
	.align		4
        /*0034*/ 	.byte	0x04, 0x0f
        /*0036*/ 	.short	(.L_37 - .L_36)


	//   ....[0]....
	.align		4
.L_36:
        /*0038*/ 	.word	index@(__assertfail)


	//----- nvinfo : EIATTR_MERCURY_ISA_VERSION
	.align		4
.L_37:
        /*003c*/ 	.byte	0x03, 0x5f
        /*003e*/ 	.short	0x0101


	//----- nvinfo : EIATTR_INT_WARP_WIDE_INSTR_OFFSETS
	.align		4
        /*0040*/ 	.byte	0x04, 0x31
        /*0042*/ 	.short	(.L_39 - .L_38)


	//   ....[0]....
.L_38:
        /*0044*/ 	.word	0x00000d60


	//   ....[1]....
        /*0048*/ 	.word	0x00000e00


	//   ....[2]....
        /*004c*/ 	.word	0x00004c90


	//   ....[3]....
        /*0050*/ 	.word	0x00004cc0


	//   ....[4]....
        /*0054*/ 	.word	0x00004ce0


	//   ....[5]....
        /*0058*/ 	.word	0x00005810


	//   ....[6]....
        /*005c*/ 	.word	0x000058a0


	//   ....[7]....
        /*0060*/ 	.word	0x00005960


	//   ....[8]....
        /*0064*/ 	.word	0x000059d0


	//   ....[9]....
        /*0068*/ 	.word	0x00005a80


	//   ....[10]....
        /*006c*/ 	.word	0x00005b40


	//   ....[11]....
        /*0070*/ 	.word	0x00005bb0


	//   ....[12]....
        /*0074*/ 	.word	0x00005c60


	//   ....[13]....
        /*0078*/ 	.word	0x00005d20


	//   ....[14]....
        /*007c*/ 	.word	0x00005d90


	//   ....[15]....
        /*0080*/ 	.word	0x00005e40


	//   ....[16]....
        /*0084*/ 	.word	0x00005f10


	//   ....[17]....
        /*0088*/ 	.word	0x00005f80


	//   ....[18]....
        /*008c*/ 	.word	0x00006040


	//   ....[19]....
        /*0090*/ 	.word	0x000060f0


	//   ....[20]....
        /*0094*/ 	.word	0x00006160


	//   ....[21]....
        /*0098*/ 	.word	0x00006220


	//   ....[22]....
        /*009c*/ 	.word	0x000062d0


	//   ....[23]....
        /*00a0*/ 	.word	0x00006340


	//   ....[24]....
        /*00a4*/ 	.word	0x00006400


	//   ....[25]....
        /*00a8*/ 	.word	0x000064a0


	//   ....[26]....
        /*00ac*/ 	.word	0x00006530


	//   ....[27]....
        /*00b0*/ 	.word	0x00006600


	//   ....[28]....
        /*00b4*/ 	.word	0x00006700


	//----- nvinfo : EIATTR_COOP_GROUP_MASK_REGIDS
	.align		4
.L_39:
        /*00b8*/ 	.byte	0x04, 0x29
        /*00ba*/ 	.short	(.L_41 - .L_40)


	//   ....[0]....
.L_40:
        /*00bc*/ 	.word	0xffffffff


	//   ....[1]....
        /*00c0*/ 	.word	0xffffffff


	//   ....[2]....
        /*00c4*/ 	.word	0xffffffff


	//   ....[3]....
        /*00c8*/ 	.word	0xffffffff


	//   ....[4]....
        /*00cc*/ 	.word	0xffffffff


	//   ....[5]....
        /*00d0*/ 	.word	0xffffffff


	//   ....[6]....
        /*00d4*/ 	.word	0xffffffff


	//   ....[7]....
        /*00d8*/ 	.word	0xffffffff


	//   ....[8]....
        /*00dc*/ 	.word	0xffffffff


	//   ....[9]....
        /*00e0*/ 	.word	0xffffffff


	//   ....[10]....
        /*00e4*/ 	.word	0xffffffff


	//   ....[11]....
        /*00e8*/ 	.word	0xffffffff


	//   ....[12]....
        /*00ec*/ 	.word	0xffffffff


	//   ....[13]....
        /*00f0*/ 	.word	0xffffffff


	//----- nvinfo : EIATTR_COOP_GROUP_INSTR_OFFSETS
	.align		4
.L_41:
        /*00f4*/ 	.byte	0x04, 0x28
        /*00f6*/ 	.short	(.L_43 - .L_42)


	//   ....[0]....
.L_42:
        /*00f8*/ 	.word	0x000000c0


	//   ....[1]....
        /*00fc*/ 	.word	0x00000540


	//   ....[2]....
        /*0100*/ 	.word	0x000006d0


	//   ....[3]....
        /*0104*/ 	.word	0x00000860


	//   ....[4]....
        /*0108*/ 	.word	0x00000950


	//   ....[5]....
        /*010c*/ 	.word	0x00000ab0


	//   ....[6]....
        /*0110*/ 	.word	0x00000c40


	//   ....[7]....
        /*0114*/ 	.word	0x00000e80


	//   ....[8]....
        /*0118*/ 	.word	0x000026f0


	//   ....[9]....
        /*011c*/ 	.word	0x000034a0


	//   ....[10]....
        /*0120*/ 	.word	0x000039b0


	//   ....[11]....
        /*0124*/ 	.word	0x00003c60


	//   ....[12]....
        /*0128*/ 	.word	0x00004b80


	//   ....[13]....
        /*012c*/ 	.word	0x00004da0


	//----- nvinfo : EIATTR_VRC_CTA_INIT_COUNT
	.align		4
.L_43:
        /*0130*/ 	.byte	0x02, 0x4a
        /*0132*/ 	.byte	0x80
	.zero		1


	//----- nvinfo : EIATTR_SYSCALL_OFFSETS
	.align		4
        /*0134*/ 	.byte	0x04, 0x46
        /*0136*/ 	.short	(.L_45 - .L_44)


	//   ....[0]....
.L_44:
        /*0138*/ 	.word	0x000072d0


	//   ....[1]....
        /*013c*/ 	.word	0x000073c0


	//   ....[2]....
        /*0140*/ 	.word	0x00007b80


	//   ....[3]....
        /*0144*/ 	.word	0x00008540


	//   ....[4]....
        /*0148*/ 	.word	0x00008ee0


	//   ....[5]....
        /*014c*/ 	.word	0x000098d0


	//   ....[6]....
        /*0150*/ 	.word	0x0000a2c0


	//   ....[7]....
        /*0154*/ 	.word	0x0000acd0


	//   ....[8]....
        /*0158*/ 	.word	0x0000b6c0


	//   ....[9]....
        /*015c*/ 	.word	0x0000c060


	//----- nvinfo : EIATTR_MBARRIER_INSTR_OFFSETS
	.align		4
.L_45:
        /*0160*/ 	.byte	0x04, 0x39
        /*0162*/ 	.short	(.L_47 - .L_46)


	//   ....[0]....
.L_46:
        /*0164*/ 	.word	0x00000680
        /*0168*/ 	.word	0x000000ff
        /*016c*/ 	.word	0x00000000
        /*0170*/ 	.short	0x0100
        /*0172*/ 	.byte	0x04
	.zero		1


	//   ....[1]....
        /*0174*/ 	.word	0x00000690
        /*0178*/ 	.word	0x000000ff
        /*017c*/ 	.word	0x00000010
        /*0180*/ 	.short	0x0100
        /*0182*/ 	.byte	0x04
	.zero		1


	//   ....[2]....
        /*0184*/ 	.word	0x000006a0
        /*0188*/ 	.word	0x000000ff
        /*018c*/ 	.word	0x00000008
        /*0190*/ 	.short	0x0100
        /*0192*/ 	.byte	0x04
	.zero		1


	//   ....[3]....
        /*0194*/ 	.word	0x000006b0
        /*0198*/ 	.word	0x000000ff
        /*019c*/ 	.word	0x00000018
        /*01a0*/ 	.short	0x0100
        /*01a2*/ 	.byte	0x04
	.zero		1


	//   ....[4]....
        /*01a4*/ 	.word	0x000007d0
        /*01a8*/ 	.word	0x000000ff
        /*01ac*/ 	.word	0x00000020
        /*01b0*/ 	.short	0x0100
        /*01b2*/ 	.byte	0x04
	.zero		1


	//   ....[5]....
        /*01b4*/ 	.word	0x000007e0
        /*01b8*/ 	.word	0x000000ff
        /*01bc*/ 	.word	0x00000040
        /*01c0*/ 	.short	0x0100
        /*01c2*/ 	.byte	0x04
	.zero		1


	//   ....[6]....
        /*01c4*/ 	.word	0x000007f0
        /*01c8*/ 	.word	0x000000ff
        /*01cc*/ 	.word	0x00000028
        /*01d0*/ 	.short	0x0100
        /*01d2*/ 	.byte	0x04
	.zero		1


	//   ....[7]....
        /*01d4*/ 	.word	0x00000800
        /*01d8*/ 	.word	0x000000ff
        /*01dc*/ 	.word	0x00000048
        /*01e0*/ 	.short	0x0100
        /*01e2*/ 	.byte	0x04
	.zero		1


	//   ....[8]....
        /*01e4*/ 	.word	0x00000810
        /*01e8*/ 	.word	0x000000ff
        /*01ec*/ 	.word	0x00000030
        /*01f0*/ 	.short	0x0100
        /*01f2*/ 	.byte	0x04
	.zero		1


	//   ....[9]....
        /*01f4*/ 	.word	0x00000820
        /*01f8*/ 	.word	0x000000ff
        /*01fc*/ 	.word	0x00000050
        /*0200*/ 	.short	0x0100
        /*0202*/ 	.byte	0x04
	.zero		1


	//   ....[10]....
        /*0204*/ 	.word	0x00000830
        /*0208*/ 	.word	0x000000ff
        /*020c*/ 	.word	0x00000038
        /*0210*/ 	.short	0x0100
        /*0212*/ 	.byte	0x04
	.zero		1


	//   ....[11]....
        /*0214*/ 	.word	0x00000840
        /*0218*/ 	.word	0x000000ff
        /*021c*/ 	.word	0x00000058
        /*0220*/ 	.short	0x0100
        /*0222*/ 	.byte	0x04
	.zero		1


	//   ....[12]....
        /*0224*/ 	.word	0x00000920
        /*0228*/ 	.word	0x000000ff
        /*022c*/ 	.word	0x00000060
        /*0230*/ 	.short	0x0100
        /*0232*/ 	.byte	0x06
	.zero		1


	//   ....[13]....
        /*0234*/ 	.word	0x00000930
        /*0238*/ 	.word	0x000000ff
        /*023c*/ 	.word	0x00000068
        /*0240*/ 	.short	0x0100
        /*0242*/ 	.byte	0x06
	.zero		1


	//   ....[14]....
        /*0244*/ 	.word	0x00000a60
        /*0248*/ 	.word	0x000000ff
        /*024c*/ 	.word	0x00000070
        /*0250*/ 	.short	0x0100
        /*0252*/ 	.byte	0x06
	.zero		1


	//   ....[15]....
        /*0254*/ 	.word	0x00000a70
        /*0258*/ 	.word	0x000000ff
        /*025c*/ 	.word	0x00000080
        /*0260*/ 	.short	0x0100
        /*0262*/ 	.byte	0x06
	.zero		1


	//   ....[16]....
        /*0264*/ 	.word	0x00000a80
        /*0268*/ 	.word	0x000000ff
        /*026c*/ 	.word	0x00000078
        /*0270*/ 	.short	0x0100
        /*0272*/ 	.byte	0x06
	.zero		1


	//   ....[17]....
        /*0274*/ 	.word	0x00000a90
        /*0278*/ 	.word	0x000000ff
        /*027c*/ 	.word	0x00000088
        /*0280*/ 	.short	0x0100
        /*0282*/ 	.byte	0x06
	.zero		1


	//   ....[18]....
        /*0284*/ 	.word	0x00000bb0
        /*0288*/ 	.word	0x000000ff
        /*028c*/ 	.word	0x00000090
        /*0290*/ 	.short	0x0100
        /*0292*/ 	.byte	0x04
	.zero		1


	//   ....[19]....
        /*0294*/ 	.word	0x00000bc0
        /*0298*/ 	.word	0x000000ff
        /*029c*/ 	.word	0x000000b0
        /*02a0*/ 	.short	0x0100
        /*02a2*/ 	.byte	0x04
	.zero		1


	//   ....[20]....
        /*02a4*/ 	.word	0x00000bd0
        /*02a8*/ 	.word	0x000000ff
        /*02ac*/ 	.word	0x00000098
        /*02b0*/ 	.short	0x0100
        /*02b2*/ 	.byte	0x04
	.zero		1


	//   ....[21]....
        /*02b4*/ 	.word	0x00000be0
        /*02b8*/ 	.word	0x000000ff
        /*02bc*/ 	.word	0x000000b8
        /*02c0*/ 	.short	0x0100
        /*02c2*/ 	.byte	0x04
	.zero		1


	//   ....[22]....
        /*02c4*/ 	.word	0x00000bf0
        /*02c8*/ 	.word	0x000000ff
        /*02cc*/ 	.word	0x000000a0
        /*02d0*/ 	.short	0x0100
        /*02d2*/ 	.byte	0x04
	.zero		1


	//   ....[23]....
        /*02d4*/ 	.word	0x00000c00
        /*02d8*/ 	.word	0x000000ff
        /*02dc*/ 	.word	0x000000c0
        /*02e0*/ 	.short	0x0100
        /*02e2*/ 	.byte	0x04
	.zero		1


	//   ....[24]....
        /*02e4*/ 	.word	0x00000c10
        /*02e8*/ 	.word	0x000000ff
        /*02ec*/ 	.word	0x000000a8
        /*02f0*/ 	.short	0x0100
        /*02f2*/ 	.byte	0x04
	.zero		1


	//   ....[25]....
        /*02f4*/ 	.word	0x00000c20
        /*02f8*/ 	.word	0x000000ff
        /*02fc*/ 	.word	0x000000c8
        /*0300*/ 	.short	0x0100
        /*0302*/ 	.byte	0x04
	.zero		1


	//   ....[26]....
        /*0304*/ 	.word	0x00000d10
        /*0308*/ 	.word	0x000000ff
        /*030c*/ 	.word	0x000000d0
        /*0310*/ 	.short	0x0100
        /*0312*/ 	.byte	0x04
	.zero		1


	//   ....[27]....
        /*0314*/ 	.word	0x00000d20
        /*0318*/ 	.word	0x000000ff
        /*031c*/ 	.word	0x000000e0
        /*0320*/ 	.short	0x0100
        /*0322*/ 	.byte	0x04
	.zero		1


	//   ....[28]....
        /*0324*/ 	.word	0x00000d30
        /*0328*/ 	.word	0x000000ff
        /*032c*/ 	.word	0x000000d8
        /*0330*/ 	.short	0x0100
        /*0332*/ 	.byte	0x04
	.zero		1


	//   ....[29]....
        /*0334*/ 	.word	0x00000d40
        /*0338*/ 	.word	0x000000ff
        /*033c*/ 	.word	0x000000e8
        /*0340*/ 	.short	0x0100
        /*0342*/ 	.byte	0x04
	.zero		1


	//   ....[30]....
        /*0344*/ 	.word	0x00000e40
        /*0348*/ 	.word	0x000000ff
        /*034c*/ 	.word	0x000000f0
        /*0350*/ 	.short	0x0100
        /*0352*/ 	.byte	0x06
	.zero		1


	//   ....[31]....
        /*0354*/ 	.word	0x00001a50
        /*0358*/ 	.word	0x00000000
        /*035c*/ 	.word	0x000000e0
        /*0360*/ 	.short	0x010a
        /*0362*/ 	.byte	0xff
	.zero		1


	//   ....[32]....
        /*0364*/ 	.word	0x00001a80
        /*0368*/ 	.word	0x00000000
        /*036c*/ 	.word	0x000000d0
        /*0370*/ 	.short	0x0101
        /*0372*/ 	.byte	0xff
	.zero		1


	//   ....[33]....
        /*0374*/ 	.word	0x00001b40
        /*0378*/ 	.word	0x000000ff
        /*037c*/ 	.word	0x00000010
        /*0380*/ 	.short	0x010a
        /*0382*/ 	.byte	0x04
	.zero		1


	//   ....[34]....
        /*0384*/ 	.word	0x00001c10
        /*0388*/ 	.word	0x000000ff
        /*038c*/ 	.word	0x00000010
        /*0390*/ 	.short	0x010a
        /*0392*/ 	.byte	0x07
	.zero		1


	//   ....[35]....
        /*0394*/ 	.word	0x00001d70
        /*0398*/ 	.word	0x000000ff
        /*039c*/ 	.word	0x00000010
        /*03a0*/ 	.short	0x010a
        /*03a2*/ 	.byte	0x04
	.zero		1


	//   ....[36]....
        /*03a4*/ 	.word	0x00002140
        /*03a8*/ 	.word	0x000000ff
        /*03ac*/ 	.word	0x00000068
        /*03b0*/ 	.short	0x0101
        /*03b2*/ 	.byte	0x16
	.zero		1


	//   ....[37]....
        /*03b4*/ 	.word	0x00002160
        /*03b8*/ 	.word	0x000000ff
        /*03bc*/ 	.word	0x00000010
        /*03c0*/ 	.short	0x010a
        /*03c2*/ 	.byte	0x04
	.zero		1


	//   ....[38]....
        /*03c4*/ 	.word	0x000021e0
        /*03c8*/ 	.word	0x000000ff
        /*03cc*/ 	.word	0x00000010
        /*03d0*/ 	.short	0x010a
        /*03d2*/ 	.byte	0x07
	.zero		1


	//   ....[39]....
        /*03d4*/ 	.word	0x00002320
        /*03d8*/ 	.word	0x000000ff
        /*03dc*/ 	.word	0x00000010
        /*03e0*/ 	.short	0x010a
        /*03e2*/ 	.byte	0x04
	.zero		1


	//   ....[40]....
        /*03e4*/ 	.word	0x00002720
        /*03e8*/ 	.word	0x00000003
        /*03ec*/ 	.word	0x00000070
        /*03f0*/ 	.short	0x010a
        /*03f2*/ 	.byte	0xff
	.zero		1


	//   ....[41]....
        /*03f4*/ 	.word	0x00002870
        /*03f8*/ 	.word	0x00000000
        /*03fc*/ 	.word	0x00000000
        /*0400*/ 	.short	0x0101
        /*0402*/ 	.byte	0xff
	.zero		1


	//   ....[42]....
        /*0404*/ 	.word	0x00002e30
        /*0408*/ 	.word	0x000000ff
        /*040c*/ 	.word	0x00000000
        /*0410*/ 	.short	0x010a
        /*0412*/ 	.byte	0x04
	.zero		1


	//   ....[43]....
        /*0414*/ 	.word	0x00002ed0
        /*0418*/ 	.word	0x00000000
        /*041c*/ 	.word	0x00000000
        /*0420*/ 	.short	0x010a
        /*0422*/ 	.byte	0xff
	.zero		1


	//   ....[44]....
        /*0424*/ 	.word	0x00003000
        /*0428*/ 	.word	0x00000000
        /*042c*/ 	.word	0x000000d0
        /*0430*/ 	.short	0x010a
        /*0432*/ 	.byte	0xff
	.zero		1


	//   ....[45]....
        /*0434*/ 	.word	0x00003070
        /*0438*/ 	.word	0x00000000
        /*043c*/ 	.word	0x00000000
        /*0440*/ 	.short	0x0101
        /*0442*/ 	.byte	0xff
	.zero		1


	//   ....[46]....
        /*0444*/ 	.word	0x00003090
        /*0448*/ 	.word	0x000000ff
        /*044c*/ 	.word	0x00000080
        /*0450*/ 	.short	0x010a
        /*0452*/ 	.byte	0x04
	.zero		1


	//   ....[47]....
        /*0454*/ 	.word	0x000031b0
        /*0458*/ 	.word	0x00000000
        /*045c*/ 	.word	0x00000070
        /*0460*/ 	.short	0x010a
        /*0462*/ 	.byte	0xff
	.zero		1


	//   ....[48]....
        /*0464*/ 	.word	0x000032b0
        /*0468*/ 	.word	0x00000000
        /*046c*/ 	.word	0x00000000
        /*0470*/ 	.short	0x0101
        /*0472*/ 	.byte	0xff
	.zero		1


	//   ....[49]....
        /*0474*/ 	.word	0x00003340
        /*0478*/ 	.word	0x000000ff
        /*047c*/ 	.word	0x00000080
        /*0480*/ 	.short	0x0106
        /*0482*/ 	.byte	0x04
	.zero		1


	//   ....[50]....
        /*0484*/ 	.word	0x00003360
        /*0488*/ 	.word	0x000000ff
        /*048c*/ 	.word	0x00000080
        /*0490*/ 	.short	0x010a
        /*0492*/ 	.byte	0x04
	.zero		1


	//   ....[51]....
        /*0494*/ 	.word	0x000033f0
        /*0498*/ 	.word	0x000000ff
        /*049c*/ 	.word	0x00000080
        /*04a0*/ 	.short	0x0106
        /*04a2*/ 	.byte	0x07
	.zero		1


	//   ....[52]....
        /*04a4*/ 	.word	0x00003430
        /*04a8*/ 	.word	0x00000000
        /*04ac*/ 	.word	0x00000080
        /*04b0*/ 	.short	0x010a
        /*04b2*/ 	.byte	0xff
	.zero		1


	//   ....[53]....
        /*04b4*/ 	.word	0x00003690
        /*04b8*/ 	.word	0x000000ff
        /*04bc*/ 	.word	0x00000008
        /*04c0*/ 	.short	0x010a
        /*04c2*/ 	.byte	0x05
	.zero		1


	//   ....[54]....
        /*04c4*/ 	.word	0x000036b0
        /*04c8*/ 	.word	0x000000ff
        /*04cc*/ 	.word	0x00000008
        /*04d0*/ 	.short	0x010a
        /*04d2*/ 	.byte	0x05
	.zero		1


	//   ....[55]....
        /*04d4*/ 	.word	0x00003850
        /*04d8*/ 	.word	0x000000ff
        /*04dc*/ 	.word	0x00000008
        /*04e0*/ 	.short	0x010a
        /*04e2*/ 	.byte	0x05
	.zero		1


	//   ....[56]....
        /*04e4*/ 	.word	0x00003870
        /*04e8*/ 	.word	0x000000ff
        /*04ec*/ 	.word	0x00000008
        /*04f0*/ 	.short	0x010a
        /*04f2*/ 	.byte	0x05
	.zero		1


	//   ....[57]....
        /*04f4*/ 	.word	0x00003940
        /*04f8*/ 	.word	0x000000ff
        /*04fc*/ 	.word	0x00000000
        /*0500*/ 	.short	0x0101
        /*0502*/ 	.byte	0x04
	.zero		1


	//   ....[58]....
        /*0504*/ 	.word	0x00003d00
        /*0508*/ 	.word	0x00000003
        /*050c*/ 	.word	0x00000070
        /*0510*/ 	.short	0x010a
        /*0512*/ 	.byte	0xff
	.zero		1


	//   ....[59]....
        /*0514*/ 	.word	0x00003dc0
        /*0518*/ 	.word	0x00000003
        /*051c*/ 	.word	0x00000000
        /*0520*/ 	.short	0x0101
        /*0522*/ 	.byte	0xff
	.zero		1


	//   ....[60]....
        /*0524*/ 	.word	0x00003eb0
        /*0528*/ 	.word	0x000000ff
        /*052c*/ 	.word	0x00000000
        /*0530*/ 	.short	0x010a
        /*0532*/ 	.byte	0x04
	.zero		1


	//   ....[61]....
        /*0534*/ 	.word	0x00003ec0
        /*0538*/ 	.word	0x000000ff
        /*053c*/ 	.word	0x000000b0
        /*0540*/ 	.short	0x010a
        /*0542*/ 	.byte	0x07
	.zero		1


	//   ....[62]....
        /*0544*/ 	.word	0x00003f80
        /*0548*/ 	.word	0x000000ff
        /*054c*/ 	.word	0x00000000
        /*0550*/ 	.short	0x010a
        /*0552*/ 	.byte	0x05
	.zero		1


	//   ....[63]....
        /*0554*/ 	.word	0x000040d0
        /*0558*/ 	.word	0x000000ff
        /*055c*/ 	.word	0x00000000
        /*0560*/ 	.short	0x010a
        /*0562*/ 	.byte	0x07
	.zero		1


	//   ....[64]....
        /*0564*/ 	.word	0x00004840
        /*0568*/ 	.word	0x000000ff
        /*056c*/ 	.word	0x00000000
        /*0570*/ 	.short	0x010a
        /*0572*/ 	.byte	0x04
	.zero		1


	//   ....[65]....
        /*0574*/ 	.word	0x000048e0
        /*0578*/ 	.word	0x000000ff
        /*057c*/ 	.word	0x00000000
        /*0580*/ 	.short	0x010a
        /*0582*/ 	.byte	0x05
	.zero		1


	//   ....[66]....
        /*0584*/ 	.word	0x00004970
        /*0588*/ 	.word	0x000000ff
        /*058c*/ 	.word	0x00000000
        /*0590*/ 	.short	0x010a
        /*0592*/ 	.byte	0x05
	.zero		1


	//   ....[67]....
        /*0594*/ 	.word	0x00004a10
        /*0598*/ 	.word	0x00000002
        /*059c*/ 	.word	0x00000000
        /*05a0*/ 	.short	0x010a
        /*05a2*/ 	.byte	0xff
	.zero		1


	//   ....[68]....
        /*05a4*/ 	.word	0x00004a50
        /*05a8*/ 	.word	0x00000002
        /*05ac*/ 	.word	0x00000000
        /*05b0*/ 	.short	0x010a
        /*05b2*/ 	.byte	0xff
	.zero		1


	//   ....[69]....
        /*05b4*/ 	.word	0x00004ad0
        /*05b8*/ 	.word	0x000000ff
        /*05bc*/ 	.word	0x00000000
        /*05c0*/ 	.short	0x0101
        /*05c2*/ 	.byte	0x04
	.zero		1


	//   ....[70]....
        /*05c4*/ 	.word	0x00004b10
        /*05c8*/ 	.word	0x000000ff
        /*05cc*/ 	.word	0x000000f0
        /*05d0*/ 	.short	0x010a
        /*05d2*/ 	.byte	0x3e
	.zero		1


	//   ....[71]....
        /*05d4*/ 	.word	0x00004b70
        /*05d8*/ 	.word	0x000000ff
        /*05dc*/ 	.word	0x00000000
        /*05e0*/ 	.short	0x0101
        /*05e2*/ 	.byte	0x04
	.zero		1


	//   ....[72]....
        /*05e4*/ 	.word	0x00005000
        /*05e8*/ 	.word	0x0000000c
        /*05ec*/ 	.word	0x00000070
        /*05f0*/ 	.short	0x010a
        /*05f2*/ 	.byte	0xff
	.zero		1


	//   ....[73]....
        /*05f4*/ 	.word	0x00005170
        /*05f8*/ 	.word	0x00000000
        /*05fc*/ 	.word	0x00000000
        /*0600*/ 	.short	0x0101
        /*0602*/ 	.byte	0xff
	.zero		1


	//   ....[74]....
        /*0604*/ 	.word	0x00005610
        /*0608*/ 	.word	0x000000ff
        /*060c*/ 	.word	0x00000068
        /*0610*/ 	.short	0x010a
        /*0612*/ 	.byte	0x15
	.zero		1


	//   ....[75]....
        /*0614*/ 	.word	0x00005790
        /*0618*/ 	.word	0x000000ff
        /*061c*/ 	.word	0x00000040
        /*0620*/ 	.short	0x010a
        /*0622*/ 	.byte	0x15
	.zero		1


	//   ....[76]....
        /*0624*/ 	.word	0x00005980
        /*0628*/ 	.word	0x000000ff
        /*062c*/ 	.word	0x00000020
        /*0630*/ 	.short	0x010b
        /*0632*/ 	.byte	0x15
	.zero		1


	//   ....[77]....
        /*0634*/ 	.word	0x00005990
        /*0638*/ 	.word	0x000000ff
        /*063c*/ 	.word	0x00000000
        /*0640*/ 	.short	0x0101
        /*0642*/ 	.byte	0x06
	.zero		1


	//   ....[78]....
        /*0644*/ 	.word	0x000059a0
        /*0648*/ 	.word	0x000000ff
        /*064c*/ 	.word	0x00000048
        /*0650*/ 	.short	0x010a
        /*0652*/ 	.byte	0x15
	.zero		1


	//   ....[79]....
        /*0654*/ 	.word	0x00005b60
        /*0658*/ 	.word	0x000000ff
        /*065c*/ 	.word	0x00000028
        /*0660*/ 	.short	0x010b
        /*0662*/ 	.byte	0x15
	.zero		1


	//   ....[80]....
        /*0664*/ 	.word	0x00005b70
        /*0668*/ 	.word	0x000000ff
        /*066c*/ 	.word	0x00000000
        /*0670*/ 	.short	0x0101
        /*0672*/ 	.byte	0x07
	.zero		1


	//   ....[81]....
        /*0674*/ 	.word	0x00005b80
        /*0678*/ 	.word	0x000000ff
        /*067c*/ 	.word	0x00000050
        /*0680*/ 	.short	0x010a
        /*0682*/ 	.byte	0x15
	.zero		1


	//   ....[82]....
        /*0684*/ 	.word	0x00005d40
        /*0688*/ 	.word	0x000000ff
        /*068c*/ 	.word	0x00000030
        /*0690*/ 	.short	0x010b
        /*0692*/ 	.byte	0x15
	.zero		1


	//   ....[83]....
        /*0694*/ 	.word	0x00005d50
        /*0698*/ 	.word	0x000000ff
        /*069c*/ 	.word	0x00000000
        /*06a0*/ 	.short	0x0101
        /*06a2*/ 	.byte	0x1d
	.zero		1


	//   ....[84]....
        /*06a4*/ 	.word	0x00005d60
        /*06a8*/ 	.word	0x000000ff
        /*06ac*/ 	.word	0x00000058
        /*06b0*/ 	.short	0x010a
        /*06b2*/ 	.byte	0x15
	.zero		1


	//   ....[85]....
        /*06b4*/ 	.word	0x00005f30
        /*06b8*/ 	.word	0x000000ff
        /*06bc*/ 	.word	0x00000038
        /*06c0*/ 	.short	0x010b
        /*06c2*/ 	.byte	0x15
	.zero		1


	//   ....[86]....
        /*06c4*/ 	.word	0x00005f40
        /*06c8*/ 	.word	0x000000ff
        /*06cc*/ 	.word	0x00000000
        /*06d0*/ 	.short	0x0101
        /*06d2*/ 	.byte	0x1e
	.zero		1


	//   ....[87]....
        /*06d4*/ 	.word	0x00005f50
        /*06d8*/ 	.word	0x000000ff
        /*06dc*/ 	.word	0x00000040
        /*06e0*/ 	.short	0x010a
        /*06e2*/ 	.byte	0x15
	.zero		1


	//   ....[88]....
        /*06e4*/ 	.word	0x00006110
        /*06e8*/ 	.word	0x000000ff
        /*06ec*/ 	.word	0x00000020
        /*06f0*/ 	.short	0x010b
        /*06f2*/ 	.byte	0x15
	.zero		1


	//   ....[89]....
        /*06f4*/ 	.word	0x00006120
        /*06f8*/ 	.word	0x000000ff
        /*06fc*/ 	.word	0x00000000
        /*0700*/ 	.short	0x0101
        /*0702*/ 	.byte	0x06
	.zero		1


	//   ....[90]....
        /*0704*/ 	.word	0x00006130
        /*0708*/ 	.word	0x000000ff
        /*070c*/ 	.word	0x00000048
        /*0710*/ 	.short	0x010a
        /*0712*/ 	.byte	0x15
	.zero		1


	//   ....[91]....
        /*0714*/ 	.word	0x000062f0
        /*0718*/ 	.word	0x000000ff
        /*071c*/ 	.word	0x00000028
        /*0720*/ 	.short	0x010b
        /*0722*/ 	.byte	0x15
	.zero		1


	//   ....[92]....
        /*0724*/ 	.word	0x00006300
        /*0728*/ 	.word	0x000000ff
        /*072c*/ 	.word	0x00000000
        /*0730*/ 	.short	0x0101
        /*0732*/ 	.byte	0x07
	.zero		1


	//   ....[93]....
        /*0734*/ 	.word	0x00006310
        /*0738*/ 	.word	0x000000ff
        /*073c*/ 	.word	0x00000050
        /*0740*/ 	.short	0x010a
        /*0742*/ 	.byte	0x15
	.zero		1


	//   ....[94]....
        /*0744*/ 	.word	0x000064c0
        /*0748*/ 	.word	0x000000ff
        /*074c*/ 	.word	0x00000030
        /*0750*/ 	.short	0x010b
        /*0752*/ 	.byte	0x15
	.zero		1


	//   ....[95]....
        /*0754*/ 	.word	0x000064d0
        /*0758*/ 	.word	0x000000ff
        /*075c*/ 	.word	0x00000000
        /*0760*/ 	.short	0x0101
        /*0762*/ 	.byte	0x1d
	.zero		1


	//   ....[96]....
        /*0764*/ 	.word	0x000064e0
        /*0768*/ 	.word	0x000000ff
        /*076c*/ 	.word	0x00000058
        /*0770*/ 	.short	0x010a
        /*0772*/ 	.byte	0x15
	.zero		1


	//   ....[97]....
        /*0774*/ 	.word	0x00006720
        /*0778*/ 	.word	0x000000ff
        /*077c*/ 	.word	0x00000038
        /*0780*/ 	.short	0x010b
        /*0782*/ 	.byte	0x15
	.zero		1


	//   ....[98]....
        /*0784*/ 	.word	0x00006730
        /*0788*/ 	.word	0x000000ff
        /*078c*/ 	.word	0x00000000
        /*0790*/ 	.short	0x0101
        /*0792*/ 	.byte	0x1e
	.zero		1


	//   ....[99]....
        /*0794*/ 	.word	0x00006760
        /*0798*/ 	.word	0x000000ff
        /*079c*/ 	.word	0x00000040
        /*07a0*/ 	.short	0x010a
        /*07a2*/ 	.byte	0x15
	.zero		1


	//   ....[100]....
        /*07a4*/ 	.word	0x00006780
        /*07a8*/ 	.word	0x000000ff
        /*07ac*/ 	.word	0x00000048
        /*07b0*/ 	.short	0x010a
        /*07b2*/ 	.byte	0x15
	.zero		1


	//   ....[101]....
        /*07b4*/ 	.word	0x000067a0
        /*07b8*/ 	.word	0x000000ff
        /*07bc*/ 	.word	0x00000050
        /*07c0*/ 	.short	0x010a
        /*07c2*/ 	.byte	0x15
	.zero		1


	//   ....[102]....
        /*07c4*/ 	.word	0x000067f0
        /*07c8*/ 	.word	0x00000002
        /*07cc*/ 	.word	0x00000058
        /*07d0*/ 	.short	0x010a
        /*07d2*/ 	.byte	0xff
	.zero		1


	//   ....[103]....
        /*07d4*/ 	.word	0x00006b60
        /*07d8*/ 	.word	0x00000003
        /*07dc*/ 	.word	0x00000070
        /*07e0*/ 	.short	0x010a
        /*07e2*/ 	.byte	0xff
	.zero		1


	//   ....[104]....
        /*07e4*/ 	.word	0x00006ce0
        /*07e8*/ 	.word	0x00000000
        /*07ec*/ 	.word	0x00000000
        /*07f0*/ 	.short	0x0101
        /*07f2*/ 	.byte	0xff
	.zero		1


	//   ....[105]....
        /*07f4*/ 	.word	0x00007850
        /*07f8*/ 	.word	0x000000ff
        /*07fc*/ 	.word	0x00000020
        /*0800*/ 	.short	0x010a
        /*0802*/ 	.byte	0x2b
	.zero		1


	//   ....[106]....
        /*0804*/ 	.word	0x00007880
        /*0808*/ 	.word	0x00000047
        /*080c*/ 	.word	0x00000090
        /*0810*/ 	.short	0x010a
        /*0812*/ 	.byte	0xff
	.zero		1


	//   ....[107]....
        /*0814*/ 	.word	0x00007970
        /*0818*/ 	.word	0x000000ff
        /*081c*/ 	.word	0x00000020
        /*0820*/ 	.short	0x010a
        /*0822*/ 	.byte	0x2b
	.zero		1


	//   ....[108]....
        /*0824*/ 	.word	0x00007a60
        /*0828*/ 	.word	0x00000047
        /*082c*/ 	.word	0x00000090
        /*0830*/ 	.short	0x010a
        /*0832*/ 	.byte	0xff
	.zero		1


	//   ....[109]....
        /*0834*/ 	.word	0x00008270
        /*0838*/ 	.word	0x00000000
        /*083c*/ 	.word	0x00000000
        /*0840*/ 	.short	0x0101
        /*0842*/ 	.byte	0xff
	.zero		1


	//   ....[110]....
        /*0844*/ 	.word	0x00008280
        /*0848*/ 	.word	0x00000002
        /*084c*/ 	.word	0x00000020
        /*0850*/ 	.short	0x010a
        /*0852*/ 	.byte	0xff
	.zero		1


	//   ....[111]....
        /*0854*/ 	.word	0x00008360
        /*0858*/ 	.word	0x00000002
        /*085c*/ 	.word	0x00000020
        /*0860*/ 	.short	0x010a
        /*0862*/ 	.byte	0xff
	.zero		1


	//   ....[112]....
        /*0864*/ 	.word	0x00008c10
        /*0868*/ 	.word	0x00000015
        /*086c*/ 	.word	0x00000000
        /*0870*/ 	.short	0x0101
        /*0872*/ 	.byte	0xff
	.zero		1


	//   ....[113]....
        /*0874*/ 	.word	0x00008c30
        /*0878*/ 	.word	0x00000000
        /*087c*/ 	.word	0x00000020
        /*0880*/ 	.short	0x010a
        /*0882*/ 	.byte	0xff
	.zero		1


	//   ....[114]....
        /*0884*/ 	.word	0x00008d00
        /*0888*/ 	.word	0x00000000
        /*088c*/ 	.word	0x00000020
        /*0890*/ 	.short	0x010a
        /*0892*/ 	.byte	0xff
	.zero		1


	//   ....[115]....
        /*0894*/ 	.word	0x000095c0
        /*0898*/ 	.word	0x00000015
        /*089c*/ 	.word	0x00000000
        /*08a0*/ 	.short	0x0101
        /*08a2*/ 	.byte	0xff
	.zero		1


	//   ....[116]....
        /*08a4*/ 	.word	0x000095e0
        /*08a8*/ 	.word	0x00000000
        /*08ac*/ 	.word	0x00000020
        /*08b0*/ 	.short	0x010a
        /*08b2*/ 	.byte	0xff
	.zero		1


	//   ....[117]....
        /*08b4*/ 	.word	0x000096b0
        /*08b8*/ 	.word	0x00000000
        /*08bc*/ 	.word	0x00000020
        /*08c0*/ 	.short	0x010a
        /*08c2*/ 	.byte	0xff
	.zero		1


	//   ....[118]....
        /*08c4*/ 	.word	0x00009fa0
        /*08c8*/ 	.word	0x00000015
        /*08cc*/ 	.word	0x00000000
        /*08d0*/ 	.short	0x0101
        /*08d2*/ 	.byte	0xff
	.zero		1


	//   ....[119]....
        /*08d4*/ 	.word	0x00009fc0
        /*08d8*/ 	.word	0x00000000
        /*08dc*/ 	.word	0x00000020
        /*08e0*/ 	.short	0x010a
        /*08e2*/ 	.byte	0xff
	.zero		1


	//   ....[120]....
        /*08e4*/ 	.word	0x0000a090
        /*08e8*/ 	.word	0x00000000
        /*08ec*/ 	.word	0x00000020
        /*08f0*/ 	.short	0x010a
        /*08f2*/ 	.byte	0xff
	.zero		1


	//   ....[121]....
        /*08f4*/ 	.word	0x0000a9b0
        /*08f8*/ 	.word	0x00000015
        /*08fc*/ 	.word	0x00000000
        /*0900*/ 	.short	0x0101
        /*0902*/ 	.byte	0xff
	.zero		1


	//   ....[122]....
        /*0904*/ 	.word	0x0000a9d0
        /*0908*/ 	.word	0x00000000
        /*090c*/ 	.word	0x00000020
        /*0910*/ 	.short	0x010a
        /*0912*/ 	.byte	0xff
	.zero		1


	//   ....[123]....
        /*0914*/ 	.word	0x0000aaa0
        /*0918*/ 	.word	0x00000000
        /*091c*/ 	.word	0x00000020
        /*0920*/ 	.short	0x010a
        /*0922*/ 	.byte	0xff
	.zero		1


	//   ....[124]....
        /*0924*/ 	.word	0x0000b3a0
        /*0928*/ 	.word	0x00000015
        /*092c*/ 	.word	0x00000000
        /*0930*/ 	.short	0x0101
        /*0932*/ 	.byte	0xff
	.zero		1


	//   ....[125]....
        /*0934*/ 	.word	0x0000b3c0
        /*0938*/ 	.word	0x00000000
        /*093c*/ 	.word	0x00000020
        /*0940*/ 	.short	0x010a
        /*0942*/ 	.byte	0xff
	.zero		1


	//   ....[126]....
        /*0944*/ 	.word	0x0000b490
        /*0948*/ 	.word	0x00000000
        /*094c*/ 	.word	0x00000020
        /*0950*/ 	.short	0x010a
        /*0952*/ 	.byte	0xff
	.zero		1


	//   ....[127]....
        /*0954*/ 	.word	0x0000bd90
        /*0958*/ 	.word	0x00000015
        /*095c*/ 	.word	0x00000000
        /*0960*/ 	.short	0x0101
        /*0962*/ 	.byte	0xff
	.zero		1


	//   ....[128]....
        /*0964*/ 	.word	0x0000bdb0
        /*0968*/ 	.word	0x00000000
        /*096c*/ 	.word	0x00000020
        /*0970*/ 	.short	0x010a
        /*0972*/ 	.byte	0xff
	.zero		1


	//   ....[129]....
        /*0974*/ 	.word	0x0000be80
        /*0978*/ 	.word	0x00000000
        /*097c*/ 	.word	0x00000020
        /*0980*/ 	.short	0x010a
        /*0982*/ 	.byte	0xff
	.zero		1


	//   ....[130]....
        /*0984*/ 	.word	0x0000c190
        /*0988*/ 	.word	0x00000047
        /*098c*/ 	.word	0x00000000
        /*0990*/ 	.short	0x0101
        /*0992*/ 	.byte	0xff
	.zero		1


	//   ....[131]....
        /*0994*/ 	.word	0x0000c780
        /*0998*/ 	.word	0x00000000
        /*099c*/ 	.word	0x00000000
        /*09a0*/ 	.short	0x0101
        /*09a2*/ 	.byte	0xff
	.zero		1


	//   ....[132]....
        /*09a4*/ 	.word	0x0000ca20
        /*09a8*/ 	.word	0x000000ff
        /*09ac*/ 	.word	0x00000000
        /*09b0*/ 	.short	0x0101
        /*09b2*/ 	.byte	0x04
	.zero		1


	//   ....[133]....
        /*09b4*/ 	.word	0x0000ca40
        /*09b8*/ 	.word	0x00000000
        /*09bc*/ 	.word	0x000000e0
        /*09c0*/ 	.short	0x010a
        /*09c2*/ 	.byte	0xff
	.zero		1


	//   ....[134]....
        /*09c4*/ 	.word	0x0000caa0
        /*09c8*/ 	.word	0x00000000
        /*09cc*/ 	.word	0x00000010
        /*09d0*/ 	.short	0x010a
        /*09d2*/ 	.byte	0xff
	.zero		1


	//   ....[135]....
        /*09d4*/ 	.word	0x0000cb00
        /*09d8*/ 	.word	0x00000000
        /*09dc*/ 	.word	0x00000010
        /*09e0*/ 	.short	0x010a
        /*09e2*/ 	.byte	0xff
	.zero		1


	//   ....[136]....
        /*09e4*/ 	.word	0x0000cb50
        /*09e8*/ 	.word	0x00000003
        /*09ec*/ 	.word	0x00000070
        /*09f0*/ 	.short	0x010a
        /*09f2*/ 	.byte	0xff
	.zero		1


	//   ....[137]....
        /*09f4*/ 	.word	0x0000cbb0
        /*09f8*/ 	.word	0x00000000
        /*09fc*/ 	.word	0x00000000
        /*0a00*/ 	.short	0x010a
        /*0a02*/ 	.byte	0xff
	.zero		1


	//   ....[138]....
        /*0a04*/ 	.word	0x0000cc00
        /*0a08*/ 	.word	0x00000000
        /*0a0c*/ 	.word	0x000000d0
        /*0a10*/ 	.short	0x010a
        /*0a12*/ 	.byte	0xff
	.zero		1


	//   ....[139]....
        /*0a14*/ 	.word	0x0000cc60
        /*0a18*/ 	.word	0x00000000
        /*0a1c*/ 	.word	0x00000080
        /*0a20*/ 	.short	0x010a
        /*0a22*/ 	.byte	0xff
	.zero		1


	//   ....[140]....
        /*0a24*/ 	.word	0x0000ccb0
        /*0a28*/ 	.word	0x00000000
        /*0a2c*/ 	.word	0x00000070
        /*0a30*/ 	.short	0x010a
        /*0a32*/ 	.byte	0xff
	.zero		1


	//   ....[141]....
        /*0a34*/ 	.word	0x0000cd10
        /*0a38*/ 	.word	0x00000000
        /*0a3c*/ 	.word	0x00000080
        /*0a40*/ 	.short	0x010a
        /*0a42*/ 	.byte	0xff
	.zero		1


	//   ....[142]....
        /*0a44*/ 	.word	0x0000cd70
        /*0a48*/ 	.word	0x00000007
        /*0a4c*/ 	.word	0x00000008
        /*0a50*/ 	.short	0x010a
        /*0a52*/ 	.byte	0xff
	.zero		1


	//   ....[143]....
        /*0a54*/ 	.word	0x0000ce60
        /*0a58*/ 	.word	0x00000005
        /*0a5c*/ 	.word	0x00000008
        /*0a60*/ 	.short	0x010a
        /*0a62*/ 	.byte	0xff
	.zero		1


	//   ....[144]....
        /*0a64*/ 	.word	0x0000ceb0
        /*0a68*/ 	.word	0x00000003
        /*0a6c*/ 	.word	0x00000070
        /*0a70*/ 	.short	0x010a
        /*0a72*/ 	.byte	0xff
	.zero		1


	//   ....[145]....
        /*0a74*/ 	.word	0x0000cf20
        /*0a78*/ 	.word	0x00000003
        /*0a7c*/ 	.word	0x000000b0
        /*0a80*/ 	.short	0x010a
        /*0a82*/ 	.byte	0xff
	.zero		1


	//   ....[146]....
        /*0a84*/ 	.word	0x0000cf80
        /*0a88*/ 	.word	0x00000003
        /*0a8c*/ 	.word	0x00000000
        /*0a90*/ 	.short	0x010a
        /*0a92*/ 	.byte	0xff
	.zero		1


	//   ....[147]....
        /*0a94*/ 	.word	0x0000cfe0
        /*0a98*/ 	.word	0x00000002
        /*0a9c*/ 	.word	0x00000000
        /*0aa0*/ 	.short	0x010a
        /*0aa2*/ 	.byte	0xff
	.zero		1


	//   ....[148]....
        /*0aa4*/ 	.word	0x0000d040
        /*0aa8*/ 	.word	0x00000002
        /*0aac*/ 	.word	0x00000000
        /*0ab0*/ 	.short	0x010a
        /*0ab2*/ 	.byte	0xff
	.zero		1


	//   ....[149]....
        /*0ab4*/ 	.word	0x0000d0a0
        /*0ab8*/ 	.word	0x00000002
        /*0abc*/ 	.word	0x00000000
        /*0ac0*/ 	.short	0x010a
        /*0ac2*/ 	.byte	0xff
	.zero		1


	//   ....[150]....
        /*0ac4*/ 	.word	0x0000d100
        /*0ac8*/ 	.word	0x00000002
        /*0acc*/ 	.word	0x000000f0
        /*0ad0*/ 	.short	0x010a
        /*0ad2*/ 	.byte	0xff
	.zero		1


	//   ....[151]....
        /*0ad4*/ 	.word	0x0000d150
        /*0ad8*/ 	.word	0x0000000c
        /*0adc*/ 	.word	0x00000070
        /*0ae0*/ 	.short	0x010a
        /*0ae2*/ 	.byte	0xff
	.zero		1


	//   ....[152]....
        /*0ae4*/ 	.word	0x0000d1b0
        /*0ae8*/ 	.word	0x00000000
        /*0aec*/ 	.word	0x00000068
        /*0af0*/ 	.short	0x010a
        /*0af2*/ 	.byte	0xff
	.zero		1


	//   ....[153]....
        /*0af4*/ 	.word	0x0000d210
        /*0af8*/ 	.word	0x00000000
        /*0afc*/ 	.word	0x00000040
        /*0b00*/ 	.short	0x010a
        /*0b02*/ 	.byte	0xff
	.zero		1


	//   ....[154]....
        /*0b04*/ 	.word	0x0000d270
        /*0b08*/ 	.word	0x00000000
        /*0b0c*/ 	.word	0x00000048
        /*0b10*/ 	.short	0x010a
        /*0b12*/ 	.byte	0xff
	.zero		1


	//   ....[155]....
        /*0b14*/ 	.word	0x0000d2d0
        /*0b18*/ 	.word	0x00000000
        /*0b1c*/ 	.word	0x00000050
        /*0b20*/ 	.short	0x010a
        /*0b22*/ 	.byte	0xff
	.zero		1


	//   ....[156]....
        /*0b24*/ 	.word	0x0000d330
        /*0b28*/ 	.word	0x00000000
        /*0b2c*/ 	.word	0x00000058
        /*0b30*/ 	.short	0x010a
        /*0b32*/ 	.byte	0xff
	.zero		1


	//   ....[157]....
        /*0b34*/ 	.word	0x0000d390
        /*0b38*/ 	.word	0x00000000
        /*0b3c*/ 	.word	0x00000040
        /*0b40*/ 	.short	0x010a
        /*0b42*/ 	.byte	0xff
	.zero		1


	//   ....[158]....
        /*0b44*/ 	.word	0x0000d3f0
        /*0b48*/ 	.word	0x00000000
        /*0b4c*/ 	.word	0x00000048
        /*0b50*/ 	.short	0x010a
        /*0b52*/ 	.byte	0xff
	.zero		1


	//   ....[159]....
        /*0b54*/ 	.word	0x0000d450
        /*0b58*/ 	.word	0x00000000
        /*0b5c*/ 	.word	0x00000050
        /*0b60*/ 	.short	0x010a
        /*0b62*/ 	.byte	0xff
	.zero		1


	//   ....[160]....
        /*0b64*/ 	.word	0x0000d4b0
        /*0b68*/ 	.word	0x00000000
        /*0b6c*/ 	.word	0x00000058
        /*0b70*/ 	.short	0x010a
        /*0b72*/ 	.byte	0xff
	.zero		1


	//   ....[161]....
        /*0b74*/ 	.word	0x0000d510
        /*0b78*/ 	.word	0x00000000
        /*0b7c*/ 	.word	0x00000040
        /*0b80*/ 	.short	0x010a
        /*0b82*/ 	.byte	0xff
	.zero		1


	//   ....[162]....
        /*0b84*/ 	.word	0x0000d570
        /*0b88*/ 	.word	0x00000000
        /*0b8c*/ 	.word	0x00000048
        /*0b90*/ 	.short	0x010a
        /*0b92*/ 	.byte	0xff
	.zero		1


	//   ....[163]....
        /*0b94*/ 	.word	0x0000d5d0
        /*0b98*/ 	.word	0x00000002
        /*0b9c*/ 	.word	0x00000050
        /*0ba0*/ 	.short	0x010a
        /*0ba2*/ 	.byte	0xff
	.zero		1


	//   ....[164]....
        /*0ba4*/ 	.word	0x0000d620
        /*0ba8*/ 	.word	0x00000003
        /*0bac*/ 	.word	0x00000070
        /*0bb0*/ 	.short	0x010a
        /*0bb2*/ 	.byte	0xff
	.zero		1


	//   ....[165]....
        /*0bb4*/ 	.word	0x0000d680
        /*0bb8*/ 	.word	0x00000002
        /*0bbc*/ 	.word	0x00000020
        /*0bc0*/ 	.short	0x010a
        /*0bc2*/ 	.byte	0xff
	.zero		1


	//   ....[166]....
        /*0bc4*/ 	.word	0x0000d6d0
        /*0bc8*/ 	.word	0x00000047
        /*0bcc*/ 	.word	0x00000090
        /*0bd0*/ 	.short	0x010a
        /*0bd2*/ 	.byte	0xff
	.zero		1


	//   ....[167]....
        /*0bd4*/ 	.word	0x0000d720
        /*0bd8*/ 	.word	0x00000002
        /*0bdc*/ 	.word	0x00000020
        /*0be0*/ 	.short	0x010a
        /*0be2*/ 	.byte	0xff
	.zero		1


	//   ....[168]....
        /*0be4*/ 	.word	0x0000d770
        /*0be8*/ 	.word	0x00000000
        /*0bec*/ 	.word	0x00000020
        /*0bf0*/ 	.short	0x010a
        /*0bf2*/ 	.byte	0xff
	.zero		1


	//   ....[169]....
        /*0bf4*/ 	.word	0x0000d7c0
        /*0bf8*/ 	.word	0x00000000
        /*0bfc*/ 	.word	0x00000020
        /*0c00*/ 	.short	0x010a
        /*0c02*/ 	.byte	0xff
	.zero		1


	//   ....[170]....
        /*0c04*/ 	.word	0x0000d810
        /*0c08*/ 	.word	0x00000000
        /*0c0c*/ 	.word	0x00000020
        /*0c10*/ 	.short	0x010a
        /*0c12*/ 	.byte	0xff
	.zero		1


	//   ....[171]....
        /*0c14*/ 	.word	0x0000d860
        /*0c18*/ 	.word	0x00000000
        /*0c1c*/ 	.word	0x00000020
        /*0c20*/ 	.short	0x010a
        /*0c22*/ 	.byte	0xff
	.zero		1


	//   ....[172]....
        /*0c24*/ 	.word	0x0000d8b0
        /*0c28*/ 	.word	0x00000000
        /*0c2c*/ 	.word	0x00000020
        /*0c30*/ 	.short	0x010a
        /*0c32*/ 	.byte	0xff
	.zero		1


	//   ....[173]....
        /*0c34*/ 	.word	0x0000d900
        /*0c38*/ 	.word	0x00000000
        /*0c3c*/ 	.word	0x00000020
        /*0c40*/ 	.short	0x010a
        /*0c42*/ 	.byte	0xff
	.zero		1


	//----- nvinfo : EIATTR_NUM_MBARRIERS
	.align		4
.L_47:
        /*0c44*/ 	.byte	0x03, 0x38
        /*0c46*/ 	.short	0x001f


	//----- nvinfo : EIATTR_EXIT_INSTR_OFFSETS
	.align		4
        /*0c48*/ 	.byte	0x04, 0x1c
        /*0c4a*/ 	.short	(.L_49 - .L_48)


	//   ....[0]....
.L_48:
        /*0c4c*/ 	.word	0x00002f00


	//   ....[1]....
        /*0c50*/ 	.word	0x00003400


	//   ....[2]....
        /*0c54*/ 	.word	0x00003460


	//   ....[3]....
        /*0c58*/ 	.word	0x00004db0


	//   ....[4]....
        /*0c5c*/ 	.word	0x00006820


	//   ....[5]....
        /*0c60*/ 	.word	0x00006860


	//   ....[6]....
        /*0c64*/ 	.word	0x0000c910


	//   ....[7]....
        /*0c68*/ 	.word	0x0000c990


	//   ....[8]....
        /*0c6c*/ 	.word	0x0000c9c0


	//   ....[9]....
        /*0c70*/ 	.word	0x0000ca30


	//----- nvinfo : EIATTR_MAX_THREADS
	.align		4
.L_49:
        /*0c74*/ 	.byte	0x04, 0x05
        /*0c76*/ 	.short	(.L_51 - .L_50)
.L_50:
        /*0c78*/ 	.word	0x00000100
        /*0c7c*/ 	.word	0x00000001
        /*0c80*/ 	.word	0x00000001


	//----- nvinfo : EIATTR_CRS_STACK_SIZE
	.align		4
.L_51:
        /*0c84*/ 	.byte	0x04, 0x1e
        /*0c86*/ 	.short	(.L_53 - .L_52)
.L_52:
        /*0c88*/ 	.word	0x00000000


	//----- nvinfo : EIATTR_CBANK_PARAM_SIZE
	.align		4
.L_53:
        /*0c8c*/ 	.byte	0x03, 0x19
        /*0c8e*/ 	.short	0x0800


	//----- nvinfo : EIATTR_PARAM_CBANK
	.align		4
        /*0c90*/ 	.byte	0x04, 0x0a
        /*0c92*/ 	.short	(.L_55 - .L_54)
	.align		4
.L_54:
        /*0c94*/ 	.word	index@(.nv.constant0._ZN7cutlass13device_kernelINS_4gemm6kernel13GemmUniversalIN4cute5tupleIJiiiiEEENS1_10collective13CollectiveMmaINS1_35MainloopSm100TmaUmmaWarpSpecializedILi2ELi2ELi4ENS5_IJNS4_1CILi2EEESB_NSA_ILi1EEEEEEEENS5_IJNSA_ILi128EEENSA_ILi256EEESF_EEENS_10tfloat32_tENS5_IJlSC_lEEESI_SJ_NS4_8TiledMMAINS4_8MMA_AtomIJNS4_23SM100_MMA_TF32_2x1SM_SSISI_SI_fLi128ELi256ELNS4_4UMMA5MajorE0ELSO_0ELNSN_7ScaleInE0ELSP_0EEEEEENS4_6LayoutINS5_IJSC_SC_SC_EEENS5_IJNSA_ILi0EEESU_SU_EEEEENS5_IJNS4_10UnderscoreESX_SX_EEEEENS4_28SM100_TMA_2SM_LOAD_MULTICASTENS4_14ComposedLayoutINS4_7SwizzleILi3ELi4ELi3EEENS4_18smem_ptr_flag_bitsILi32EEENSS_INS5_IJNSA_ILi8EEENSA_ILi32EEEEEENS5_IJS17_SC_EEEEEEEvNS4_8identityENS4_18SM100_TMA_2SM_LOADES1B_vS1C_EENS_8epilogue10collective18CollectiveEpilogueINS1F_23Sm100TmaWarpSpecializedILi4ELi2ELi16ELb1ELb0EEEJNS5_IJNSA_ILi64EEESG_SF_EEENS5_IJNSS_IS1K_SC_EENSS_INS5_IJNSA_ILi16EEESB_EEENS5_IJSC_SF_EEEEEEEESI_SJ_SI_SJ_NS1F_6fusion15FusionCallbacksIS1J_NS1S_17LinearCombinationISI_fSI_fLNS_15FloatRoundStyleE2EEES1L_S1R_JEEENS4_5SM1004TMEM4LOAD26SM100_TMEM_LOAD_32dp32b16xENS4_13SM90_TMA_LOADENS11_INS12_ILi2ELi4ELi3EEES15_NSS_INS5_IJS16_S1N_EEENS5_IJS1N_SC_EEEEEEENS4_39AutoVectorizingCopyWithAssumedAlignmentILi128EEENS4_14SM90_TMA_STOREES27_S29_S29_EEEvvEEEEvNT_6ParamsE)
        /*0c98*/ 	.short	0x0380
        /*0c9a*/ 	.short	0x0800


	//----- nvinfo : EIATTR_SW_WAR
	.align		4
.L_55:
        /*0c9c*/ 	.byte	0x04, 0x36
        /*0c9e*/ 	.short	(.L_57 - .L_56)
.L_56:
        /*0ca0*/ 	.word	0x00000008
.L_57:


//--------------------- .nv.callgraph             --------------------------
	.section	.nv.callgraph,"",@"SHT_CUDA_CALLGRAPH"
	.align	4
	.sectionentsize	8
	.align		4
        /*0000*/ 	.word	0x00000000
	.align		4
        /*0004*/ 	.word	0xffffffff
	.align		4
        /*0008*/ 	.word	index@(_ZN7cutlass13device_kernelINS_4gemm6kernel13GemmUniversalIN4cute5tupleIJiiiiEEENS1_10collective13CollectiveMmaINS1_35MainloopSm100TmaUmmaWarpSpecializedILi2ELi2ELi4ENS5_IJNS4_1CILi2EEESB_NSA_ILi1EEEEEEEENS5_IJNSA_ILi128EEENSA_ILi256EEESF_EEENS_10tfloat32_tENS5_IJlSC_lEEESI_SJ_NS4_8TiledMMAINS4_8MMA_AtomIJNS4_23SM100_MMA_TF32_2x1SM_SSISI_SI_fLi128ELi256ELNS4_4UMMA5MajorE0ELSO_0ELNSN_7ScaleInE0ELSP_0EEEEEENS4_6LayoutINS5_IJSC_SC_SC_EEENS5_IJNSA_ILi0EEESU_SU_EEEEENS5_IJNS4_10UnderscoreESX_SX_EEEEENS4_28SM100_TMA_2SM_LOAD_MULTICASTENS4_14ComposedLayoutINS4_7SwizzleILi3ELi4ELi3EEENS4_18smem_ptr_flag_bitsILi32EEENSS_INS5_IJNSA_ILi8EEENSA_ILi32EEEEEENS5_IJS17_SC_EEEEEEEvNS4_8identityENS4_18SM100_TMA_2SM_LOADES1B_vS1C_EENS_8epilogue10collective18CollectiveEpilogueINS1F_23Sm100TmaWarpSpecializedILi4ELi2ELi16ELb1ELb0EEEJNS5_IJNSA_ILi64EEESG_SF_EEENS5_IJNSS_IS1K_SC_EENSS_INS5_IJNSA_ILi16EEESB_EEENS5_IJSC_SF_EEEEEEEESI_SJ_SI_SJ_NS1F_6fusion15FusionCallbacksIS1J_NS1S_17LinearCombinationISI_fSI_fLNS_15FloatRoundStyleE2EEES1L_S1R_JEEENS4_5SM1004TMEM4LOAD26SM100_TMEM_LOAD_32dp32b16xENS4_13SM90_TMA_LOADENS11_INS12_ILi2ELi4ELi3EEES15_NSS_INS5_IJS16_S1N_EEENS5_IJS1N_SC_EEEEEEENS4_39AutoVectorizingCopyWithAssumedAlignmentILi128EEENS4_14SM90_TMA_STOREES27_S29_S29_EEEvvEEEEvNT_6ParamsE)
	.align		4
        /*000c*/ 	.word	index@(__assertfail)
	.align		4
        /*0010*/ 	.word	0x00000000
	.align		4
        /*0014*/ 	.word	0xfffffffe
	.align		4
        /*0018*/ 	.word	0x00000000
	.align		4
        /*001c*/ 	.word	0xfffffffd
	.align		4
        /*0020*/ 	.word	0x00000000
	.align		4
        /*0024*/ 	.word	0xfffffffc


//--------------------- .nv.constant4             --------------------------
	.section	.nv.constant4,"a",@progbits
	.align	8
	.align		8
.nv.constant4:
        /*0000*/ 	.dword	__assertfail
	.align		8
        /*0008*/ 	.dword	__unnamed_1
	.align		8
        /*0010*/ 	.dword	__unnamed_2
	.align		8
        /*0018*/ 	.dword	_ZN40_INTERNAL_99927dfa_4_k_cu_370e18b3_379294cuda3std3__45__cpo5beginE
	.align		8
        /*0020*/ 	.dword	_ZN40_INTERNAL_99927dfa_4_k_cu_370e18b3_379294cuda3std3__45__cpo3endE
	.align		8
        /*0028*/ 	.dword	_ZN40_INTERNAL_99927dfa_4_k_cu_370e18b3_379294cuda3std3__45__cpo6cbeginE
	.align		8
        /*0030*/ 	.dword	_ZN40_INTERNAL_99927dfa_4_k_cu_370e18b3_379294cuda3std3__45__cpo4cendE
	.align		8
        /*0038*/ 	.dword	_ZN40_INTERNAL_99927dfa_4_k_cu_370e18b3_379294cuda3std3__442_GLOBAL__N__99927dfa_4_k_cu_370e18b3_379296ignoreE
	.align		8
        /*0040*/ 	.dword	_ZN40_INTERNAL_99927dfa_4_k_cu_370e18b3_379294cuda3std3__419piecewise_constructE
	.align		8
        /*0048*/ 	.dword	_ZN40_INTERNAL_99927dfa_4_k_cu_370e18b3_379294cuda3std3__48in_placeE
	.align		8
        /*0050*/ 	.dword	_ZN40_INTERNAL_99927dfa_4_k_cu_370e18b3_379294cuda3std6ranges3__45__cpo4swapE
	.align		8
        /*0058*/ 	.dword	_ZN40_INTERNAL_99927dfa_4_k_cu_370e18b3_379294cuda3std6ranges3__45__cpo9iter_moveE
	.align		8
        /*0060*/ 	.dword	_ZN40_INTERNAL_99927dfa_4_k_cu_370e18b3_379294cute7productE
	.align		8
        /*0068*/ 	.dword	_ZN40_INTERNAL_99927dfa_4_k_cu_370e18b3_379294cute1_E
	.align		8
        /*0070*/ 	.dword	$str$25
	.align		8
        /*0078*/ 	.dword	$str$26
	.align		8
        /*0080*/ 	.dword	$str$27
	.align		8
        /*0088*/ 	.dword	$str$28


//--------------------- .text._ZN7cutlass13device_kernelINS_4gemm6kernel13GemmUniversalIN4cute5tupleIJiiiiEEENS1_10collective13CollectiveMmaINS1_35MainloopSm100TmaUmmaWarpSpecializedILi2ELi2ELi4ENS5_IJNS4_1CILi2EEESB_NSA_ILi1EEEEEEEENS5_IJNSA_ILi128EEENSA_ILi256EEESF_EEENS_10tfloat32_tENS5_IJlSC_lEEESI_SJ_NS4_8TiledMMAINS4_8MMA_AtomIJNS4_23SM100_MMA_TF32_2x1SM_SSISI_SI_fLi128ELi256ELNS4_4UMMA5MajorE0ELSO_0ELNSN_7ScaleInE0ELSP_0EEEEEENS4_6LayoutINS5_IJSC_SC_SC_EEENS5_IJNSA_ILi0EEESU_SU_EEEEENS5_IJNS4_10UnderscoreESX_SX_EEEEENS4_28SM100_TMA_2SM_LOAD_MULTICASTENS4_14ComposedLayoutINS4_7SwizzleILi3ELi4ELi3EEENS4_18smem_ptr_flag_bitsILi32EEENSS_INS5_IJNSA_ILi8EEENSA_ILi32EEEEEENS5_IJS17_SC_EEEEEEEvNS4_8identityENS4_18SM100_TMA_2SM_LOADES1B_vS1C_EENS_8epilogue10collective18CollectiveEpilogueINS1F_23Sm100TmaWarpSpecializedILi4ELi2ELi16ELb1ELb0EEEJNS5_IJNSA_ILi64EEESG_SF_EEENS5_IJNSS_IS1K_SC_EENSS_INS5_IJNSA_ILi16EEESB_EEENS5_IJSC_SF_EEEEEEEESI_SJ_SI_SJ_NS1F_6fusion15FusionCallbacksIS1J_NS1S_17LinearCombinationISI_fSI_fLNS_15FloatRoundStyleE2EEES1L_S1R_JEEENS4_5SM1004TMEM4LOAD26SM100_TMEM_LOAD_32dp32b16xENS4_13SM90_TMA_LOADENS11_INS12_ILi2ELi4ELi3EEES15_NSS_INS5_IJS16_S1N_EEENS5_IJS1N_SC_EEEEEEENS4_39AutoVectorizingCopyWithAssumedAlignmentILi128EEENS4_14SM90_TMA_STOREES27_S29_S29_EEEvvEEEEvNT_6ParamsE --------------------------
	.section	.text._ZN7cutlass13device_kernelINS_4gemm6kernel13GemmUniversalIN4cute5tupleIJiiiiEEENS1_10collective13CollectiveMmaINS1_35MainloopSm100TmaUmmaWarpSpecializedILi2ELi2ELi4ENS5_IJNS4_1CILi2EEESB_NSA_ILi1EEEEEEEENS5_IJNSA_ILi128EEENSA_ILi256EEESF_EEENS_10tfloat32_tENS5_IJlSC_lEEESI_SJ_NS4_8TiledMMAINS4_8MMA_AtomIJNS4_23SM100_MMA_TF32_2x1SM_SSISI_SI_fLi128ELi256ELNS4_4UMMA5MajorE0ELSO_0ELNSN_7ScaleInE0ELSP_0EEEEEENS4_6LayoutINS5_IJSC_SC_SC_EEENS5_IJNSA_ILi0EEESU_SU_EEEEENS5_IJNS4_10UnderscoreESX_SX_EEEEENS4_28SM100_TMA_2SM_LOAD_MULTICASTENS4_14ComposedLayoutINS4_7SwizzleILi3ELi4ELi3EEENS4_18smem_ptr_flag_bitsILi32EEENSS_INS5_IJNSA_ILi8EEENSA_ILi32EEEEEENS5_IJS17_SC_EEEEEEEvNS4_8identityENS4_18SM100_TMA_2SM_LOADES1B_vS1C_EENS_8epilogue10collective18CollectiveEpilogueINS1F_23Sm100TmaWarpSpecializedILi4ELi2ELi16ELb1ELb0EEEJNS5_IJNSA_ILi64EEESG_SF_EEENS5_IJNSS_IS1K_SC_EENSS_INS5_IJNSA_ILi16EEESB_EEENS5_IJSC_SF_EEEEEEEESI_SJ_SI_SJ_NS1F_6fusion15FusionCallbacksIS1J_NS1S_17LinearCombinationISI_fSI_fLNS_15FloatRoundStyleE2EEES1L_S1R_JEEENS4_5SM1004TMEM4LOAD26SM100_TMEM_LOAD_32dp32b16xENS4_13SM90_TMA_LOADENS11_INS12_ILi2ELi4ELi3EEES15_NSS_INS5_IJS16_S1N_EEENS5_IJS1N_SC_EEEEEEENS4_39AutoVectorizingCopyWithAssumedAlignmentILi128EEENS4_14SM90_TMA_STOREES27_S29_S29_EEEvvEEEEvNT_6ParamsE,"ax",@progbits
	.align	128
.text._ZN7cutlass13device_kernelINS_4gemm6kernel13GemmUniversalIN4cute5tupleIJiiiiEEENS1_10collective13CollectiveMmaINS1_35MainloopSm100TmaUmmaWarpSpecializedILi2ELi2ELi4ENS5_IJNS4_1CILi2EEESB_NSA_ILi1EEEEEEEENS5_IJNSA_ILi128EEENSA_ILi256EEESF_EEENS_10tfloat32_tENS5_IJlSC_lEEESI_SJ_NS4_8TiledMMAINS4_8MMA_AtomIJNS4_23SM100_MMA_TF32_2x1SM_SSISI_SI_fLi128ELi256ELNS4_4UMMA5MajorE0ELSO_0ELNSN_7ScaleInE0ELSP_0EEEEEENS4_6LayoutINS5_IJSC_SC_SC_EEENS5_IJNSA_ILi0EEESU_SU_EEEEENS5_IJNS4_10UnderscoreESX_SX_EEEEENS4_28SM100_TMA_2SM_LOAD_MULTICASTENS4_14ComposedLayoutINS4_7SwizzleILi3ELi4ELi3EEENS4_18smem_ptr_flag_bitsILi32EEENSS_INS5_IJNSA_ILi8EEENSA_ILi32EEEEEENS5_IJS17_SC_EEEEEEEvNS4_8identityENS4_18SM100_TMA_2SM_LOADES1B_vS1C_EENS_8epilogue10collective18CollectiveEpilogueINS1F_23Sm100TmaWarpSpecializedILi4ELi2ELi16ELb1ELb0EEEJNS5_IJNSA_ILi64EEESG_SF_EEENS5_IJNSS_IS1K_SC_EENSS_INS5_IJNSA_ILi16EEESB_EEENS5_IJSC_SF_EEEEEEEESI_SJ_SI_SJ_NS1F_6fusion15FusionCallbacksIS1J_NS1S_17LinearCombinationISI_fSI_fLNS_15FloatRoundStyleE2EEES1L_S1R_JEEENS4_5SM1004TMEM4LOAD26SM100_TMEM_LOAD_32dp32b16xENS4_13SM90_TMA_LOADENS11_INS12_ILi2ELi4ELi3EEES15_NSS_INS5_IJS16_S1N_EEENS5_IJS1N_SC_EEEEEEENS4_39AutoVectorizingCopyWithAssumedAlignmentILi128EEENS4_14SM90_TMA_STOREES27_S29_S29_EEEvvEEEEvNT_6ParamsE:
        .type           _ZN7cutlass13device_kernelINS_4gemm6kernel13GemmUniversalIN4cute5tupleIJiiiiEEENS1_10collective13CollectiveMmaINS1_35MainloopSm100TmaUmmaWarpSpecializedILi2ELi2ELi4ENS5_IJNS4_1CILi2EEESB_NSA_ILi1EEEEEEEENS5_IJNSA_ILi128EEENSA_ILi256EEESF_EEENS_10tfloat32_tENS5_IJlSC_lEEESI_SJ_NS4_8TiledMMAINS4_8MMA_AtomIJNS4_23SM100_MMA_TF32_2x1SM_SSISI_SI_fLi128ELi256ELNS4_4UMMA5MajorE0ELSO_0ELNSN_7ScaleInE0ELSP_0EEEEEENS4_6LayoutINS5_IJSC_SC_SC_EEENS5_IJNSA_ILi0EEESU_SU_EEEEENS5_IJNS4_10UnderscoreESX_SX_EEEEENS4_28SM100_TMA_2SM_LOAD_MULTICASTENS4_14ComposedLayoutINS4_7SwizzleILi3ELi4ELi3EEENS4_18smem_ptr_flag_bitsILi32EEENSS_INS5_IJNSA_ILi8EEENSA_ILi32EEEEEENS5_IJS17_SC_EEEEEEEvNS4_8identityENS4_18SM100_TMA_2SM_LOADES1B_vS1C_EENS_8epilogue10collective18CollectiveEpilogueINS1F_23Sm100TmaWarpSpecializedILi4ELi2ELi16ELb1ELb0EEEJNS5_IJNSA_ILi64EEESG_SF_EEENS5_IJNSS_IS1K_SC_EENSS_INS5_IJNSA_ILi16EEESB_EEENS5_IJSC_SF_EEEEEEEESI_SJ_SI_SJ_NS1F_6fusion15FusionCallbacksIS1J_NS1S_17LinearCombinationISI_fSI_fLNS_15FloatRoundStyleE2EEES1L_S1R_JEEENS4_5SM1004TMEM4LOAD26SM100_TMEM_LOAD_32dp32b16xENS4_13SM90_TMA_LOADENS11_INS12_ILi2ELi4ELi3EEES15_NSS_INS5_IJS16_S1N_EEENS5_IJS1N_SC_EEEEEEENS4_39AutoVectorizingCopyWithAssumedAlignmentILi128EEENS4_14SM90_TMA_STOREES27_S29_S29_EEEvvEEEEvNT_6ParamsE,@function
        .size           _ZN7cutlass13device_kernelINS_4gemm6kernel13GemmUniversalIN4cute5tupleIJiiiiEEENS1_10collective13CollectiveMmaINS1_35MainloopSm100TmaUmmaWarpSpecializedILi2ELi2ELi4ENS5_IJNS4_1CILi2EEESB_NSA_ILi1EEEEEEEENS5_IJNSA_ILi128EEENSA_ILi256EEESF_EEENS_10tfloat32_tENS5_IJlSC_lEEESI_SJ_NS4_8TiledMMAINS4_8MMA_AtomIJNS4_23SM100_MMA_TF32_2x1SM_SSISI_SI_fLi128ELi256ELNS4_4UMMA5MajorE0ELSO_0ELNSN_7ScaleInE0ELSP_0EEEEEENS4_6LayoutINS5_IJSC_SC_SC_EEENS5_IJNSA_ILi0EEESU_SU_EEEEENS5_IJNS4_10UnderscoreESX_SX_EEEEENS4_28SM100_TMA_2SM_LOAD_MULTICASTENS4_14ComposedLayoutINS4_7SwizzleILi3ELi4ELi3EEENS4_18smem_ptr_flag_bitsILi32EEENSS_INS5_IJNSA_ILi8EEENSA_ILi32EEEEEENS5_IJS17_SC_EEEEEEEvNS4_8identityENS4_18SM100_TMA_2SM_LOADES1B_vS1C_EENS_8epilogue10collective18CollectiveEpilogueINS1F_23Sm100TmaWarpSpecializedILi4ELi2ELi16ELb1ELb0EEEJNS5_IJNSA_ILi64EEESG_SF_EEENS5_IJNSS_IS1K_SC_EENSS_INS5_IJNSA_ILi16EEESB_EEENS5_IJSC_SF_EEEEEEEESI_SJ_SI_SJ_NS1F_6fusion15FusionCallbacksIS1J_NS1S_17LinearCombinationISI_fSI_fLNS_15FloatRoundStyleE2EEES1L_S1R_JEEENS4_5SM1004TMEM4LOAD26SM100_TMEM_LOAD_32dp32b16xENS4_13SM90_TMA_LOADENS11_INS12_ILi2ELi4ELi3EEES15_NSS_INS5_IJS16_S1N_EEENS5_IJS1N_SC_EEEEEEENS4_39AutoVectorizingCopyWithAssumedAlignmentILi128EEENS4_14SM90_TMA_STOREES27_S29_S29_EEEvvEEEEvNT_6ParamsE,(.L_x_239 - _ZN7cutlass13device_kernelINS_4gemm6kernel13GemmUniversalIN4cute5tupleIJiiiiEEENS1_10collective13CollectiveMmaINS1_35MainloopSm100TmaUmmaWarpSpecializedILi2ELi2ELi4ENS5_IJNS4_1CILi2EEESB_NSA_ILi1EEEEEEEENS5_IJNSA_ILi128EEENSA_ILi256EEESF_EEENS_10tfloat32_tENS5_IJlSC_lEEESI_SJ_NS4_8TiledMMAINS4_8MMA_AtomIJNS4_23SM100_MMA_TF32_2x1SM_SSISI_SI_fLi128ELi256ELNS4_4UMMA5MajorE0ELSO_0ELNSN_7ScaleInE0ELSP_0EEEEEENS4_6LayoutINS5_IJSC_SC_SC_EEENS5_IJNSA_ILi0EEESU_SU_EEEEENS5_IJNS4_10UnderscoreESX_SX_EEEEENS4_28SM100_TMA_2SM_LOAD_MULTICASTENS4_14ComposedLayoutINS4_7SwizzleILi3ELi4ELi3EEENS4_18smem_ptr_flag_bitsILi32EEENSS_INS5_IJNSA_ILi8EEENSA_ILi32EEEEEENS5_IJS17_SC_EEEEEEEvNS4_8identityENS4_18SM100_TMA_2SM_LOADES1B_vS1C_EENS_8epilogue10collective18CollectiveEpilogueINS1F_23Sm100TmaWarpSpecializedILi4ELi2ELi16ELb1ELb0EEEJNS5_IJNSA_ILi64EEESG_SF_EEENS5_IJNSS_IS1K_SC_EENSS_INS5_IJNSA_ILi16EEESB_EEENS5_IJSC_SF_EEEEEEEESI_SJ_SI_SJ_NS1F_6fusion15FusionCallbacksIS1J_NS1S_17LinearCombinationISI_fSI_fLNS_15FloatRoundStyleE2EEES1L_S1R_JEEENS4_5SM1004TMEM4LOAD26SM100_TMEM_LOAD_32dp32b16xENS4_13SM90_TMA_LOADENS11_INS12_ILi2ELi4ELi3EEES15_NSS_INS5_IJS16_S1N_EEENS5_IJS1N_SC_EEEEEEENS4_39AutoVectorizingCopyWithAssumedAlignmentILi128EEENS4_14SM90_TMA_STOREES27_S29_S29_EEEvvEEEEvNT_6ParamsE)
        .other          _ZN7cutlass13device_kernelINS_4gemm6kernel13GemmUniversalIN4cute5tupleIJiiiiEEENS1_10collective13CollectiveMmaINS1_35MainloopSm100TmaUmmaWarpSpecializedILi2ELi2ELi4ENS5_IJNS4_1CILi2EEESB_NSA_ILi1EEEEEEEENS5_IJNSA_ILi128EEENSA_ILi256EEESF_EEENS_10tfloat32_tENS5_IJlSC_lEEESI_SJ_NS4_8TiledMMAINS4_8MMA_AtomIJNS4_23SM100_MMA_TF32_2x1SM_SSISI_SI_fLi128ELi256ELNS4_4UMMA5MajorE0ELSO_0ELNSN_7ScaleInE0ELSP_0EEEEEENS4_6LayoutINS5_IJSC_SC_SC_EEENS5_IJNSA_ILi0EEESU_SU_EEEEENS5_IJNS4_10UnderscoreESX_SX_EEEEENS4_28SM100_TMA_2SM_LOAD_MULTICASTENS4_14ComposedLayoutINS4_7SwizzleILi3ELi4ELi3EEENS4_18smem_ptr_flag_bitsILi32EEENSS_INS5_IJNSA_ILi8EEENSA_ILi32EEEEEENS5_IJS17_SC_EEEEEEEvNS4_8identityENS4_18SM100_TMA_2SM_LOADES1B_vS1C_EENS_8epilogue10collective18CollectiveEpilogueINS1F_23Sm100TmaWarpSpecializedILi4ELi2ELi16ELb1ELb0EEEJNS5_IJNSA_ILi64EEESG_SF_EEENS5_IJNSS_IS1K_SC_EENSS_INS5_IJNSA_ILi16EEESB_EEENS5_IJSC_SF_EEEEEEEESI_SJ_SI_SJ_NS1F_6fusion15FusionCallbacksIS1J_NS1S_17LinearCombinationISI_fSI_fLNS_15FloatRoundStyleE2EEES1L_S1R_JEEENS4_5SM1004TMEM4LOAD26SM100_TMEM_LOAD_32dp32b16xENS4_13SM90_TMA_LOADENS11_INS12_ILi2ELi4ELi3EEES15_NSS_INS5_IJS16_S1N_EEENS5_IJS1N_SC_EEEEEEENS4_39AutoVectorizingCopyWithAssumedAlignmentILi128EEENS4_14SM90_TMA_STOREES27_S29_S29_EEEvvEEEEvNT_6ParamsE,@"STO_CUDA_ENTRY STV_DEFAULT"
_ZN7cutlass13device_kernelINS_4gemm6kernel13GemmUniversalIN4cute5tupleIJiiiiEEENS1_10collective13CollectiveMmaINS1_35MainloopSm100TmaUmmaWarpSpecializedILi2ELi2ELi4ENS5_IJNS4_1CILi2EEESB_NSA_ILi1EEEEEEEENS5_IJNSA_ILi128EEENSA_ILi256EEESF_EEENS_10tfloat32_tENS5_IJlSC_lEEESI_SJ_NS4_8TiledMMAINS4_8MMA_AtomIJNS4_23SM100_MMA_TF32_2x1SM_SSISI_SI_fLi128ELi256ELNS4_4UMMA5MajorE0ELSO_0ELNSN_7ScaleInE0ELSP_0EEEEEENS4_6LayoutINS5_IJSC_SC_SC_EEENS5_IJNSA_ILi0EEESU_SU_EEEEENS5_IJNS4_10UnderscoreESX_SX_EEEEENS4_28SM100_TMA_2SM_LOAD_MULTICASTENS4_14ComposedLayoutINS4_7SwizzleILi3ELi4ELi3EEENS4_18smem_ptr_flag_bitsILi32EEENSS_INS5_IJNSA_ILi8EEENSA_ILi32EEEEEENS5_IJS17_SC_EEEEEEEvNS4_8identityENS4_18SM100_TMA_2SM_LOADES1B_vS1C_EENS_8epilogue10collective18CollectiveEpilogueINS1F_23Sm100TmaWarpSpecializedILi4ELi2ELi16ELb1ELb0EEEJNS5_IJNSA_ILi64EEESG_SF_EEENS5_IJNSS_IS1K_SC_EENSS_INS5_IJNSA_ILi16EEESB_EEENS5_IJSC_SF_EEEEEEEESI_SJ_SI_SJ_NS1F_6fusion15FusionCallbacksIS1J_NS1S_17LinearCombinationISI_fSI_fLNS_15FloatRoundStyleE2EEES1L_S1R_JEEENS4_5SM1004TMEM4LOAD26SM100_TMEM_LOAD_32dp32b16xENS4_13SM90_TMA_LOADENS11_INS12_ILi2ELi4ELi3EEES15_NSS_INS5_IJS16_S1N_EEENS5_IJS1N_SC_EEEEEEENS4_39AutoVectorizingCopyWithAssumedAlignmentILi128EEENS4_14SM90_TMA_STOREES27_S29_S29_EEEvvEEEEvNT_6ParamsE:
[----:B------:R-:W1:Y:S01]  /*0000*/  LDC R1, c[0x0][0x37c] ;  /* 0x0000df00ff017b82 */ /* 0x000e620000000800 */
[----:B------:R-:W2:Y:S01]  /*0010*/  S2R R66, SR_TID.X ;  /* 0x0000000000427919 */ /* 0x000ea20000002100 */
[----:B------:R-:W3:Y:S06]  /*0020*/  LDCU.64 UR8, c[0x0][0x890] ;  /* 0x00011200ff0877ac */ /* 0x000eec0008000a00 */
[----:B------:R-:W4:Y:S01]  /*0030*/  S2UR UR61, SR_CgaCtaId ;  /* 0x00000000003d79c3 */ /* 0x000f220000008800 */
[----:B------:R-:W-:Y:S02]  /*0040*/  PRMT R52, RZ, 0x7610, R52 ;  /* 0x00007610ff347816 */ /* 0x000fe40000000034 */
[----:B------:R-:W-:Y:S01]  /*0050*/  ELECT P1, URZ, PT ;  /* 0x0000000000ff782f */ /* 0x000fe20003820000 */
[----:B---3--:R-:W-:-:S04]  /*0060*/  UISETP.NE.U32.AND UP0, UPT, UR8, URZ, UPT ;  /* 0x000000ff0800728c */ /* 0x008fc8000bf05070 */
[----:B------:R-:W-:Y:S02]  /*0070*/  UISETP.NE.AND.EX UP0, UPT, UR9, URZ, UPT, UP0 ;  /* 0x000000ff0900728c */ /* 0x000fe4000bf05300 */
[----:B----4-:R-:W-:Y:S02]  /*0080*/  ULOP3.LUT UR5, UR61, 0x1, URZ, 0xc0, !UPT ;  /* 0x000000013d057892 */ /* 0x010fe4000f8ec0ff */
[----:B------:R-:W-:Y:S01]  /*0090*/  ULOP3.LUT UR4, UR61, 0x1, URZ, 0x3c, !UPT ;  /* 0x000000013d047892 */ /* 0x000fe2000f8e3cff */
[----:B--2---:R-:W-:-:S03]  /*00a0*/  SHF.R.U32.HI R53, RZ, 0x5, R66 ;  /* 0x00000005ff357819 */ /* 0x004fc60000011642 */
[----:B------:R-:W-:Y:S02]  /*00b0*/  IMAD.U32 R2, RZ, RZ, UR5 ;  /* 0x00000005ff027e24 */ /* 0x000fe4000f8e00ff */
[----:B------:R-:W2:Y:S02]  /*00c0*/  SHFL.IDX PT, R0, R53, RZ, 0x1f ;  /* 0x00001fff35007589 */ /* 0x000ea400000e0000 */
[----:B--2---:R-:W-:Y:S01]  /*00d0*/  R2UR UR18, R0 ;  /* 0x00000000001272ca */ /* 0x004fe200000e0000 */
[----:B------:R-:W-:Y:S01]  /*00e0*/  IMAD.U32 R0, RZ, RZ, UR4 ;  /* 0x00000004ff007e24 */ /* 0x000fe2000f8e00ff */
[----:B-1----:R-:W-:-:S13]  /*00f0*/  BRA.U UP0, `(.L_x_0) ;  /* 0x0000000100307547 */ /* 0x002fda000b800000 */
[----:B------:R-:W1:Y:S02]  /*0100*/  LDCU.64 UR4, c[0x0][0x888] ;  /* 0x00011100ff0477ac */ /* 0x000e640008000a00 */
[----:B-1----:R-:W-:-:S04]  /*0110*/  UISETP.NE.U32.AND UP0, UPT, UR4, URZ, UPT ;  /* 0x000000ff0400728c */ /* 0x002fc8000bf05070 */
[----:B------:R-:W-:-:S09]  /*0120*/  UISETP.NE.AND.EX UP0, UPT, UR5, URZ, UPT, UP0 ;  /* 0x000000ff0500728c */ /* 0x000fd2000bf05300 */
[----:B------:R-:W-:Y:S05]  /*0130*/  BRA.U !UP0, `(.L_x_1) ;  /* 0x0000000108147547 */ /* 0x000fea000b800000 */
[----:B------:R-:W1:Y:S01]  /*0140*/  LDC.64 R4, c[0x0][0x888] ;  /* 0x00022200ff047b82 */ /* 0x000e620000000a00 */
[----:B------:R-:W1:Y:S02]  /*0150*/  LDCU.64 UR4, c[0x0][0x358] ;  /* 0x00006b00ff0477ac */ /* 0x000e640008000a00 */
[----:B-1----:R1:W5:Y:S01]  /*0160*/  LDG.E R27, desc[UR4][R4.64] ;  /* 0x00000004041b7981 */ /* 0x002362000c1e1900 */
[----:B------:R-:W-:Y:S01]  /*0170*/  HFMA2 R52, -RZ, RZ, 0, 5.9604644775390625e-08 ;  /* 0x00000001ff347431 */ /* 0x000fe200000001ff */
[----:B------:R-:W-:Y:S05]  /*0180*/  BRA `(.L_x_0) ;  /* 0x00000000000c7947 */ /* 0x000fea0003800000 */
.L_x_1:
[----:B------:R-:W1:Y:S01]  /*0190*/  LDCU UR4, c[0x0][0x880] ;  /* 0x00011000ff0477ac */ /* 0x000e620008000800 */
[----:B------:R-:W-:Y:S01]  /*01a0*/  HFMA2 R52, -RZ, RZ, 0, 5.9604644775390625e-08 ;  /* 0x00000001ff347431 */ /* 0x000fe200000001ff */
[----:B-1----:R-:W-:-:S07]  /*01b0*/  MOV R27, UR4 ;  /* 0x00000004001b7c02 */ /* 0x002fce0008000f00 */
.L_x_0:
[----:B------:R-:W2:Y:S02]  /*01c0*/  LDCU.64 UR4, c[0x0][0x8b0] ;  /* 0x00011600ff0477ac */ /* 0x000ea40008000a00 */
[----:B--2---:R-:W-:-:S04]  /*01d0*/  UISETP.NE.U32.AND UP0, UPT, UR4, URZ, UPT ;  /* 0x000000ff0400728c */ /* 0x004fc8000bf05070 */
[----:B------:R-:W-:-:S09]  /*01e0*/  UISETP.NE.AND.EX UP0, UPT, UR5, URZ, UPT, UP0 ;  /* 0x000000ff0500728c */ /* 0x000fd2000bf05300 */
[----:B------:R-:W-:Y:S05]  /*01f0*/  BRA.U UP0, `(.L_x_2) ;  /* 0x0000000100287547 */ /* 0x000fea000b800000 */
[----:B------:R-:W2:Y:S02]  /*0200*/  LDCU.64 UR4, c[0x0][0x8a8] ;  /* 0x00011500ff0477ac */ /* 0x000ea40008000a00 */
[----:B--2---:R-:W-:-:S04]  /*0210*/  UISETP.NE.U32.AND UP0, UPT, UR4, URZ, UPT ;  /* 0x000000ff0400728c */ /* 0x004fc8000bf05070 */
[----:B------:R-:W-:-:S09]  /*0220*/  UISETP.NE.AND.EX UP0, UPT, UR5, URZ, UPT, UP0 ;  /* 0x000000ff0500728c */ /* 0x000fd2000bf05300 */
[----:B------:R-:W-:Y:S05]  /*0230*/  BRA.U !UP0, `(.L_x_3) ;  /* 0x0000000108107547 */ /* 0x000fea000b800000 */
[----:B------:R-:W2:Y:S01]  /*0240*/  LDC.64 R24, c[0x0][0x8a8] ;  /* 0x00022a00ff187b82 */ /* 0x000ea20000000a00 */
[----:B------:R-:W2:Y:S02]  /*0250*/  LDCU.64 UR4, c[0x0][0x358] ;  /* 0x00006b00ff0477ac */ /* 0x000ea40008000a00 */
[----:B--2---:R2:W5:Y:S01]  /*0260*/  LDG.E R24, desc[UR4][R24.64] ;  /* 0x0000000418187981 */ /* 0x004562000c1e1900 */
[----:B------:R-:W-:Y:S05]  /*0270*/  BRA `(.L_x_2) ;  /* 0x0000000000087947 */ /* 0x000fea0003800000 */
.L_x_3:
[----:B------:R-:W2:Y:S02]  /*0280*/  LDCU UR4, c[0x0][0x8a0] ;  /* 0x00011400ff0477ac */ /* 0x000ea40008000800 */
[----:B--2---:R-:W-:Y:S02]  /*0290*/  MOV R24, UR4 ;  /* 0x0000000400187c02 */ /* 0x004fe40008000f00 */
.L_x_2:
[----:B------:R-:W-:Y:S01]  /*02a0*/  IMAD.U32 R3, RZ, RZ, UR18 ;  /* 0x00000012ff037e24 */ /* 0x000fe2000f8e00ff */
[----:B------:R-:W-:Y:S04]  /*02b0*/  BSSY.RECONVERGENT B0, `(.L_x_4) ;  /* 0x000000c000007945 */ /* 0x000fe80003800200 */
[C---:B------:R-:W-:Y:S02]  /*02c0*/  ISETP.NE.OR P2, PT, R3.reuse, 0x1, !P1 ;  /* 0x000000010300780c */ /* 0x040fe40004f45670 */
[----:B------:R-:W-:-:S11]  /*02d0*/  ISETP.NE.OR P0, PT, R3, 0x3, !P1 ;  /* 0x000000030300780c */ /* 0x000fd60004f05670 */
[----:B------:R-:W-:Y:S05]  /*02e0*/  @P2 BRA `(.L_x_5) ;  /* 0x0000000000202947 */ /* 0x000fea0003800000 */
[----:B------:R-:W3:Y:S02]  /*02f0*/  LDCU.64 UR4, c[0x0][0x348] ;  /* 0x00006900ff0477ac */ /* 0x000ee40008000a00 */
[----:B---3--:R-:W-:Y:S02]  /*0300*/  UIADD3 UR6, UP1, UPT, UR4, 0x80, URZ ;  /* 0x0000008004067890 */ /* 0x008fe4000ff3e0ff */
[----:B------:R-:W-:Y:S02]  /*0310*/  UIADD3 UR4, UP0, UPT, UR4, 0x180, URZ ;  /* 0x0000018004047890 */ /* 0x000fe4000ff1e0ff */
[----:B------:R-:W-:Y:S02]  /*0320*/  UIADD3.X UR7, UPT, UPT, URZ, UR5, URZ, UP1, !UPT ;  /* 0x00000005ff077290 */ /* 0x000fe40008ffe4ff */
[----:B------:R-:W-:-:S07]  /*0330*/  UIADD3.X UR5, UPT, UPT, URZ, UR5, URZ, UP0, !UPT ;  /* 0x00000005ff057290 */ /* 0x000fce00087fe4ff */
[----:B------:R3:W-:Y:S02]  /*0340*/  UTMACCTL.PF [UR6] ;  /* 0x00000000060079b9 */ /* 0x0007e40008040000 */
[----:B------:R3:W-:Y:S02]  /*0350*/  UTMACCTL.PF [UR4] ;  /* 0x00000000040079b9 */ /* 0x0007e40008040000 */
[----:B---3--:R-:W-:Y:S01]  /*0360*/  NOP ;  /* 0x0000000000007918 */ /* 0x008fe20000000000 */
.L_x_5:
[----:B------:R-:W-:Y:S05]  /*0370*/  BSYNC.RECONVERGENT B0 ;  /* 0x0000000000007941 */ /* 0x000fea0003800200 */
.L_x_4:
[----:B------:R-:W-:Y:S04]  /*0380*/  BSSY.RECONVERGENT B0, `(.L_x_6) ;  /* 0x000000a000007945 */ /* 0x000fe80003800200 */
        /* <DEDUP_REMOVED lines=9> */
.L_x_7:
[----:B------:R-:W-:Y:S05]  /*0420*/  BSYNC.RECONVERGENT B0 ;  /* 0x0000000000007941 */ /* 0x000fea0003800200 */
.L_x_6:
[----:B------:R-:W3:Y:S01]  /*0430*/  LDCU.64 UR4, c[0x0][0x888] ;  /* 0x00011100ff0477ac */ /* 0x000ee20008000a00 */
[----:B------:R-:W-:Y:S02]  /*0440*/  UISETP.EQ.U32.AND UP1, UPT, UR8, URZ, UPT ;  /* 0x000000ff0800728c */ /* 0x000fe4000bf22070 */
[----:B------:R-:W-:Y:S02]  /*0450*/  UPLOP3.LUT UP3, UPT, UPT, UPT, UPT, 0x80, 0x8 ;  /* 0x000000000008789c */ /* 0x000fe40003f6f070 */
[----:B---3--:R-:W-:-:S04]  /*0460*/  UISETP.NE.U32.AND UP0, UPT, UR4, URZ, UPT ;  /* 0x000000ff0400728c */ /* 0x008fc8000bf05070 */
[----:B------:R-:W-:-:S04]  /*0470*/  UISETP.NE.AND.EX UP0, UPT, UR5, URZ, UPT, UP0 ;  /* 0x000000ff0500728c */ /* 0x000fc8000bf05300 */
[----:B------:R-:W-:-:S04]  /*0480*/  UISETP.EQ.OR.EX UP2, UPT, UR9, URZ, !UP0, UP1 ;  /* 0x000000ff0900728c */ /* 0x000fc8000c742710 */
[----:B------:R-:W-:-:S06]  /*0490*/  UP2UR UR4, UPR, URZ, 0x4 ;  /* 0x00000004ff047883 */ /* 0x000fcc0008000000 */
[----:B------:R-:W-:Y:S01]  /*04a0*/  MOV R56, UR4 ;  /* 0x0000000400387c02 */ /* 0x000fe20008000f00 */
[----:B------:R-:W-:Y:S06]  /*04b0*/  BRA.U !UP2, `(.L_x_8) ;  /* 0x000000010a207547 */ /* 0x000fec000b800000 */
[----:B------:R-:W-:Y:S01]  /*04c0*/  UISETP.NE.U32.AND UP1, UPT, UR8, URZ, UPT ;  /* 0x000000ff0800728c */ /* 0x000fe2000bf25070 */
[----:B-----5:R-:W-:Y:S01]  /*04d0*/  FSETP.NEU.AND P0, PT, R27, RZ, PT ;  /* 0x000000ff1b00720b */ /* 0x020fe20003f0d000 */
[----:B------:R-:W-:Y:S02]  /*04e0*/  USEL UR4, URZ, 0xffffffff, UP0 ;  /* 0xffffffffff047887 */ /* 0x000fe40008000000 */
[----:B------:R-:W-:-:S10]  /*04f0*/  UISETP.NE.AND.EX UP1, UPT, UR9, URZ, UPT, UP1 ;  /* 0x000000ff0900728c */ /* 0x000fd4000bf25310 */
[----:B------:R-:W-:Y:S01]  /*0500*/  VOTEU.ANY UP0, P0 ;  /* 0x0000000000ff7886 */ /* 0x000fe20000000100 */
[----:B------:R-:W-:-:S04]  /*0510*/  @!UP1 USEL UR4, URZ, 0xffffffff, UP0 ;  /* 0xffffffffff049887 */ /* 0x000fc80008000000 */
[----:B------:R-:W-:-:S04]  /*0520*/  ULOP3.LUT UR4, UR4, 0x1, URZ, 0xc0, !UPT ;  /* 0x0000000104047892 */ /* 0x000fc8000f8ec0ff */
[----:B------:R-:W-:-:S11]  /*0530*/  UISETP.NE.U32.AND UP3, UPT, UR4, 0x1, UPT ;  /* 0x000000010400788c */ /* 0x000fd6000bf65070 */
.L_x_8:
[----:B------:R-:W3:Y:S01]  /*0540*/  SHFL.IDX PT, R3, R53, RZ, 0x1f ;  /* 0x00001fff35037589 */ /* 0x000ee200000e0000 */
[----:B------:R-:W-:Y:S01]  /*0550*/  R2UR UR4, R2 ;  /* 0x00000000020472ca */ /* 0x000fe200000e0000 */
[----:B------:R-:W-:-:S04]  /*0560*/  UISETP.NE.AND UP0, UPT, UR18, 0x2, UPT ;  /* 0x000000021200788c */ /* 0x000fc8000bf05270 */
[----:B------:R-:W-:-:S08]  /*0570*/  USEL UR47, URZ, 0x1, UP0 ;  /* 0x00000001ff2f7887 */ /* 0x000fd00008000000 */
[----:B------:R-:W-:-:S06]  /*0580*/  UISETP.EQ.AND UP1, UPT, UR4, URZ, !UP0 ;  /* 0x000000ff0400728c */ /* 0x000fcc000c722270 */
[----:B------:R-:W-:Y:S02]  /*0590*/  PLOP3.LUT P4, PT, P1, PT, UP1, 0x80, 0x8 ;  /* 0x000000000008781c */ /* 0x000fe40000f8f018 */
[----:B---3--:R-:W-:-:S13]  /*05a0*/  ISETP.NE.AND P0, PT, R3, RZ, PT ;  /* 0x000000ff0300720c */ /* 0x008fda0003f05270 */
[----:B------:R-:W-:Y:S05]  /*05b0*/  @P0 BRA `(.L_x_9) ;  /* 0x0000000000440947 */ /* 0x000fea0003800000 */
[----:B------:R-:W-:Y:S01]  /*05c0*/  UMOV UR4, 0x400 ;  /* 0x0000040000047882 */ /* 0x000fe20000000000 */
[----:B------:R-:W-:Y:S01]  /*05d0*/  UMOV UR8, 0x1 ;  /* 0x0000000100087882 */ /* 0x000fe20000000000 */
[----:B------:R-:W-:Y:S01]  /*05e0*/  UMOV UR6, 0x2 ;  /* 0x0000000200067882 */ /* 0x000fe20000000000 */
[----:B------:R-:W-:Y:S02]  /*05f0*/  ULEA UR4, UR61, UR4, 0x18 ;  /* 0x000000043d047291 */ /* 0x000fe4000f8ec0ff */
[----:B------:R-:W-:-:S04]  /*0600*/  UIADD3 UR8, UPT, UPT, -UR8, 0x100000, URZ ;  /* 0x0010000008087890 */ /* 0x000fc8000fffe1ff */
[----:B------:R-:W-:Y:S02]  /*0610*/  USHF.L.U32 UR9, UR8, 0xb, URZ ;  /* 0x0000000b08097899 */ /* 0x000fe400080006ff */
[----:B------:R-:W-:Y:S02]  /*0620*/  USHF.L.U32 UR8, UR8, 0x1, URZ ;  /* 0x0000000108087899 */ /* 0x000fe400080006ff */
[----:B------:R-:W-:-:S04]  /*0630*/  UIADD3 UR6, UPT, UPT, -UR6, 0x100000, URZ ;  /* 0x0010000006067890 */ /* 0x000fc8000fffe1ff */
[----:B------:R-:W-:Y:S02]  /*0640*/  USHF.L.U32 UR7, UR6, 0xb, URZ ;  /* 0x0000000b06077899 */ /* 0x000fe400080006ff */
[----:B------:R-:W-:Y:S01]  /*0650*/  USHF.L.U32 UR6, UR6, 0x1, URZ ;  /* 0x0000000106067899 */ /* 0x000fe200080006ff */
[----:B------:R-:W-:Y:S01]  /*0660*/  ELECT P0, URZ, PT ;  /* 0x0000000000ff782f */ /* 0x000fe20003800000 */
[----:B------:R-:W3:Y:S02]  /*0670*/  FENCE.VIEW.ASYNC.S ;  /* 0x00000000000073c6 */ /* 0x000ee40000000000 */
[----:B---3--:R3:W4:Y:S08]  /*0680*/  SYNCS.EXCH.64 URZ, [UR4], UR8 ;  /* 0x0000000804ff75b2 */ /* 0x0087300008000100 */
[----:B------:R3:W1:Y:S01]  /*0690*/  SYNCS.EXCH.64 URZ, [UR4+0x10], UR6 ;  /* 0x0000100604ff75b2 */ /* 0x0006620008000100 */
[----:B------:R3:W1:Y:S01]  /*06a0*/  SYNCS.EXCH.64 URZ, [UR4+0x8], UR8 ;  /* 0x0000080804ff75b2 */ /* 0x0006620008000100 */
[----:B------:R3:W1:Y:S01]  /*06b0*/  SYNCS.EXCH.64 URZ, [UR4+0x18], UR6 ;  /* 0x0000180604ff75b2 */ /* 0x0006620008000100 */
[----:B------:R-:W-:Y:S01]  /*06c0*/  NOP ;  /* 0x0000000000007918 */ /* 0x000fe20000000000 */
.L_x_9:
[----:B------:R-:W2:Y:S01]  /*06d0*/  SHFL.IDX PT, R3, R53, RZ, 0x1f ;  /* 0x00001fff35037589 */ /* 0x000ea200000e0000 */
[----:B------:R-:W-:Y:S01]  /*06e0*/  NOP ;  /* 0x0000000000007918 */ /* 0x000fe20000000000 */
[----:B--2---:R-:W-:-:S13]  /*06f0*/  ISETP.NE.AND P0, PT, R3, 0x1, PT ;  /* 0x000000010300780c */ /* 0x004fda0003f05270 */
[----:B------:R-:W-:Y:S05]  /*0700*/  @P0 BRA `(.L_x_10) ;  /* 0x0000000000540947 */ /* 0x000fea0003800000 */
[----:B---3--:R-:W-:Y:S01]  /*0710*/  UMOV UR4, 0x400 ;  /* 0x0000040000047882 */ /* 0x008fe20000000000 */
        /* <DEDUP_REMOVED lines=10> */
[----:B------:R-:W2:Y:S02]  /*07c0*/  FENCE.VIEW.ASYNC.S ;  /* 0x00000000000073c6 */ /* 0x000ea40000000000 */
[----:B--2---:R2:W3:Y:S08]  /*07d0*/  SYNCS.EXCH.64 URZ, [UR4+0x20], UR8 ;  /* 0x0000200804ff75b2 */ /* 0x0044f00008000100 */
[----:B------:R2:W1:Y:S01]  /*07e0*/  SYNCS.EXCH.64 URZ, [UR4+0x40], UR6 ;  /* 0x0000400604ff75b2 */ /* 0x0004620008000100 */
[----:B------:R2:W1:Y:S01]  /*07f0*/  SYNCS.EXCH.64 URZ, [UR4+0x28], UR8 ;  /* 0x0000280804ff75b2 */ /* 0x0004620008000100 */
[----:B------:R2:W1:Y:S01]  /*0800*/  SYNCS.EXCH.64 URZ, [UR4+0x48], UR6 ;  /* 0x0000480604ff75b2 */ /* 0x0004620008000100 */
[----:B------:R2:W1:Y:S01]  /*0810*/  SYNCS.EXCH.64 URZ, [UR4+0x30], UR8 ;  /* 0x0000300804ff75b2 */ /* 0x0004620008000100 */
[----:B------:R2:W1:Y:S01]  /*0820*/  SYNCS.EXCH.64 URZ, [UR4+0x50], UR6 ;  /* 0x0000500604ff75b2 */ /* 0x0004620008000100 */
[----:B------:R2:W1:Y:S01]  /*0830*/  SYNCS.EXCH.64 URZ, [UR4+0x38], UR8 ;  /* 0x0000380804ff75b2 */ /* 0x0004620008000100 */
[----:B------:R2:W1:Y:S01]  /*0840*/  SYNCS.EXCH.64 URZ, [UR4+0x58], UR6 ;  /* 0x0000580604ff75b2 */ /* 0x0004620008000100 */
[----:B------:R-:W-:Y:S01]  /*0850*/  NOP ;  /* 0x0000000000007918 */ /* 0x000fe20000000000 */
.L_x_10:
[----:B------:R-:W4:Y:S01]  /*0860*/  SHFL.IDX PT, R3, R53, RZ, 0x1f ;  /* 0x00001fff35037589 */ /* 0x000f2200000e0000 */
[----:B------:R-:W-:Y:S01]  /*0870*/  NOP ;  /* 0x0000000000007918 */ /* 0x000fe20000000000 */
[----:B----4-:R-:W-:-:S13]  /*0880*/  ISETP.NE.AND P0, PT, R3, 0x3, PT ;  /* 0x000000030300780c */ /* 0x010fda0003f05270 */
[----:B------:R-:W-:Y:S05]  /*0890*/  @P0 BRA `(.L_x_11) ;  /* 0x00000000002c0947 */ /* 0x000fea0003800000 */
[----:B--23--:R-:W-:Y:S01]  /*08a0*/  UMOV UR6, 0x400 ;  /* 0x0000040000067882 */ /* 0x00cfe20000000000 */
[----:B------:R-:W-:Y:S01]  /*08b0*/  UMOV UR4, 0x20 ;  /* 0x0000002000047882 */ /* 0x000fe20000000000 */
[----:B------:R-:W-:Y:S02]  /*08c0*/  ULEA UR6, UR61, UR6, 0x18 ;  /* 0x000000063d067291 */ /* 0x000fe4000f8ec0ff */
[----:B------:R-:W-:-:S04]  /*08d0*/  UIADD3 UR4, UPT, UPT, -UR4, 0x100000, URZ ;  /* 0x0010000004047890 */ /* 0x000fc8000fffe1ff */
[----:B------:R-:W-:Y:S02]  /*08e0*/  USHF.L.U32 UR5, UR4, 0xb, URZ ;  /* 0x0000000b04057899 */ /* 0x000fe400080006ff */
[----:B------:R-:W-:Y:S01]  /*08f0*/  USHF.L.U32 UR4, UR4, 0x1, URZ ;  /* 0x0000000104047899 */ /* 0x000fe200080006ff */
[----:B------:R-:W-:Y:S01]  /*0900*/  ELECT P0, URZ, PT ;  /* 0x0000000000ff782f */ /* 0x000fe20003800000 */
[----:B------:R-:W2:Y:S10]  /*0910*/  FENCE.VIEW.ASYNC.S ;  /* 0x00000000000073c6 */ /* 0x000eb40000000000 */
[----:B--2---:R4:W2:Y:S01]  /*0920*/  SYNCS.EXCH.64 URZ, [UR6+0x60], UR4 ;  /* 0x0000600406ff75b2 */ /* 0x0048a20008000100 */
[----:B------:R4:W3:Y:S02]  /*0930*/  SYNCS.EXCH.64 URZ, [UR6+0x68], UR4 ;  /* 0x0000680406ff75b2 */ /* 0x0008e40008000100 */
[----:B----4-:R-:W-:Y:S01]  /*0940*/  NOP ;  /* 0x0000000000007918 */ /* 0x010fe20000000000 */
.L_x_11:
[----:B------:R-:W4:Y:S01]  /*0950*/  SHFL.IDX PT, R3, R53, RZ, 0x1f ;  /* 0x00001fff35037589 */ /* 0x000f2200000e0000 */
[----:B------:R-:W-:Y:S01]  /*0960*/  NOP ;  /* 0x0000000000007918 */ /* 0x000fe20000000000 */
[----:B----4-:R-:W-:-:S13]  /*0970*/  ISETP.NE.AND P0, PT, R3, 0x4, PT ;  /* 0x000000040300780c */ /* 0x010fda0003f05270 */
[----:B------:R-:W-:Y:S05]  /*0980*/  @P0 BRA `(.L_x_12) ;  /* 0x0000000000480947 */ /* 0x000fea0003800000 */
[----:B--23--:R-:W-:Y:S01]  /*0990*/  UMOV UR4, 0x3a0 ;  /* 0x000003a000047882 */ /* 0x00cfe20000000000 */
[----:B------:R-:W-:Y:S01]  /*09a0*/  UMOV UR6, 0x400 ;  /* 0x0000040000067882 */ /* 0x000fe20000000000 */
[----:B------:R-:W-:Y:S01]  /*09b0*/  USEL UR4, UR4, 0x320, UP3 ;  /* 0x0000032004047887 */ /* 0x000fe20009800000 */
        /* <DEDUP_REMOVED lines=10> */
[----:B--2---:R4:W2:Y:S08]  /*0a60*/  SYNCS.EXCH.64 URZ, [UR6+0x70], UR8 ;  /* 0x0000700806ff75b2 */ /* 0x0048b00008000100 */
[----:B------:R4:W3:Y:S01]  /*0a70*/  SYNCS.EXCH.64 URZ, [UR6+0x80], UR4 ;  /* 0x0000800406ff75b2 */ /* 0x0008e20008000100 */
[----:B------:R4:W1:Y:S01]  /*0a80*/  SYNCS.EXCH.64 URZ, [UR6+0x78], UR8 ;  /* 0x0000780806ff75b2 */ /* 0x0008620008000100 */
[----:B------:R4:W1:Y:S02]  /*0a90*/  SYNCS.EXCH.64 URZ, [UR6+0x88], UR4 ;  /* 0x0000880406ff75b2 */ /* 0x0008640008000100 */
[----:B----4-:R-:W-:Y:S01]  /*0aa0*/  NOP ;  /* 0x0000000000007918 */ /* 0x010fe20000000000 */
.L_x_12:
[----:B------:R-:W4:Y:S01]  /*0ab0*/  SHFL.IDX PT, R3, R53, RZ, 0x1f ;  /* 0x00001fff35037589 */ /* 0x000f2200000e0000 */
[----:B------:R-:W-:Y:S01]  /*0ac0*/  NOP ;  /* 0x0000000000007918 */ /* 0x000fe20000000000 */
[----:B----4-:R-:W-:-:S13]  /*0ad0*/  ISETP.NE.AND P0, PT, R3, 0x5, PT ;  /* 0x000000050300780c */ /* 0x010fda0003f05270 */
[----:B------:R-:W-:Y:S05]  /*0ae0*/  @P0 BRA `(.L_x_13) ;  /* 0x0000000000540947 */ /* 0x000fea0003800000 */
[----:B--23--:R-:W-:Y:S01]  /*0af0*/  UMOV UR4, 0x400 ;  /* 0x0000040000047882 */ /* 0x00cfe20000000000 */
        /* <DEDUP_REMOVED lines=14> */
[----:B------:R4:W1:Y:S01]  /*0be0*/  SYNCS.EXCH.64 URZ, [UR4+0xb8], UR8 ;  /* 0x0000b80804ff75b2 */ /* 0x0008620008000100 */
[----:B------:R4:W1:Y:S01]  /*0bf0*/  SYNCS.EXCH.64 URZ, [UR4+0xa0], UR6 ;  /* 0x0000a00604ff75b2 */ /* 0x0008620008000100 */
[----:B------:R4:W1:Y:S01]  /*0c00*/  SYNCS.EXCH.64 URZ, [UR4+0xc0], UR8 ;  /* 0x0000c00804ff75b2 */ /* 0x0008620008000100 */
[----:B------:R4:W1:Y:S01]  /*0c10*/  SYNCS.EXCH.64 URZ, [UR4+0xa8], UR6 ;  /* 0x0000a80604ff75b2 */ /* 0x0008620008000100 */
[----:B------:R4:W1:Y:S02]  /*0c20*/  SYNCS.EXCH.64 URZ, [UR4+0xc8], UR8 ;  /* 0x0000c80804ff75b2 */ /* 0x0008640008000100 */
[----:B----4-:R-:W-:Y:S01]  /*0c30*/  NOP ;  /* 0x0000000000007918 */ /* 0x010fe20000000000 */
.L_x_13:
[----:B------:R-:W4:Y:S01]  /*0c40*/  SHFL.IDX PT, R3, R53, RZ, 0x1f ;  /* 0x00001fff35037589 */ /* 0x000f2200000e0000 */
[----:B------:R-:W-:Y:S01]  /*0c50*/  ISETP.NE.OR P1, PT, RZ, UR18, !P1 ;  /* 0x00000012ff007c0c */ /* 0x000fe2000cf25670 */
        /* <DEDUP_REMOVED lines=12> */
[----:B------:R4:W3:Y:S01]  /*0d20*/  SYNCS.EXCH.64 URZ, [UR4+0xe0], UR6 ;  /* 0x0000e00604ff75b2 */ /* 0x0008e20008000100 */
[----:B------:R4:W1:Y:S01]  /*0d30*/  SYNCS.EXCH.64 URZ, [UR4+0xd8], UR6 ;  /* 0x0000d80604ff75b2 */ /* 0x0008620008000100 */
[----:B------:R4:W1:Y:S02]  /*0d40*/  SYNCS.EXCH.64 URZ, [UR4+0xe8], UR6 ;  /* 0x0000e80604ff75b2 */ /* 0x0008640008000100 */
[----:B----4-:R-:W-:Y:S01]  /*0d50*/  NOP ;  /* 0x0000000000007918 */ /* 0x010fe20000000000 */
.L_x_14:
[----:B------:R-:W-:Y:S01]  /*0d60*/  VOTEU.ALL UP0, P1 ;  /* 0x0000000000ff7886 */ /* 0x000fe20000800000 */
[----:B--23--:R-:W-:Y:S01]  /*0d70*/  UMOV UR4, 0x20 ;  /* 0x0000002000047882 */ /* 0x00cfe20000000000 */
[----:B------:R-:W2:Y:S01]  /*0d80*/  LDCU UR7, c[0x0][0x36c] ;  /* 0x00006d80ff0777ac */ /* 0x000ea20008000800 */
[----:B------:R-:W-:Y:S01]  /*0d90*/  NOP ;  /* 0x0000000000007918 */ /* 0x000fe20000000000 */
[----:B-1----:R-:W-:Y:S01]  /*0da0*/  LOP3.LUT R5, R66, 0x1f, RZ, 0xc0, !PT ;  /* 0x0000001f42057812 */ /* 0x002fe200078ec0ff */
[----:B------:R-:W-:Y:S01]  /*0db0*/  @!UP0 UMOV UR6, 0x400 ;  /* 0x0000040000068882 */ /* 0x000fe20000000000 */
[----:B------:R-:W-:-:S04]  /*0dc0*/  @!UP0 UIADD3 UR4, UPT, UPT, -UR4, 0x100000, URZ ;  /* 0x0010000004048890 */ /* 0x000fc8000fffe1ff */
[----:B------:R-:W-:Y:S02]  /*0dd0*/  @!UP0 USHF.L.U32 UR5, UR4, 0xb, URZ ;  /* 0x0000000b04058899 */ /* 0x000fe400080006ff */
[----:B------:R-:W-:Y:S02]  /*0de0*/  @!UP0 USHF.L.U32 UR4, UR4, 0x1, URZ ;  /* 0x0000000104048899 */ /* 0x000fe400080006ff */
[----:B------:R-:W-:Y:S01]  /*0df0*/  @!UP0 ULEA UR6, UR61, UR6, 0x18 ;  /* 0x000000063d068291 */ /* 0x000fe2000f8ec0ff */
[----:B------:R-:W-:Y:S01]  /*0e00*/  VOTEU.ALL UP0, P1 ;  /* 0x0000000000ff7886 */ /* 0x000fe20000800000 */
[----:B------:R-:W-:Y:S02]  /*0e10*/  UISETP.NE.AND UP4, UPT, UR18, URZ, UPT ;  /* 0x000000ff1200728c */ /* 0x000fe4000bf85270 */
[----:B--2---:R-:W-:Y:S01]  /*0e20*/  UISETP.EQ.U32.AND UP5, UPT, UR7, 0x1, UPT ;  /* 0x000000010700788c */ /* 0x004fe2000bfa2070 */
[----:B------:R-:W1:Y:S07]  /*0e30*/  FENCE.VIEW.ASYNC.S ;  /* 0x00000000000073c6 */ /* 0x000e6e0000000000 */
[----:B-1----:R1:W2:Y:S01]  /*0e40*/  @!UP0 SYNCS.EXCH.64 URZ, [UR6+0xf0], UR4 ;  /* 0x0000f00406ff85b2 */ /* 0x0022a20008000100 */
[----:B------:R-:W-:Y:S05]  /*0e50*/  BRA.U !UP5, `(.L_x_15) ;  /* 0x000000010d087547 */ /* 0x000fea000b800000 */
[----:B--2---:R-:W-:Y:S01]  /*0e60*/  UCGABAR_ARV ;  /* 0x00000000000079c7 */ /* 0x004fe20008000000 */
[----:B------:R-:W-:Y:S05]  /*0e70*/  BRA `(.L_x_16) ;  /* 0x0000000000047947 */ /* 0x000fea0003800000 */
.L_x_15:
[----:B--2---:R-:W-:Y:S01]  /*0e80*/  NOP ;  /* 0x0000000000007918 */ /* 0x004fe20000000000 */
.L_x_16:
[----:B------:R-:W2:Y:S01]  /*0e90*/  S2UR UR24, SR_CTAID.X ;  /* 0x00000000001879c3 */ /* 0x000ea20000002500 */
[----:B------:R-:W-:-:S05]  /*0ea0*/  CS2R.32 R55, SR_CgaSize ;  /* 0x0000000000377805 */ /* 0x000fca0000008a00 */
[----:B------:R-:W-:-:S05]  /*0eb0*/  IMAD R55, R55, -0xa0, RZ ;  /* 0xffffff6037377824 */ /* 0x000fca00078e02ff */
[----:B-1----:R-:W-:-:S14]  /*0ec0*/  R2UR UR5, R55 ;  /* 0x00000000370572ca */ /* 0x002fdc00000e0000 */
[----:B------:R-:W1:Y:S01]  /*0ed0*/  LDCU UR5, c[0x0][UR5+0x2b0] ;  /* 0x00005600050577ac */ /* 0x000e620008000800 */
[----:B------:R-:W-:Y:S02]  /*0ee0*/  R2UR UR10, R2 ;  /* 0x00000000020a72ca */ /* 0x000fe400000e0000 */
[----:B------:R-:W-:-:S05]  /*0ef0*/  CS2R.32 R55, SR_CgaSize ;  /* 0x0000000000377805 */ /* 0x000fca0000008a00 */
[----:B------:R-:W-:-:S05]  /*0f00*/  IMAD R55, R55, -0xa0, RZ ;  /* 0xffffff6037377824 */ /* 0x000fca00078e02ff */
[----:B------:R-:W-:-:S14]  /*0f10*/  R2UR UR4, R55 ;  /* 0x00000000370472ca */ /* 0x000fdc00000e0000 */
[----:B------:R-:W3:Y:S01]  /*0f20*/  LDCU UR4, c[0x0][UR4+0x2b4] ;  /* 0x00005680040477ac */ /* 0x000ee20008000800 */
[----:B------:R-:W4:Y:S01]  /*0f30*/  S2UR UR7, SR_CTAID.Y ;  /* 0x00000000000779c3 */ /* 0x000f220000002600 */
[----:B------:R-:W-:-:S05]  /*0f40*/  CS2R.32 R55, SR_CgaSize ;  /* 0x0000000000377805 */ /* 0x000fca0000008a00 */
[----:B------:R-:W-:-:S05]  /*0f50*/  IMAD R55, R55, -0xa0, RZ ;  /* 0xffffff6037377824 */ /* 0x000fca00078e02ff */
[----:B------:R-:W-:-:S14]  /*0f60*/  R2UR UR8, R55 ;  /* 0x00000000370872ca */ /* 0x000fdc00000e0000 */
[----:B------:R-:W3:Y:S01]  /*0f70*/  LDCU UR8, c[0x0][UR8+0x2a0] ;  /* 0x00005400080877ac */ /* 0x000ee20008000800 */
[----:B------:R-:W-:-:S05]  /*0f80*/  CS2R.32 R55, SR_CgaSize ;  /* 0x0000000000377805 */ /* 0x000fca0000008a00 */
[----:B------:R-:W-:-:S05]  /*0f90*/  IMAD R55, R55, -0xa0, RZ ;  /* 0xffffff6037377824 */ /* 0x000fca00078e02ff */
[----:B------:R-:W-:-:S14]  /*0fa0*/  R2UR UR9, R55 ;  /* 0x00000000370972ca */ /* 0x000fdc00000e0000 */
[----:B------:R-:W3:Y:S01]  /*0fb0*/  LDCU UR9, c[0x0][UR9+0x2a4] ;  /* 0x00005480090977ac */ /* 0x000ee20008000800 */
[----:B------:R-:W3:Y:S01]  /*0fc0*/  S2UR UR60, SR_CTAID.Z ;  /* 0x00000000003c79c3 */ /* 0x000ee20000002700 */
[----:B------:R-:W-:Y:S01]  /*0fd0*/  UISETP.GT.U32.AND UP0, UPT, UR10, 0xffff, UPT ;  /* 0x0000ffff0a00788c */ /* 0x000fe2000bf04070 */
[----:B------:R-:W3:Y:S01]  /*0fe0*/  LDCU UR19, c[0x0][0xb24] ;  /* 0x00016480ff1377ac */ /* 0x000ee20008000800 */
[----:B------:R-:W-:Y:S01]  /*0ff0*/  USHF.L.U32 UR31, UR61, 0x9, URZ ;  /* 0x000000093d1f7899 */ /* 0x000fe200080006ff */
[----:B--2---:R-:W-:Y:S01]  /*1000*/  I2FP.F32.U32 R4, UR24 ;  /* 0x0000001800047c45 */ /* 0x004fe20008201000 */
[----:B------:R-:W-:Y:S01]  /*1010*/  UMOV UR28, 0x5 ;  /* 0x00000005001c7882 */ /* 0x000fe20000000000 */
[----:B------:R-:W2:Y:S03]  /*1020*/  LDCU UR39, c[0x0][0xb24] ;  /* 0x00016480ff2777ac */ /* 0x000ea60008000800 */
[----:B-1----:R-:W-:Y:S01]  /*1030*/  FMUL R4, R4, UR5 ;  /* 0x0000000504047c20 */ /* 0x002fe20008400000 */
[----:B------:R-:W-:Y:S01]  /*1040*/  USEL UR5, UR10, 0xffff, !UP0 ;  /* 0x0000ffff0a057887 */ /* 0x000fe2000c000000 */
[----:B----4-:R-:W-:Y:S01]  /*1050*/  I2FP.F32.U32 R3, UR7 ;  /* 0x0000000700037c45 */ /* 0x010fe20008201000 */
[----:B------:R-:W1:Y:S03]  /*1060*/  LDCU UR26, c[0x0][0xb30] ;  /* 0x00016600ff1a77ac */ /* 0x000e660008000800 */
[----:B------:R-:W4:Y:S01]  /*1070*/  F2I.U32.TRUNC.NTZ R4, R4 ;  /* 0x0000000400047305 */ /* 0x000f22000020f000 */
[----:B---3--:R-:W-:Y:S01]  /*1080*/  FMUL R3, R3, UR4 ;  /* 0x0000000403037c20 */ /* 0x008fe20008400000 */
[----:B------:R-:W-:-:S02]  /*1090*/  ULOP3.LUT UR30, UR5, 0xffff, URZ, 0xc0, !UPT ;  /* 0x0000ffff051e7892 */ /* 0x000fc4000f8ec0ff */
[----:B------:R-:W-:Y:S01]  /*10a0*/  UISETP.GE.AND UP2, UPT, UR19, 0x1, UPT ;  /* 0x000000011300788c */ /* 0x000fe2000bf46270 */
[----:B------:R-:W-:-:S03]  /*10b0*/  UMOV UR27, UR7 ;  /* 0x00000007001b7c82 */ /* 0x000fc60008000000 */
[----:B------:R-:W3:Y:S01]  /*10c0*/  F2I.U32.TRUNC.NTZ R3, R3 ;  /* 0x0000000300037305 */ /* 0x000ee2000020f000 */
[----:B------:R-:W-:Y:S01]  /*10d0*/  UMOV UR20, UR24 ;  /* 0x0000001800147c82 */ /* 0x000fe20008000000 */
[----:B----4-:R-:W-:Y:S02]  /*10e0*/  R2UR UR4, R4 ;  /* 0x00000000040472ca */ /* 0x010fe400000e0000 */
[----:B------:R-:W-:Y:S02]  /*10f0*/  PRMT R4, RZ, 0x7610, R4 ;  /* 0x00007610ff047816 */ /* 0x000fe40000000004 */
[----:B---3--:R-:W-:Y:S02]  /*1100*/  R2UR UR6, R3 ;  /* 0x00000000030672ca */ /* 0x008fe400000e0000 */
[----:B------:R-:W-:-:S07]  /*1110*/  PRMT R3, RZ, 0x7610, R3 ;  /* 0x00007610ff037816 */ /* 0x000fce0000000003 */
[----:B------:R-:W-:-:S04]  /*1120*/  UIADD3 UR5, UPT, UPT, -UR4, URZ, URZ ;  /* 0x000000ff04057290 */ /* 0x000fc8000fffe1ff */
[----:B------:R-:W-:Y:S02]  /*1130*/  UIMAD UR5, UR8, UR5, UR24 ;  /* 0x00000005080572a4 */ /* 0x000fe4000f8e0218 */
[----:B------:R-:W-:-:S04]  /*1140*/  UIADD3 UR4, UPT, UPT, -UR6, URZ, URZ ;  /* 0x000000ff06047290 */ /* 0x000fc8000fffe1ff */
[----:B------:R-:W-:Y:S01]  /*1150*/  IMAD.U32 R55, RZ, RZ, UR5 ;  /* 0x00000005ff377e24 */ /* 0x000fe2000f8e00ff */
[----:B------:R-:W-:-:S06]  /*1160*/  UIMAD UR4, UR9, UR4, UR7 ;  /* 0x00000004090472a4 */ /* 0x000fcc000f8e0207 */
[----:B------:R-:W-:Y:S01]  /*1170*/  IMAD.U32 R54, RZ, RZ, UR4 ;  /* 0x00000004ff367e24 */ /* 0x000fe2000f8e00ff */
[----:B-12---:R-:W-:Y:S06]  /*1180*/  BRA.U UP4, `(.L_x_17) ;  /* 0x0000000104447547 */ /* 0x006fec000b800000 */
[----:B------:R-:W-:Y:S02]  /*1190*/  R2UR UR4, R55 ;  /* 0x00000000370472ca */ /* 0x000fe400000e0000 */
[----:B------:R-:W-:-:S11]  /*11a0*/  R2UR UR8, R54 ;  /* 0x00000000360872ca */ /* 0x000fd600000e0000 */
[----:B------:R-:W-:Y:S02]  /*11b0*/  UISETP.GT.U32.AND UP0, UPT, UR4, 0x1, UPT ;  /* 0x000000010400788c */ /* 0x000fe4000bf04070 */
[----:B------:R-:W-:Y:S02]  /*11c0*/  ULOP3.LUT UR4, UR4, 0xfffffffe, URZ, 0xc0, !UPT ;  /* 0xfffffffe04047892 */ /* 0x000fe4000f8ec0ff */
[----:B------:R-:W-:Y:S02]  /*11d0*/  UISETP.NE.AND UP1, UPT, UR8, URZ, UP0 ;  /* 0x000000ff0800728c */ /* 0x000fe40008725270 */
[----:B------:R-:W-:Y:S02]  /*11e0*/  UISETP.NE.AND UP0, UPT, UR8, 0x1, UP0 ;  /* 0x000000010800788c */ /* 0x000fe40008705270 */
[----:B------:R-:W-:Y:S02]  /*11f0*/  USEL UR7, URZ, 0x1, UP1 ;  /* 0x00000001ff077887 */ /* 0x000fe40008800000 */
[----:B------:R-:W-:-:S02]  /*1200*/  USEL UR6, URZ, 0x4, UP0 ;  /* 0x00000004ff067887 */ /* 0x000fc40008000000 */
[----:B------:R-:W-:Y:S02]  /*1210*/  USEL UR5, URZ, 0x2, UP1 ;  /* 0x00000002ff057887 */ /* 0x000fe40008800000 */
[----:B------:R-:W-:Y:S02]  /*1220*/  ULEA UR4, UR8, UR4, 0x1 ;  /* 0x0000000408047291 */ /* 0x000fe4000f8e08ff */
[----:B------:R-:W-:Y:S02]  /*1230*/  USEL UR8, URZ, 0x8, UP0 ;  /* 0x00000008ff087887 */ /* 0x000fe40008000000 */
[----:B------:R-:W-:-:S03]  /*1240*/  UIADD3 UR5, UPT, UPT, UR5, UR6, UR7 ;  /* 0x0000000605057290 */ /* 0x000fc6000fffe007 */
[----:B------:R-:W-:Y:S01]  /*1250*/  UMOV UR6, 0x3 ;  /* 0x0000000300067882 */ /* 0x000fe20000000000 */
[----:B------:R-:W-:Y:S02]  /*1260*/  UIADD3 UR5, UPT, UPT, UR5, UR8, URZ ;  /* 0x0000000805057290 */ /* 0x000fe4000fffe0ff */
[----:B------:R-:W-:-:S04]  /*1270*/  USHF.L.U32 UR4, UR6, UR4, URZ ;  /* 0x0000000406047299 */ /* 0x000fc800080006ff */
[----:B------:R-:W-:Y:S02]  /*1280*/  IMAD.U32 R4, RZ, RZ, UR5 ;  /* 0x00000005ff047e24 */ /* 0x000fe4000f8e00ff */
[----:B------:R-:W-:Y:S02]  /*1290*/  IMAD.U32 R3, RZ, RZ, UR4 ;  /* 0x00000004ff037e24 */ /* 0x000fe4000f8e00ff */
.L_x_17:
[----:B------:R-:W-:Y:S05]  /*12a0*/  BRA.U !UP2, `(.L_x_18) ;  /* 0x000000010ad47547 */ /* 0x000fea000b800000 */
[----:B------:R-:W1:Y:S01]  /*12b0*/  LDCU.128 UR20, c[0x0][0xb10] ;  /* 0x00016200ff1477ac */ /* 0x000e620008000c00 */
[----:B------:R-:W2:Y:S01]  /*12c0*/  LDCU UR6, c[0x0][0x370] ;  /* 0x00006e00ff0677ac */ /* 0x000ea20008000800 */
[----:B------:R-:W3:Y:S01]  /*12d0*/  LDCU UR5, c[0x0][0x374] ;  /* 0x00006e80ff0577ac */ /* 0x000ee20008000800 */
[----:B------:R-:W4:Y:S01]  /*12e0*/  LDCU UR25, c[0x0][0xb0c] ;  /* 0x00016180ff1977ac */ /* 0x000f220008000800 */
[----:B------:R-:W4:Y:S01]  /*12f0*/  LDCU UR4, c[0x0][0xb20] ;  /* 0x00016400ff0477ac */ /* 0x000f220008000800 */
[----:B------:R-:W4:Y:S01]  /*1300*/  LDCU.64 UR8, c[0x0][0xb28] ;  /* 0x00016500ff0877ac */ /* 0x000f220008000a00 */
[----:B-1----:R-:W-:Y:S02]  /*1310*/  UISETP.NE.AND UP0, UPT, UR22, 0x1, UPT ;  /* 0x000000011600788c */ /* 0x002fe4000bf05270 */
[----:B---3--:R-:W-:Y:S02]  /*1320*/  UIMAD.WIDE.U32 UR10, UR5, UR23, URZ ;  /* 0x00000017050a72a5 */ /* 0x008fe4000f8e00ff */
[----:B--2---:R-:W-:-:S02]  /*1330*/  UIMAD.WIDE.U32 UR12, UR6, UR20, URZ ;  /* 0x00000014060c72a5 */ /* 0x004fc4000f8e00ff */
[----:B----4-:R-:W-:Y:S02]  /*1340*/  UISETP.NE.AND UP1, UPT, UR25, 0x1, UPT ;  /* 0x000000011900788c */ /* 0x010fe4000bf25270 */
[----:B------:R-:W-:Y:S01]  /*1350*/  UISETP.NE.AND UP2, UPT, UR19, 0x1, UPT ;  /* 0x000000011300788c */ /* 0x000fe2000bf45270 */
[----:B------:R-:W-:Y:S02]  /*1360*/  UMOV UR10, UR11 ;  /* 0x0000000b000a7c82 */ /* 0x000fe40008000000 */
[----:B------:R-:W-:Y:S01]  /*1370*/  UMOV UR12, UR13 ;  /* 0x0000000d000c7c82 */ /* 0x000fe20008000000 */
[----:B------:R-:W-:Y:S02]  /*1380*/  @UP0 USHF.R.U32.HI UR5, URZ, UR4, UR10 ;  /* 0x00000004ff050299 */ /* 0x000fe4000801160a */
[----:B------:R-:W-:Y:S02]  /*1390*/  UIMAD.WIDE.U32 UR16, UR27, UR23, URZ ;  /* 0x000000171b1072a5 */ /* 0x000fe4000f8e00ff */
[----:B------:R-:W-:-:S02]  /*13a0*/  UIMAD.WIDE.U32 UR10, UR5, UR8, URZ ;  /* 0x00000008050a72a5 */ /* 0x000fc4000f8e00ff */
[----:B------:R-:W-:Y:S02]  /*13b0*/  @UP1 USHF.R.U32.HI UR6, URZ, UR21, UR12 ;  /* 0x00000015ff061299 */ /* 0x000fe4000801160c */
[----:B------:R-:W-:Y:S02]  /*13c0*/  UIMAD.WIDE.U32 UR14, UR24, UR20, URZ ;  /* 0x00000014180e72a5 */ /* 0x000fe4000f8e00ff */
[----:B------:R-:W-:Y:S01]  /*13d0*/  UIMAD.WIDE.U32 UR12, UR6, UR8, URZ ;  /* 0x00000008060c72a5 */ /* 0x000fe2000f8e00ff */
[----:B------:R-:W-:Y:S01]  /*13e0*/  UMOV UR16, UR17 ;  /* 0x0000001100107c82 */ /* 0x000fe20008000000 */
[----:B------:R-:W-:Y:S01]  /*13f0*/  UMOV UR10, UR11 ;  /* 0x0000000b000a7c82 */ /* 0x000fe20008000000 */
[----:B------:R-:W-:Y:S02]  /*1400*/  USHF.R.U32.HI UR16, URZ, UR4, UR16 ;  /* 0x00000004ff107299 */ /* 0x000fe40008011610 */
[----:B------:R-:W-:Y:S02]  /*1410*/  @UP2 USHF.R.U32.HI UR5, URZ, UR9, UR10 ;  /* 0x00000009ff052299 */ /* 0x000fe4000801160a */
[----:B------:R-:W-:Y:S01]  /*1420*/  UMOV UR7, UR13 ;  /* 0x0000000d00077c82 */ /* 0x000fe20008000000 */
[----:B------:R-:W-:Y:S01]  /*1430*/  UMOV UR14, UR15 ;  /* 0x0000000f000e7c82 */ /* 0x000fe20008000000 */
[----:B------:R-:W-:-:S02]  /*1440*/  @UP2 USHF.R.U32.HI UR6, URZ, UR9, UR7 ;  /* 0x00000009ff062299 */ /* 0x000fc40008011607 */
[----:B------:R-:W-:Y:S02]  /*1450*/  USHF.R.U32.HI UR14, URZ, UR21, UR14 ;  /* 0x00000015ff0e7299 */ /* 0x000fe4000801160e */
[----:B------:R-:W-:Y:S02]  /*1460*/  USEL UR4, UR27, UR16, !UP0 ;  /* 0x000000101b047287 */ /* 0x000fe4000c000000 */
[----:B------:R-:W-:Y:S02]  /*1470*/  UIMAD UR7, UR5, UR19, URZ ;  /* 0x00000013050772a4 */ /* 0x000fe4000f8e02ff */
[----:B------:R-:W-:Y:S02]  /*1480*/  USEL UR5, UR24, UR14, !UP1 ;  /* 0x0000000e18057287 */ /* 0x000fe4000c800000 */
[----:B------:R-:W-:Y:S02]  /*1490*/  UIMAD UR12, UR6, UR19, URZ ;  /* 0x00000013060c72a4 */ /* 0x000fe4000f8e02ff */
[----:B------:R-:W-:-:S02]  /*14a0*/  UISETP.GE.AND UP0, UPT, UR4, UR7, UPT ;  /* 0x000000070400728c */ /* 0x000fc4000bf06270 */
[----:B------:R-:W-:Y:S02]  /*14b0*/  UIMAD.WIDE.U32 UR10, UR4, UR8, URZ ;  /* 0x00000008040a72a5 */ /* 0x000fe4000f8e00ff */
[----:B------:R-:W-:Y:S02]  /*14c0*/  UISETP.GE.OR UP0, UPT, UR5, UR12, UP0 ;  /* 0x0000000c0500728c */ /* 0x000fe40008706670 */
[----:B------:R-:W-:Y:S02]  /*14d0*/  UIMAD.WIDE.U32 UR12, UR5, UR8, URZ ;  /* 0x00000008050c72a5 */ /* 0x000fe4000f8e00ff */
[----:B------:R-:W-:Y:S01]  /*14e0*/  UIADD3 UR10, UPT, UPT, -UR4, URZ, URZ ;  /* 0x000000ff040a7290 */ /* 0x000fe2000fffe1ff */
[----:B------:R-:W-:Y:S01]  /*14f0*/  UMOV UR8, UR11 ;  /* 0x0000000b00087c82 */ /* 0x000fe20008000000 */
[----:B------:R-:W-:Y:S02]  /*1500*/  UIADD3 UR20, UPT, UPT, -UR5, URZ, URZ ;  /* 0x000000ff05147290 */ /* 0x000fe4000fffe1ff */
[----:B------:R-:W-:-:S03]  /*1510*/  USHF.R.U32.HI UR8, URZ, UR9, UR8 ;  /* 0x00000009ff087299 */ /* 0x000fc60008011608 */
[----:B------:R-:W-:Y:S01]  /*1520*/  @!UP0 UMOV UR7, UR13 ;  /* 0x0000000d00078c82 */ /* 0x000fe20008000000 */
[----:B------:R-:W-:Y:S02]  /*1530*/  UIMAD UR27, UR22, UR10, UR27 ;  /* 0x0000000a161b72a4 */ /* 0x000fe4000f8e021b */
[----:B------:R-:W-:Y:S02]  /*1540*/  USEL UR8, UR4, UR8, !UP2 ;  /* 0x0000000804087287 */ /* 0x000fe4000d000000 */
[----:B------:R-:W-:Y:S02]  /*1550*/  @!UP0 USHF.R.U32.HI UR7, URZ, UR9, UR7 ;  /* 0x00000009ff078299 */ /* 0x000fe40008011607 */
[----:B------:R-:W-:Y:S02]  /*1560*/  UIADD3 UR9, UPT, UPT, -UR8, URZ, URZ ;  /* 0x000000ff08097290 */ /* 0x000fe4000fffe1ff */
[----:B------:R-:W-:Y:S02]  /*1570*/  @!UP0 USEL UR7, UR5, UR7, !UP2 ;  /* 0x0000000705078287 */ /* 0x000fe4000d000000 */
[----:B------:R-:W-:-:S02]  /*1580*/  UIMAD UR9, UR19, UR9, UR4 ;  /* 0x00000009130972a4 */ /* 0x000fc4000f8e0204 */
[----:B------:R-:W-:Y:S02]  /*1590*/  @!UP0 UIADD3 UR8, UPT, UPT, UR8, -UR7, URZ ;  /* 0x8000000708088290 */ /* 0x000fe4000fffe0ff */
[----:B------:R-:W-:Y:S02]  /*15a0*/  @!UP0 UIMAD UR6, UR9, UR6, UR7 ;  /* 0x00000006090682a4 */ /* 0x000fe4000f8e0207 */
[----:B------:R-:W-:Y:S02]  /*15b0*/  @!UP0 UIMAD UR4, UR8, UR19, UR5 ;  /* 0x00000013080482a4 */ /* 0x000fe4000f8e0205 */
[----:B------:R-:W-:Y:S02]  /*15c0*/  UIMAD UR20, UR25, UR20, UR24 ;  /* 0x00000014191472a4 */ /* 0x000fe4000f8e0218 */
[----:B------:R-:W-:Y:S01]  /*15d0*/  UIMAD UR27, UR4, UR22, UR27 ;  /* 0x00000016041b72a4 */ /* 0x000fe2000f8e021b */
[----:B------:R-:W-:Y:S02]  /*15e0*/  @!UP0 UMOV UR5, UR6 ;  /* 0x0000000600058c82 */ /* 0x000fe40008000000 */
[----:B------:R-:W-:-:S12]  /*15f0*/  UIMAD UR20, UR5, UR25, UR20 ;  /* 0x00000019051472a4 */ /* 0x000fd8000f8e0214 */
.L_x_18:
[----:B------:R-:W-:Y:S02]  /*1600*/  UISETP.NE.AND UP0, UPT, UR26, 0x1, UPT ;  /* 0x000000011a00788c */ /* 0x000fe4000bf05270 */
[----:B------:R-:W-:Y:S02]  /*1610*/  UISETP.NE.AND UP1, UPT, UR18, 0x2, UPT ;  /* 0x000000021200788c */ /* 0x000fe4000bf25270 */
[----:B------:R-:W-:Y:S02]  /*1620*/  ULOP3.LUT UR31, UR31, 0x400, URZ, 0xc0, !UPT ;  /* 0x000004001f1f7892 */ /* 0x000fe4000f8ec0ff */
[----:B------:R-:W-:-:S03]  /*1630*/  USHF.L.U32 UR30, UR28, UR30, URZ ;  /* 0x0000001e1c1e7299 */ /* 0x000fc600080006ff */
[----:B------:R-:W-:Y:S09]  /*1640*/  BRA.U UP0, `(.L_x_19) ;  /* 0x0000000100447547 */ /* 0x000ff2000b800000 */
[----:B------:R-:W1:Y:S01]  /*1650*/  LDCU.128 UR8, c[0x0][0xb10] ;  /* 0x00016200ff0877ac */ /* 0x000e620008000c00 */
[----:B------:R-:W2:Y:S01]  /*1660*/  LDCU UR12, c[0x0][0xb0c] ;  /* 0x00016180ff0c77ac */ /* 0x000ea20008000800 */
[----:B------:R-:W3:Y:S01]  /*1670*/  LDCU UR13, c[0x0][0xb20] ;  /* 0x00016400ff0d77ac */ /* 0x000ee20008000800 */
[----:B-1----:R-:W-:Y:S02]  /*1680*/  UIMAD.WIDE.U32 UR6, UR20, UR8, URZ ;  /* 0x00000008140672a5 */ /* 0x002fe4000f8e00ff */
[----:B------:R-:W-:Y:S02]  /*1690*/  UIMAD.WIDE.U32 UR4, UR27, UR11, URZ ;  /* 0x0000000b1b0472a5 */ /* 0x000fe4000f8e00ff */
[----:B--2---:R-:W-:Y:S02]  /*16a0*/  UISETP.NE.AND UP2, UPT, UR12, 0x1, UPT ;  /* 0x000000010c00788c */ /* 0x004fe4000bf45270 */
[----:B------:R-:W-:Y:S01]  /*16b0*/  UISETP.NE.AND UP0, UPT, UR10, 0x1, UPT ;  /* 0x000000010a00788c */ /* 0x000fe2000bf05270 */
[----:B------:R-:W-:-:S02]  /*16c0*/  UMOV UR6, UR7 ;  /* 0x0000000700067c82 */ /* 0x000fc40008000000 */
[----:B------:R-:W-:Y:S01]  /*16d0*/  UMOV UR4, UR5 ;  /* 0x0000000500047c82 */ /* 0x000fe20008000000 */
[----:B------:R-:W-:Y:S02]  /*16e0*/  USHF.R.U32.HI UR6, URZ, UR9, UR6 ;  /* 0x00000009ff067299 */ /* 0x000fe40008011606 */
[----:B---3--:R-:W-:Y:S02]  /*16f0*/  USHF.R.U32.HI UR4, URZ, UR13, UR4 ;  /* 0x0000000dff047299 */ /* 0x008fe40008011604 */
[----:B------:R-:W-:Y:S02]  /*1700*/  USEL UR5, UR20, UR6, !UP2 ;  /* 0x0000000614057287 */ /* 0x000fe4000d000000 */
[----:B------:R-:W-:-:S04]  /*1710*/  USEL UR4, UR27, UR4, !UP0 ;  /* 0x000000041b047287 */ /* 0x000fc8000c000000 */
[----:B------:R-:W-:Y:S02]  /*1720*/  UIADD3 UR6, UPT, UPT, -UR4, UR5, URZ ;  /* 0x0000000504067290 */ /* 0x000fe4000fffe1ff */
[----:B------:R-:W-:Y:S02]  /*1730*/  UIADD3 UR4, UPT, UPT, UR4, -UR5, URZ ;  /* 0x8000000504047290 */ /* 0x000fe4000fffe0ff */
[----:B------:R-:W-:Y:S02]  /*1740*/  UIMAD UR27, UR6, UR10, UR27 ;  /* 0x0000000a061b72a4 */ /* 0x000fe4000f8e021b */
[----:B------:R-:W-:-:S12]  /*1750*/  UIMAD UR20, UR4, UR12, UR20 ;  /* 0x0000000c041472a4 */ /* 0x000fd8000f8e0214 */
.L_x_19:
[----:B------:R-:W-:Y:S05]  /*1760*/  BRA.U !UP5, `(.L_x_20) ;  /* 0x000000010d0c7547 */ /* 0x000fea000b800000 */
[----:B------:R-:W-:Y:S01]  /*1770*/  UCGABAR_WAIT ;  /* 0x0000000000007dc7 */ /* 0x000fe20008000000 */
[----:B------:R-:W-:Y:S01]  /*1780*/  CCTL.IVALL ;  /* 0x00000000ff00798f */ /* 0x000fe20002000000 */
[----:B------:R-:W-:Y:S05]  /*1790*/  BRA `(.L_x_21) ;  /* 0x0000000000047947 */ /* 0x000fea0003800000 */
.L_x_20:
[----:B------:R-:W-:Y:S06]  /*17a0*/  BAR.SYNC.DEFER_BLOCKING 0x0 ;  /* 0x0000000000007b1d */ /* 0x000fec0000010000 */
.L_x_21:
[----:B------:R-:W-:Y:S05]  /*17b0*/  BRA.U UP1, `(.L_x_22) ;  /* 0x0000001501d87547 */ /* 0x000fea000b800000 */
[----:B------:R-:W1:Y:S01]  /*17c0*/  LDCU UR6, c[0x0][0x38c] ;  /* 0x00007180ff0677ac */ /* 0x000e620008000800 */
[----:B------:R-:W-:Y:S01]  /*17d0*/  PLOP3.LUT P2, PT, PT, PT, UP3, 0x80, 0x8 ;  /* 0x000000000008781c */ /* 0x000fe20003f4f038 */
[----:B------:R-:W-:Y:S01]  /*17e0*/  IMAD.MOV.U32 R12, RZ, RZ, 0x1 ;  /* 0x00000001ff0c7424 */ /* 0x000fe200078e00ff */
[----:B------:R-:W-:Y:S01]  /*17f0*/  ISETP.NE.AND P3, PT, R5, RZ, P4 ;  /* 0x000000ff0500720c */ /* 0x000fe20002765270 */
[----:B------:R-:W-:Y:S01]  /*1800*/  USHF.L.U32 UR7, UR24, 0x6, URZ ;  /* 0x0000000618077899 */ /* 0x000fe200080006ff */
[----:B------:R-:W-:Y:S01]  /*1810*/  PLOP3.LUT P2, PT, P2, PT, PT, 0x8, 0x80 ;  /* 0x000000000080781c */ /* 0x000fe2000174e170 */
[----:B------:R-:W-:Y:S01]  /*1820*/  USHF.L.U32 UR69, UR24, 0x7, URZ ;  /* 0x0000000718457899 */ /* 0x000fe200080006ff */
[----:B------:R-:W-:Y:S01]  /*1830*/  CS2R R10, SRZ ;  /* 0x00000000000a7805 */ /* 0x000fe2000001ff00 */
[----:B------:R-:W-:Y:S01]  /*1840*/  UISETP.NE.AND UP1, UPT, UR18, URZ, UPT ;  /* 0x000000ff1200728c */ /* 0x000fe2000bf25270 */
[----:B------:R-:W-:Y:S01]  /*1850*/  IMAD.MOV.U32 R9, RZ, RZ, RZ ;  /* 0x000000ffff097224 */ /* 0x000fe200078e00ff */
[----:B------:R-:W2:Y:S01]  /*1860*/  LDCU UR63, c[0x0][0x370] ;  /* 0x00006e00ff3f77ac */ /* 0x000ea20008000800 */
[----:B------:R-:W-:Y:S01]  /*1870*/  IMAD.MOV.U32 R8, RZ, RZ, 0x1 ;  /* 0x00000001ff087424 */ /* 0x000fe200078e00ff */
[----:B------:R-:W3:Y:S01]  /*1880*/  LDCU.64 UR54, c[0x0][0x348] ;  /* 0x00006900ff3677ac */ /* 0x000ee20008000a00 */
[----:B-1----:R-:W-:-:S02]  /*1890*/  UIADD3 UR5, UPT, UPT, UR6, 0x7f, URZ ;  /* 0x0000007f06057890 */ /* 0x002fc4000fffe0ff */
[----:B------:R-:W-:Y:S02]  /*18a0*/  UIADD3 UR70, UPT, UPT, UR6, 0xfe, URZ ;  /* 0x000000fe06467890 */ /* 0x000fe4000fffe0ff */
[----:B------:R-:W-:Y:S01]  /*18b0*/  USHF.R.S32.HI UR4, URZ, 0x1f, UR5 ;  /* 0x0000001fff047899 */ /* 0x000fe20008011405 */
[----:B------:R-:W1:Y:S03]  /*18c0*/  LDCU UR62, c[0x0][0x374] ;  /* 0x00006e80ff3e77ac */ /* 0x000e660008000800 */
[----:B------:R-:W-:Y:S02]  /*18d0*/  ULEA.HI UR4, UR4, UR5, URZ, 0x7 ;  /* 0x0000000504047291 */ /* 0x000fe4000f8f38ff */
[----:B------:R-:W-:Y:S02]  /*18e0*/  UIADD3 UR5, UPT, UPT, UR6, -0x1, URZ ;  /* 0xffffffff06057890 */ /* 0x000fe4000fffe0ff */
[----:B------:R-:W-:-:S02]  /*18f0*/  USHF.R.S32.HI UR65, URZ, 0x7, UR4 ;  /* 0x00000007ff417899 */ /* 0x000fc40008011404 */
[----:B------:R-:W-:Y:S02]  /*1900*/  UISETP.GE.U32.AND UP2, UPT, UR5, -0xff, UPT ;  /* 0xffffff010500788c */ /* 0x000fe4000bf46070 */
[----:B------:R-:W-:Y:S02]  /*1910*/  UISETP.LT.U32.AND UP0, UPT, UR65, 0x2, UPT ;  /* 0x000000024100788c */ /* 0x000fe4000bf01070 */
[----:B------:R-:W-:Y:S02]  /*1920*/  ULOP3.LUT UR5, UR7, 0x40, URZ, 0xc0, !UPT ;  /* 0x0000004007057892 */ /* 0x000fe4000f8ec0ff */
[----:B------:R-:W-:Y:S02]  /*1930*/  USEL UR64, UR65, 0x2, UP0 ;  /* 0x0000000241407887 */ /* 0x000fe40008000000 */
[----:B------:R-:W-:Y:S02]  /*1940*/  ULOP3.LUT UR69, UR69, 0x80, URZ, 0xc0, !UPT ;  /* 0x0000008045457892 */ /* 0x000fe4000f8ec0ff */
[----:B------:R-:W-:-:S02]  /*1950*/  UIADD3 UR4, UPT, UPT, UR64, -0x1, URZ ;  /* 0xffffffff40047890 */ /* 0x000fc4000fffe0ff */
[----:B------:R-:W-:Y:S02]  /*1960*/  @UP2 UIADD3 UR4, UPT, UPT, UR64, URZ, URZ ;  /* 0x000000ff40042290 */ /* 0x000fe4000fffe0ff */
[----:B------:R-:W-:Y:S02]  /*1970*/  USEL UR37, UR47, 0x2, UP1 ;  /* 0x000000022f257887 */ /* 0x000fe40008800000 */
[----:B------:R-:W-:Y:S02]  /*1980*/  ULEA.HI UR67, UR31, UR5, URZ, 0x1b ;  /* 0x000000051f437291 */ /* 0x000fe4000f8fd8ff */
[----:B------:R-:W-:Y:S02]  /*1990*/  UIADD3 UR68, UPT, UPT, UR65, -UR64, URZ ;  /* 0x8000004041447290 */ /* 0x000fe4000fffe0ff */
[----:B------:R-:W-:Y:S02]  /*19a0*/  UIADD3 UR38, UPT, UPT, UR4, 0x1, URZ ;  /* 0x0000000104267890 */ /* 0x000fe4000fffe0ff */
[----:B------:R-:W-:Y:S01]  /*19b0*/  UIADD3 UR66, UPT, UPT, -UR4, URZ, URZ ;  /* 0x000000ff04427290 */ /* 0x000fe2000fffe1ff */
[----:B-123--:R-:W-:-:S11]  /*19c0*/  UMOV UR23, URZ ;  /* 0x000000ff00177c82 */ /* 0x00efd60008000000 */
.L_x_46:
[----:B------:R-:W-:Y:S01]  /*19d0*/  UISETP.NE.AND UP0, UPT, UR61, URZ, UPT ;  /* 0x000000ff3d00728c */ /* 0x000fe2000bf05270 */
[----:B------:R-:W1:Y:S08]  /*19e0*/  S2UR UR61, SR_CgaCtaId ;  /* 0x00000000003d79c3 */ /* 0x000e700000008800 */
[----:B---3--:R-:W-:Y:S05]  /*19f0*/  BRA.U UP0, `(.L_x_23) ;  /* 0x0000000100347547 */ /* 0x008fea000b800000 */
[----:B------:R-:W2:Y:S01]  /*1a00*/  S2R R0, SR_CgaCtaId ;  /* 0x0000000000007919 */ /* 0x000ea20000008800 */
[----:B------:R-:W-:-:S04]  /*1a10*/  MOV R2, 0x400 ;  /* 0x0000040000027802 */ /* 0x000fc80000000f00 */
[----:B--2---:R-:W-:Y:S02]  /*1a20*/  LEA R0, R0, R2, 0x18 ;  /* 0x0000000200007211 */ /* 0x004fe400078ec0ff */
[----:B------:R-:W-:-:S03]  /*1a30*/  SHF.L.U32 R2, R8, 0x1f, RZ ;  /* 0x0000001f08027819 */ /* 0x000fc600000006ff */
[----:B------:R-:W-:-:S04]  /*1a40*/  IMAD R0, R9, 0x8, R0 ;  /* 0x0000000809007824 */ /* 0x000fc800078e0200 */
[----:B------:R-:W2:Y:S02]  /*1a50*/  SYNCS.PHASECHK.TRANS64.TRYWAIT P0, [R0+URZ+0xe0], R2 ;  /* 0x0000e002000075a7 */ /* 0x000ea400080011ff */
[----:B--2---:R-:W-:Y:S05]  /*1a60*/  @!P0 BRA `(.L_x_24) ;  /* 0x000000ac00f48947 */ /* 0x004fea0003800000 */
.L_x_187:
[----:B------:R-:W-:Y:S01]  /*1a70*/  VIADD R9, R9, 0x1 ;  /* 0x0000000109097836 */ /* 0x000fe20000000000 */
[----:B------:R2:W-:Y:S04]  /*1a80*/  SYNCS.ARRIVE.TRANS64.A1T0 RZ, [R0+URZ+0xd0], RZ ;  /* 0x0000d0ff00ff79a7 */ /* 0x0005e800081000ff */
[----:B------:R-:W-:-:S04]  /*1a90*/  ISETP.NE.AND P0, PT, R9, 0x2, PT ;  /* 0x000000020900780c */ /* 0x000fc80003f05270 */
[----:B------:R-:W-:Y:S02]  /*1aa0*/  SEL R9, R9, RZ, P0 ;  /* 0x000000ff09097207 */ /* 0x000fe40000000000 */
[----:B--2---:R-:W-:-:S04]  /*1ab0*/  SEL R0, RZ, 0x1, P0 ;  /* 0x00000001ff007807 */ /* 0x004fc80000000000 */
[----:B------:R-:W-:-:S07]  /*1ac0*/  LOP3.LUT R8, R8, R0, RZ, 0x3c, !PT ;  /* 0x0000000008087212 */ /* 0x000fce00078e3cff */
.L_x_23:
[----:B------:R-:W-:Y:S01]  /*1ad0*/  UMOV UR22, 0x400 ;  /* 0x0000040000167882 */ /* 0x000fe20000000000 */
[----:B------:R-:W-:Y:S01]  /*1ae0*/  SHF.L.U32 R0, R12, 0x1f, RZ ;  /* 0x0000001f0c007819 */ /* 0x000fe200000006ff */
[----:B-1----:R-:W-:Y:S02]  /*1af0*/  ULEA UR22, UR61, UR22, 0x18 ;  /* 0x000000163d167291 */ /* 0x002fe4000f8ec0ff */
[----:B------:R-:W-:Y:S02]  /*1b00*/  UISETP.GE.U32.AND UP0, UPT, UR70, 0xff, UPT ;  /* 0x000000ff4600788c */ /* 0x000fe4000bf06070 */
[----:B------:R-:W-:Y:S02]  /*1b10*/  ULEA UR4, UR23, UR22, 0x3 ;  /* 0x0000001617047291 */ /* 0x000fe4000f8e18ff */
[----:B------:R-:W-:Y:S01]  /*1b20*/  ULEA UR27, UR27, UR69, 0x8 ;  /* 0x000000451b1b7291 */ /* 0x000fe2000f8e40ff */
[----:B------:R-:W-:-:S06]  /*1b30*/  UMOV UR21, URZ ;  /* 0x000000ff00157c82 */ /* 0x000fcc0008000000 */
[----:B------:R1:W2:Y:S01]  /*1b40*/  SYNCS.PHASECHK.TRANS64.TRYWAIT P1, [UR4+0x10], R0 ;  /* 0x00001000ff0075a7 */ /* 0x0002a20008021104 */
[----:B------:R-:W-:-:S04]  /*1b50*/  ULEA.HI UR4, UR20, UR20, URZ, 0x1 ;  /* 0x0000001414047291 */ /* 0x000fc8000f8f08ff */
[----:B------:R-:W-:-:S04]  /*1b60*/  USHF.L.U32 UR4, UR4, 0x6, URZ ;  /* 0x0000000604047899 */ /* 0x000fc800080006ff */
[----:B------:R-:W-:-:S04]  /*1b70*/  ULOP3.LUT UR59, UR4, 0xffffff80, URZ, 0xc0, !UPT ;  /* 0xffffff80043b7892 */ /* 0x000fc8000f8ec0ff */
[----:B------:R-:W-:Y:S01]  /*1b80*/  UIADD3 UR59, UPT, UPT, UR67, UR59, URZ ;  /* 0x0000003b433b7290 */ /* 0x000fe2000fffe0ff */
[----:B------:R-:W-:Y:S11]  /*1b90*/  BRA.U !UP0, `(.L_x_25) ;  /* 0x0000000508607547 */ /* 0x000ff6000b800000 */
[----:B------:R-:W-:Y:S01]  /*1ba0*/  UMOV UR29, UR66 ;  /* 0x00000042001d7c82 */ /* 0x000fe20008000000 */
[----:B------:R-:W-:Y:S01]  /*1bb0*/  UMOV UR6, UR23 ;  /* 0x0000001700067c82 */ /* 0x000fe20008000000 */
[----:B------:R-:W-:-:S05]  /*1bc0*/  UMOV UR42, 0x40 ;  /* 0x00000040002a7882 */ /* 0x000fca0000000000 */
.L_x_33:
[----:B------:R-:W-:Y:S01]  /*1bd0*/  ULEA UR7, UR6, UR22, 0x3 ;  /* 0x0000001606077291 */ /* 0x000fe2000f8e18ff */
[----:B--2---:R-:W-:Y:S01]  /*1be0*/  @P4 MOV R2, 0x30000 ;  /* 0x0003000000024802 */ /* 0x004fe20000000f00 */
[----:B--23--:R-:W-:Y:S10]  /*1bf0*/  @P1 BRA `(.L_x_26) ;  /* 0x00000000000c1947 */ /* 0x00cff40003800000 */
[----:B------:R-:W-:-:S04]  /*1c00*/  SHF.L.U32 R3, R12, 0x1f, RZ ;  /* 0x0000001f0c037819 */ /* 0x000fc800000006ff */
[----:B------:R-:W2:Y:S02]  /*1c10*/  SYNCS.PHASECHK.TRANS64.TRYWAIT P0, [UR7+0x10], R3 ;  /* 0x00001003ff0075a7 */ /* 0x000ea40008001107 */
[----:B--2---:R-:W-:Y:S05]  /*1c20*/  @!P0 BRA `(.L_x_27) ;  /* 0x000000ac00988947 */ /* 0x004fea0003800000 */
.L_x_26:
[----:B------:R2:W-:Y:S01]  /*1c30*/  @P4 SYNCS.ARRIVE.TRANS64 RZ, [UR7], R2 ;  /* 0x00000002ffff49a7 */ /* 0x0005e20008000007 */
[----:B------:R-:W-:Y:S02]  /*1c40*/  ULOP3.LUT UR4, UR37, 0x2, URZ, 0xfc, !UPT ;  /* 0x0000000225047892 */ /* 0x000fe4000f8efcff */
[----:B------:R-:W-:Y:S02]  /*1c50*/  UIADD3 UR29, UPT, UPT, UR29, 0x1, URZ ;  /* 0x000000011d1d7890 */ /* 0x000fe4000fffe0ff */
[----:B------:R-:W-:Y:S02]  /*1c60*/  UISETP.NE.AND UP0, UPT, UR4, 0x2, UPT ;  /* 0x000000020400788c */ /* 0x000fe4000bf05270 */
[----:B------:R-:W-:-:S07]  /*1c70*/  UISETP.NE.AND UP2, UPT, UR29, 0x1, UPT ;  /* 0x000000011d00788c */ /* 0x000fce000bf45270 */
[----:B------:R-:W-:Y:S05]  /*1c80*/  BRA.U UP0, `(.L_x_28) ;  /* 0x0000000100047547 */ /* 0x000fea000b800000 */
[----:B------:R-:W-:Y:S05]  /*1c90*/  BPT.TRAP 0x1 ;  /* 0x000000040000795c */ /* 0x000fea0000300000 */
.L_x_28:
[----:B------:R-:W-:Y:S04]  /*1ca0*/  BSSY.RECONVERGENT B0, `(.L_x_29) ;  /* 0x0000003000007945 */ /* 0x000fe80003800200 */
[----:B------:R-:W-:Y:S05]  /*1cb0*/  @!P3 BRA `(.L_x_30) ;  /* 0x000000000004b947 */ /* 0x000fea0003800000 */
[----:B------:R-:W-:Y:S05]  /*1cc0*/  BPT.TRAP 0x1 ;  /* 0x000000040000795c */ /* 0x000fea0000300000 */
.L_x_30:
[----:B------:R-:W-:Y:S05]  /*1cd0*/  BSYNC.RECONVERGENT B0 ;  /* 0x0000000000007941 */ /* 0x000fea0003800200 */
.L_x_29:
[----:B------:R-:W-:Y:S01]  /*1ce0*/  UIADD3 UR4, UPT, UPT, UR6, 0x1, URZ ;  /* 0x0000000106047890 */ /* 0x000fe2000fffe0ff */
[----:B------:R-:W-:Y:S01]  /*1cf0*/  BSSY.RECONVERGENT B0, `(.L_x_31) ;  /* 0x000003e000007945 */ /* 0x000fe20003800200 */
[----:B------:R-:W-:Y:S02]  /*1d00*/  ELECT P0, URZ, PT ;  /* 0x0000000000ff782f */ /* 0x000fe40003800000 */
[----:B------:R-:W-:-:S04]  /*1d10*/  UISETP.NE.AND UP0, UPT, UR4, 0x2, UPT ;  /* 0x000000020400788c */ /* 0x000fc8000bf05270 */
[----:B------:R-:W-:Y:S02]  /*1d20*/  USEL UR5, URZ, 0x1, UP0 ;  /* 0x00000001ff057887 */ /* 0x000fe40008000000 */
[----:B------:R-:W-:-:S04]  /*1d30*/  USEL UR23, UR4, URZ, UP0 ;  /* 0x000000ff04177287 */ /* 0x000fc80008000000 */
[----:B------:R-:W-:Y:S01]  /*1d40*/  ULEA UR4, UR23, UR22, 0x3 ;  /* 0x0000001617047291 */ /* 0x000fe2000f8e18ff */
[----:B------:R-:W-:-:S04]  /*1d50*/  LOP3.LUT R12, R12, UR5, RZ, 0x3c, !PT ;  /* 0x000000050c0c7c12 */ /* 0x000fc8000f8e3cff */
[----:B-1----:R-:W-:-:S04]  /*1d60*/  SHF.L.U32 R0, R12, 0x1f, RZ ;  /* 0x0000001f0c007819 */ /* 0x002fc800000006ff */
[----:B------:R1:W3:Y:S01]  /*1d70*/  SYNCS.PHASECHK.TRANS64.TRYWAIT P1, [UR4+0x10], R0 ;  /* 0x00001000ff0075a7 */ /* 0x0002e20008021104 */
[----:B------:R-:W-:Y:S05]  /*1d80*/  @!P0 BRA `(.L_x_32) ;  /* 0x0000000000d08947 */ /* 0x000fea0003800000 */
[----:B------:R-:W-:Y:S02]  /*1d90*/  ULEA UR32, UR6, UR31, 0xd ;  /* 0x0000001f06207291 */ /* 0x000fe4000f8e68ff */
[----:B------:R-:W-:Y:S02]  /*1da0*/  UIADD3 UR4, UP1, UPT, UR54, 0x80, URZ ;  /* 0x0000008036047890 */ /* 0x000fe4000ff3e0ff */
[----:B------:R-:W-:Y:S02]  /*1db0*/  ULEA UR32, UR32, UR22, 0x2 ;  /* 0x0000001620207291 */ /* 0x000fe4000f8e10ff */
[----:B------:R-:W-:Y:S02]  /*1dc0*/  ULEA UR13, UR6, UR22, 0x10 ;  /* 0x00000016060d7291 */ /* 0x000fe4000f8e80ff */
[----:B------:R-:W-:Y:S02]  /*1dd0*/  UIADD3 UR14, UP0, UPT, UR54, 0x180, URZ ;  /* 0x00000180360e7890 */ /* 0x000fe4000ff1e0ff */
[----:B------:R-:W-:-:S02]  /*1de0*/  UIADD3 UR58, UPT, UPT, UR42, -0x40, URZ ;  /* 0xffffffc02a3a7890 */ /* 0x000fc4000fffe0ff */
[----:B------:R-:W-:Y:S02]  /*1df0*/  ULOP3.LUT UR57, UR7, 0xfefffff8, URZ, 0xc0, !UPT ;  /* 0xfefffff807397892 */ /* 0x000fe4000f8ec0ff */
[----:B------:R-:W-:Y:S02]  /*1e00*/  UIADD3.X UR5, UPT, UPT, URZ, UR55, URZ, UP1, !UPT ;  /* 0x00000037ff057290 */ /* 0x000fe40008ffe4ff */
[----:B------:R-:W-:Y:S02]  /*1e10*/  UIADD3 UR56, UPT, UPT, UR32, 0x8400, URZ ;  /* 0x0000840020387890 */ /* 0x000fe4000fffe0ff */
[----:B------:R-:W-:Y:S02]  /*1e20*/  UPRMT UR17, URZ, 0x5410, UR30 ;  /* 0x00005410ff117896 */ /* 0x000fe4000800001e */
[----:B------:R-:W-:Y:S02]  /*1e30*/  UIADD3 UR50, UPT, UPT, UR42, -0x20, URZ ;  /* 0xffffffe02a327890 */ /* 0x000fe4000fffe0ff */
[----:B------:R-:W-:-:S02]  /*1e40*/  UIADD3 UR48, UPT, UPT, UR32, 0xa400, URZ ;  /* 0x0000a40020307890 */ /* 0x000fc4000fffe0ff */
[----:B------:R-:W-:Y:S02]  /*1e50*/  UIADD3 UR40, UPT, UPT, UR32, 0xc400, URZ ;  /* 0x0000c40020287890 */ /* 0x000fe4000fffe0ff */
[----:B------:R-:W-:Y:S02]  /*1e60*/  UIADD3 UR34, UPT, UPT, UR42, 0x20, URZ ;  /* 0x000000202a227890 */ /* 0x000fe4000fffe0ff */
[----:B------:R-:W-:Y:S02]  /*1e70*/  UIADD3 UR32, UPT, UPT, UR32, 0xe400, URZ ;  /* 0x0000e40020207890 */ /* 0x000fe4000fffe0ff */
[----:B------:R-:W-:Y:S02]  /*1e80*/  UIADD3.X UR15, UPT, UPT, URZ, UR55, URZ, UP0, !UPT ;  /* 0x00000037ff0f7290 */ /* 0x000fe400087fe4ff */
[----:B------:R-:W-:Y:S02]  /*1e90*/  UIADD3 UR24, UPT, UPT, UR13, 0x18400, URZ ;  /* 0x000184000d187890 */ /* 0x000fe4000fffe0ff */
[----:B------:R-:W-:Y:S01]  /*1ea0*/  UIADD3 UR8, UPT, UPT, UR13, 0x1c400, URZ ;  /* 0x0001c4000d087890 */ /* 0x000fe2000fffe0ff */
[----:B------:R-:W-:Y:S01]  /*1eb0*/  UMOV UR46, 0x0 ;  /* 0x00000000002e7882 */ /* 0x000fe20000000000 */
[----:B------:R-:W-:Y:S01]  /*1ec0*/  UMOV UR47, 0x10000000 ;  /* 0x10000000002f7882 */ /* 0x000fe20000000000 */
[----:B------:R-:W-:Y:S01]  /*1ed0*/  UMOV UR51, UR59 ;  /* 0x0000003b00337c82 */ /* 0x000fe20008000000 */
[----:B------:R-:W-:Y:S01]  /*1ee0*/  UMOV UR52, UR60 ;  /* 0x0000003c00347c82 */ /* 0x000fe20008000000 */
[----:B------:R-:W-:Y:S01]  /*1ef0*/  UMOV UR49, UR57 ;  /* 0x0000003900317c82 */ /* 0x000fe20008000000 */
[----:B------:R-:W-:Y:S01]  /*1f00*/  UMOV UR43, UR59 ;  /* 0x0000003b002b7c82 */ /* 0x000fe20008000000 */
[----:B------:R-:W-:Y:S01]  /*1f10*/  UMOV UR44, UR60 ;  /* 0x0000003c002c7c82 */ /* 0x000fe20008000000 */
[----:B------:R-:W-:Y:S01]  /*1f20*/  UMOV UR41, UR57 ;  /* 0x0000003900297c82 */ /* 0x000fe20008000000 */
[----:B------:R-:W-:Y:S01]  /*1f30*/  UTMALDG.3D.MULTICAST.2CTA [UR56], [UR4], UR17, desc[UR46] ;  /* 0x00002e38040073b4 */ /* 0x000fe20008211811 */
[----:B------:R-:W-:Y:S01]  /*1f40*/  UMOV UR35, UR59 ;  /* 0x0000003b00237c82 */ /* 0x000fe20008000000 */
        /* <DEDUP_REMOVED lines=10> */
[----:B------:R-:W-:Y:S01]  /*1ff0*/  UIADD3 UR16, UPT, UPT, UR13, 0x20400, URZ ;  /* 0x000204000d107890 */ /* 0x000fe2000fffe0ff */
[----:B------:R-:W-:Y:S01]  /*2000*/  UMOV UR18, UR42 ;  /* 0x0000002a00127c82 */ /* 0x000fe20008000000 */
[----:B------:R-:W-:Y:S01]  /*2010*/  UMOV UR19, UR27 ;  /* 0x0000001b00137c82 */ /* 0x000fe20008000000 */
[----:B------:R-:W-:Y:S01]  /*2020*/  UTMALDG.3D.MULTICAST.2CTA [UR40], [UR4], UR17, desc[UR46] ;  /* 0x00002e28040073b4 */ /* 0x000fe20008211811 */
[----:B------:R-:W-:Y:S01]  /*2030*/  UMOV UR20, UR60 ;  /* 0x0000003c00147c82 */ /* 0x000fe20008000000 */
[----:B------:R4:W-:Y:S01]  /*2040*/  UTMALDG.3D.MULTICAST.2CTA [UR32], [UR4], UR17, desc[UR46] ;  /* 0x00002e20040073b4 */ /* 0x0009e20008211811 */
[----:B------:R-:W-:Y:S01]  /*2050*/  UTMALDG.3D.2CTA [UR24], [UR14], desc[UR46] ;  /* 0x00002e180e0075b4 */ /* 0x000fe20008211000 */
[----:B------:R2:W-:Y:S01]  /*2060*/  UTMALDG.3D.2CTA [UR8], [UR14], desc[UR46] ;  /* 0x00002e080e0075b4 */ /* 0x0005e20008211000 */
[----:B----4-:R-:W-:-:S02]  /*2070*/  UMOV UR17, UR57 ;  /* 0x0000003900117c82 */ /* 0x010fc40008000000 */
[----:B------:R4:W-:Y:S01]  /*2080*/  UTMALDG.3D.2CTA [UR16], [UR14], desc[UR46] ;  /* 0x00002e100e0075b4 */ /* 0x0009e20008211000 */
[----:B--2---:R-:W-:Y:S01]  /*2090*/  UIADD3 UR8, UPT, UPT, UR13, 0x24400, URZ ;  /* 0x000244000d087890 */ /* 0x004fe2000fffe0ff */
[----:B------:R-:W-:-:S08]  /*20a0*/  UMOV UR10, UR34 ;  /* 0x00000022000a7c82 */ /* 0x000fd00008000000 */
[----:B------:R4:W-:Y:S02]  /*20b0*/  UTMALDG.3D.2CTA [UR8], [UR14], desc[UR46] ;  /* 0x00002e080e0075b4 */ /* 0x0009e40008211000 */
[----:B----4-:R-:W-:Y:S01]  /*20c0*/  NOP ;  /* 0x0000000000007918 */ /* 0x010fe20000000000 */
.L_x_32:
[----:B------:R-:W-:Y:S05]  /*20d0*/  BSYNC.RECONVERGENT B0 ;  /* 0x0000000000007941 */ /* 0x000fea0003800200 */
.L_x_31:
[----:B------:R-:W-:Y:S01]  /*20e0*/  UIADD3 UR42, UPT, UPT, UR42, 0x80, URZ ;  /* 0x000000802a2a7890 */ /* 0x000fe2000fffe0ff */
[----:B------:R-:W-:Y:S01]  /*20f0*/  UMOV UR6, UR23 ;  /* 0x0000001700067c82 */ /* 0x000fe20008000000 */
[----:B------:R-:W-:Y:S01]  /*2100*/  UMOV UR21, UR38 ;  /* 0x0000002600157c82 */ /* 0x000fe20008000000 */
[----:B------:R-:W-:Y:S09]  /*2110*/  BRA.U UP2, `(.L_x_33) ;  /* 0xfffffff902ac7547 */ /* 0x000ff2000b83ffff */
.L_x_25:
[----:B------:R-:W-:Y:S01]  /*2120*/  ULEA UR4, UR23, UR22, 0x3 ;  /* 0x0000001617047291 */ /* 0x000fe2000f8e18ff */
[----:B-1----:R-:W-:Y:S01]  /*2130*/  SHF.L.U32 R0, R12, 0x1f, RZ ;  /* 0x0000001f0c007819 */ /* 0x002fe200000006ff */
[----:B------:R-:W-:Y:S01]  /*2140*/  @!P2 SYNCS.ARRIVE.TRANS64.A1T0 RZ, [UR22+0x68], RZ ;  /* 0x000068ffffffa9a7 */ /* 0x000fe20008100016 */
[----:B------:R-:W-:-:S06]  /*2150*/  UISETP.GT.AND UP0, UPT, UR65, UR64, UPT ;  /* 0x000000404100728c */ /* 0x000fcc000bf04270 */
[----:B--23--:R1:W2:Y:S03]  /*2160*/  SYNCS.PHASECHK.TRANS64.TRYWAIT P1, [UR4+0x10], R0 ;  /* 0x00001000ff0075a7 */ /* 0x00c2a60008021104 */
[----:B------:R-:W-:Y:S05]  /*2170*/  BRA.U !UP0, `(.L_x_34) ;  /* 0x0000000508587547 */ /* 0x000fea000b800000 */
[----:B------:R-:W-:Y:S01]  /*2180*/  UIADD3 UR29, UPT, UPT, UR68, UR21, URZ ;  /* 0x00000015441d7290 */ /* 0x000fe2000fffe0ff */
[----:B------:R-:W-:-:S11]  /*2190*/  UMOV UR6, UR23 ;  /* 0x0000001700067c82 */ /* 0x000fd60008000000 */
.L_x_42:
[----:B------:R-:W-:Y:S01]  /*21a0*/  ULEA UR7, UR6, UR22, 0x3 ;  /* 0x0000001606077291 */ /* 0x000fe2000f8e18ff */
[----:B--2---:R-:W-:Y:S01]  /*21b0*/  @P4 MOV R2, 0x30000 ;  /* 0x0003000000024802 */ /* 0x004fe20000000f00 */
[----:B--23--:R-:W-:Y:S10]  /*21c0*/  @P1 BRA `(.L_x_35) ;  /* 0x00000000000c1947 */ /* 0x00cff40003800000 */
[----:B------:R-:W-:-:S04]  /*21d0*/  SHF.L.U32 R3, R12, 0x1f, RZ ;  /* 0x0000001f0c037819 */ /* 0x000fc800000006ff */
[----:B------:R-:W2:Y:S02]  /*21e0*/  SYNCS.PHASECHK.TRANS64.TRYWAIT P0, [UR7+0x10], R3 ;  /* 0x00001003ff0075a7 */ /* 0x000ea40008001107 */
[----:B--2---:R-:W-:Y:S05]  /*21f0*/  @!P0 BRA `(.L_x_36) ;  /* 0x000000a8003c8947 */ /* 0x004fea0003800000 */
.L_x_35:
[----:B------:R2:W-:Y:S01]  /*2200*/  @P4 SYNCS.ARRIVE.TRANS64 RZ, [UR7], R2 ;  /* 0x00000002ffff49a7 */ /* 0x0005e20008000007 */
[----:B------:R-:W-:-:S04]  /*2210*/  ULOP3.LUT UR4, UR37, 0x2, URZ, 0xfc, !UPT ;  /* 0x0000000225047892 */ /* 0x000fc8000f8efcff */
[----:B------:R-:W-:-:S09]  /*2220*/  UISETP.NE.AND UP0, UPT, UR4, 0x2, UPT ;  /* 0x000000020400788c */ /* 0x000fd2000bf05270 */
[----:B------:R-:W-:Y:S05]  /*2230*/  BRA.U UP0, `(.L_x_37) ;  /* 0x0000000100047547 */ /* 0x000fea000b800000 */
[----:B------:R-:W-:Y:S05]  /*2240*/  BPT.TRAP 0x1 ;  /* 0x000000040000795c */ /* 0x000fea0000300000 */
.L_x_37:
[----:B------:R-:W-:Y:S04]  /*2250*/  BSSY.RECONVERGENT B0, `(.L_x_38) ;  /* 0x0000003000007945 */ /* 0x000fe80003800200 */
[----:B------:R-:W-:Y:S05]  /*2260*/  @!P3 BRA `(.L_x_39) ;  /* 0x000000000004b947 */ /* 0x000fea0003800000 */
[----:B------:R-:W-:Y:S05]  /*2270*/  BPT.TRAP 0x1 ;  /* 0x000000040000795c */ /* 0x000fea0000300000 */
.L_x_39:
[----:B------:R-:W-:Y:S05]  /*2280*/  BSYNC.RECONVERGENT B0 ;  /* 0x0000000000007941 */ /* 0x000fea0003800200 */
.L_x_38:
        /* <DEDUP_REMOVED lines=14> */
[----:B------:R-:W-:Y:S02]  /*2370*/  USHF.L.U32 UR58, UR21, 0x7, URZ ;  /* 0x00000007153a7899 */ /* 0x000fe400080006ff */
[----:B------:R-:W-:Y:S02]  /*2380*/  ULEA UR13, UR6, UR22, 0x10 ;  /* 0x00000016060d7291 */ /* 0x000fe4000f8e80ff */
[----:B------:R-:W-:-:S02]  /*2390*/  UIADD3 UR14, UP0, UPT, UR54, 0x180, URZ ;  /* 0x00000180360e7890 */ /* 0x000fc4000ff1e0ff */
[----:B------:R-:W-:Y:S02]  /*23a0*/  ULOP3.LUT UR57, UR7, 0xfefffff8, URZ, 0xc0, !UPT ;  /* 0xfefffff807397892 */ /* 0x000fe4000f8ec0ff */
[----:B------:R-:W-:Y:S02]  /*23b0*/  UIADD3.X UR5, UPT, UPT, URZ, UR55, URZ, UP1, !UPT ;  /* 0x00000037ff057290 */ /* 0x000fe40008ffe4ff */
[----:B------:R-:W-:Y:S02]  /*23c0*/  UIADD3 UR56, UPT, UPT, UR32, 0x8400, URZ ;  /* 0x0000840020387890 */ /* 0x000fe4000fffe0ff */
[----:B------:R-:W-:Y:S02]  /*23d0*/  UPRMT UR16, URZ, 0x5410, UR30 ;  /* 0x00005410ff107896 */ /* 0x000fe4000800001e */
[----:B------:R-:W-:Y:S02]  /*23e0*/  UIADD3 UR50, UPT, UPT, UR58, 0x20, URZ ;  /* 0x000000203a327890 */ /* 0x000fe4000fffe0ff */
[----:B------:R-:W-:-:S02]  /*23f0*/  UIADD3 UR48, UPT, UPT, UR32, 0xa400, URZ ;  /* 0x0000a40020307890 */ /* 0x000fc4000fffe0ff */
[----:B------:R-:W-:Y:S02]  /*2400*/  UIADD3 UR42, UPT, UPT, UR58, 0x40, URZ ;  /* 0x000000403a2a7890 */ /* 0x000fe4000fffe0ff */
[----:B------:R-:W-:Y:S02]  /*2410*/  UIADD3 UR40, UPT, UPT, UR32, 0xc400, URZ ;  /* 0x0000c40020287890 */ /* 0x000fe4000fffe0ff */
[----:B------:R-:W-:Y:S02]  /*2420*/  UIADD3 UR34, UPT, UPT, UR58, 0x60, URZ ;  /* 0x000000603a227890 */ /* 0x000fe4000fffe0ff */
[----:B------:R-:W-:Y:S02]  /*2430*/  UIADD3 UR32, UPT, UPT, UR32, 0xe400, URZ ;  /* 0x0000e40020207890 */ /* 0x000fe4000fffe0ff */
[----:B------:R-:W-:Y:S02]  /*2440*/  UIADD3.X UR15, UPT, UPT, URZ, UR55, URZ, UP0, !UPT ;  /* 0x00000037ff0f7290 */ /* 0x000fe400087fe4ff */
[----:B------:R-:W-:-:S02]  /*2450*/  UIADD3 UR24, UPT, UPT, UR13, 0x18400, URZ ;  /* 0x000184000d187890 */ /* 0x000fc4000fffe0ff */
        /* <DEDUP_REMOVED lines=26> */
[----:B------:R4:W-:Y:S01]  /*2600*/  UTMALDG.3D.MULTICAST.2CTA [UR32], [UR4], UR16, desc[UR46] ;  /* 0x00002e20040073b4 */ /* 0x0009e20008211810 */
[----:B------:R-:W-:Y:S01]  /*2610*/  UTMALDG.3D.2CTA [UR24], [UR14], desc[UR46] ;  /* 0x00002e180e0075b4 */ /* 0x000fe20008211000 */
[----:B------:R2:W-:Y:S01]  /*2620*/  UTMALDG.3D.2CTA [UR8], [UR14], desc[UR46] ;  /* 0x00002e080e0075b4 */ /* 0x0005e20008211000 */
[----:B----4-:R-:W-:-:S09]  /*2630*/  UIADD3 UR16, UPT, UPT, UR13, 0x20400, URZ ;  /* 0x000204000d107890 */ /* 0x010fd2000fffe0ff */
[----:B------:R4:W-:Y:S01]  /*2640*/  UTMALDG.3D.2CTA [UR16], [UR14], desc[UR46] ;  /* 0x00002e100e0075b4 */ /* 0x0009e20008211000 */
[----:B--2---:R-:W-:Y:S01]  /*2650*/  UIADD3 UR8, UPT, UPT, UR13, 0x24400, URZ ;  /* 0x000244000d087890 */ /* 0x004fe2000fffe0ff */
[----:B------:R-:W-:-:S08]  /*2660*/  UMOV UR10, UR34 ;  /* 0x00000022000a7c82 */ /* 0x000fd00008000000 */
[----:B------:R4:W-:Y:S02]  /*2670*/  UTMALDG.3D.2CTA [UR8], [UR14], desc[UR46] ;  /* 0x00002e080e0075b4 */ /* 0x0009e40008211000 */
[----:B----4-:R-:W-:Y:S01]  /*2680*/  NOP ;  /* 0x0000000000007918 */ /* 0x010fe20000000000 */
.L_x_41:
[----:B------:R-:W-:Y:S05]  /*2690*/  BSYNC.RECONVERGENT B0 ;  /* 0x0000000000007941 */ /* 0x000fea0003800200 */
.L_x_40:
[----:B------:R-:W-:Y:S01]  /*26a0*/  UIADD3 UR21, UPT, UPT, UR21, 0x1, URZ ;  /* 0x0000000115157890 */ /* 0x000fe2000fffe0ff */
[----:B------:R-:W-:-:S03]  /*26b0*/  UMOV UR6, UR23 ;  /* 0x0000001700067c82 */ /* 0x000fc60008000000 */
[----:B------:R-:W-:-:S09]  /*26c0*/  UISETP.NE.AND UP0, UPT, UR21, UR29, UPT ;  /* 0x0000001d1500728c */ /* 0x000fd2000bf05270 */
[----:B------:R-:W-:Y:S05]  /*26d0*/  BRA.U UP0, `(.L_x_42) ;  /* 0xfffffff900b07547 */ /* 0x000fea000b83ffff */
.L_x_34:
[C---:B------:R-:W-:Y:S01]  /*26e0*/  LEA R3, R11.reuse, UR22, 0x3 ;  /* 0x000000160b037c11 */ /* 0x040fe2000f8e18ff */
[----:B------:R-:W-:Y:S01]  /*26f0*/  NOP ;  /* 0x0000000000007918 */ /* 0x000fe20000000000 */
[----:B-1----:R-:W-:Y:S02]  /*2700*/  SHF.L.U32 R0, R10, 0x1f, RZ ;  /* 0x0000001f0a007819 */ /* 0x002fe400000006ff */
[----:B------:R-:W-:Y:S02]  /*2710*/  LEA R4, R11, UR22, 0x4 ;  /* 0x000000160b047c11 */ /* 0x000fe4000f8e20ff */
[----:B------:R-:W1:Y:S02]  /*2720*/  SYNCS.PHASECHK.TRANS64.TRYWAIT P0, [R3+URZ+0x70], R0 ;  /* 0x00007000030075a7 */ /* 0x000e6400080011ff */
[----:B-1----:R-:W-:Y:S05]  /*2730*/  @!P0 BRA `(.L_x_43) ;  /* 0x000000a400048947 */ /* 0x002fea0003800000 */
.L_x_190:
[----:B------:R-:W4:Y:S01]  /*2740*/  LDS.128 R4, [R4+0x100] ;  /* 0x0001000004047984 */ /* 0x000f220000000c00 */
[----:B------:R-:W-:Y:S01]  /*2750*/  UISETP.GE.AND UP0, UPT, UR39, 0x1, UPT ;  /* 0x000000012700788c */ /* 0x000fe2000bf06270 */
[----:B------:R-:W-:Y:S01]  /*2760*/  @!PT LDS RZ, [RZ] ;  /* 0x00000000fffff984 */ /* 0x000fe20000000800 */
[----:B------:R-:W-:Y:S01]  /*2770*/  @!PT LDS RZ, [RZ] ;  /* 0x00000000fffff984 */ /* 0x000fe20000000800 */
[----:B------:R-:W-:Y:S01]  /*2780*/  @!PT LDS RZ, [RZ] ;  /* 0x00000000fffff984 */ /* 0x000fe20000000800 */
[----:B------:R-:W-:Y:S01]  /*2790*/  @!PT LDS RZ, [RZ] ;  /* 0x00000000fffff984 */ /* 0x000fe20000000800 */
[----:B------:R1:W-:Y:S06]  /*27a0*/  MEMBAR.ALL.CTA ;  /* 0x0000000000007992 */ /* 0x0003ec0000008000 */
[----:B-1----:R-:W1:Y:S01]  /*27b0*/  FENCE.VIEW.ASYNC.S ;  /* 0x00000000000073c6 */ /* 0x002e620000000000 */
[----:B----4-:R-:W-:-:S13]  /*27c0*/  LOP3.LUT P0, RZ, R6, 0x1, RZ, 0xc0, !PT ;  /* 0x0000000106ff7812 */ /* 0x010fda000780c0ff */
[----:B-1----:R-:W-:Y:S01]  /*27d0*/  VOTEU.ANY UP1, P0 ;  /* 0x0000000000ff7886 */ /* 0x002fe20000020100 */
[----:B------:R-:W-:-:S13]  /*27e0*/  PLOP3.LUT P0, PT, PT, PT, UP1, 0x80, 0x8 ;  /* 0x000000000008781c */ /* 0x000fda0003f0f018 */
[----:B------:R-:W-:Y:S02]  /*27f0*/  @P0 LOP3.LUT R0, R5, 0xffff, RZ, 0xc0, !PT ;  /* 0x0000ffff05000812 */ /* 0x000fe400078ec0ff */
[----:B--2---:R-:W-:Y:S02]  /*2800*/  @P0 MOV R2, R4 ;  /* 0x0000000400020202 */ /* 0x004fe40000000f00 */
[----:B------:R-:W-:Y:S01]  /*2810*/  @P0 R2UR UR5, R0 ;  /* 0x00000000000502ca */ /* 0x000fe200000e0000 */
[----:B------:R-:W-:Y:S01]  /*2820*/  VIADD R0, R3, 0x80 ;  /* 0x0000008003007836 */ /* 0x000fe20000000000 */
[----:B------:R-:W-:Y:S02]  /*2830*/  @P0 SHF.R.U32.HI R4, RZ, 0x10, R5 ;  /* 0x00000010ff040819 */ /* 0x000fe40000011605 */
[----:B------:R-:W-:Y:S02]  /*2840*/  @P0 R2UR UR6, R2 ;  /* 0x00000000020602ca */ /* 0x000fe400000e0000 */
[----:B------:R-:W-:-:S02]  /*2850*/  PRMT R0, RZ, 0x654, R0 ;  /* 0x00000654ff007816 */ /* 0x000fc40000000000 */
[----:B------:R-:W-:Y:S02]  /*2860*/  @P0 R2UR UR4, R4 ;  /* 0x00000000040402ca */ /* 0x000fe400000e0000 */
[----:B------:R1:W-:Y:S03]  /*2870*/  SYNCS.ARRIVE.TRANS64.RED.A1T0 RZ, [R0+URZ], RZ ;  /* 0x000000ff00ff79a7 */ /* 0x0003e600081004ff */
[----:B------:R-:W-:-:S04]  /*2880*/  @UP1 UMOV UR45, UR5 ;  /* 0x00000005002d1c82 */ /* 0x000fc80008000000 */
[----:B------:R-:W-:-:S04]  /*2890*/  @UP1 UMOV UR53, UR6 ;  /* 0x0000000600351c82 */ /* 0x000fc80008000000 */
[----:B------:R-:W-:Y:S01]  /*28a0*/  @UP1 UMOV UR60, UR4 ;  /* 0x00000004003c1c82 */ /* 0x000fe20008000000 */
[----:B------:R-:W-:Y:S05]  /*28b0*/  BRA.U !UP0, `(.L_x_44) ;  /* 0x0000000108d47547 */ /* 0x000fea000b800000 */
[----:B------:R-:W2:Y:S01]  /*28c0*/  LDCU.128 UR12, c[0x0][0xb10] ;  /* 0x00016200ff0c77ac */ /* 0x000ea20008000c00 */
[----:B------:R-:W4:Y:S01]  /*28d0*/  LDCU UR21, c[0x0][0xb20] ;  /* 0x00016400ff1577ac */ /* 0x000f220008000800 */
[----:B------:R-:W3:Y:S01]  /*28e0*/  LDCU UR20, c[0x0][0xb0c] ;  /* 0x00016180ff1477ac */ /* 0x000ee20008000800 */
[----:B------:R-:W1:Y:S01]  /*28f0*/  LDCU.64 UR8, c[0x0][0xb28] ;  /* 0x00016500ff0877ac */ /* 0x000e620008000a00 */
[----:B------:R-:W-:Y:S02]  /*2900*/  UISETP.NE.AND UP3, UPT, UR39, 0x1, UPT ;  /* 0x000000012700788c */ /* 0x000fe4000bf65270 */
[----:B--2---:R-:W-:Y:S02]  /*2910*/  UIMAD.WIDE.U32 UR6, UR62, UR15, URZ ;  /* 0x0000000f3e0672a5 */ /* 0x004fe4000f8e00ff */
[----:B------:R-:W-:Y:S02]  /*2920*/  UIMAD.WIDE.U32 UR4, UR63, UR12, URZ ;  /* 0x0000000c3f0472a5 */ /* 0x000fe4000f8e00ff */
[----:B------:R-:W-:-:S02]  /*2930*/  UISETP.NE.AND UP0, UPT, UR14, 0x1, UPT ;  /* 0x000000010e00788c */ /* 0x000fc4000bf05270 */
[----:B------:R-:W-:Y:S01]  /*2940*/  UIMAD.WIDE.U32 UR18, UR45, UR15, URZ ;  /* 0x0000000f2d1272a5 */ /* 0x000fe2000f8e00ff */
[----:B------:R-:W-:Y:S02]  /*2950*/  UMOV UR6, UR7 ;  /* 0x0000000700067c82 */ /* 0x000fe40008000000 */
[----:B------:R-:W-:Y:S01]  /*2960*/  UMOV UR4, UR5 ;  /* 0x0000000500047c82 */ /* 0x000fe20008000000 */
[----:B----4-:R-:W-:Y:S02]  /*2970*/  USHF.R.U32.HI UR6, URZ, UR21, UR6 ;  /* 0x00000015ff067299 */ /* 0x010fe40008011606 */
[----:B---3--:R-:W-:Y:S02]  /*2980*/  UISETP.NE.AND UP2, UPT, UR20, 0x1, UPT ;  /* 0x000000011400788c */ /* 0x008fe4000bf45270 */
[----:B------:R-:W-:Y:S02]  /*2990*/  USHF.R.U32.HI UR4, URZ, UR13, UR4 ;  /* 0x0000000dff047299 */ /* 0x000fe40008011604 */
[----:B------:R-:W-:-:S02]  /*29a0*/  USEL UR5, UR62, UR6, !UP0 ;  /* 0x000000063e057287 */ /* 0x000fc4000c000000 */
[----:B------:R-:W-:Y:S02]  /*29b0*/  USEL UR6, UR63, UR4, !UP2 ;  /* 0x000000043f067287 */ /* 0x000fe4000d000000 */
[----:B-1----:R-:W-:Y:S01]  /*29c0*/  UIMAD.WIDE.U32 UR10, UR5, UR8, URZ ;  /* 0x00000008050a72a5 */ /* 0x002fe2000f8e00ff */
[----:B------:R-:W-:Y:S01]  /*29d0*/  UMOV UR4, UR19 ;  /* 0x0000001300047c82 */ /* 0x000fe20008000000 */
[----:B------:R-:W-:Y:S02]  /*29e0*/  UIMAD.WIDE.U32 UR16, UR53, UR12, URZ ;  /* 0x0000000c351072a5 */ /* 0x000fe4000f8e00ff */
[----:B------:R-:W-:-:S03]  /*29f0*/  UIMAD.WIDE.U32 UR18, UR6, UR8, URZ ;  /* 0x00000008061272a5 */ /* 0x000fc6000f8e00ff */
[----:B------:R-:W-:Y:S01]  /*2a00*/  UMOV UR10, UR11 ;  /* 0x0000000b000a7c82 */ /* 0x000fe20008000000 */
[----:B------:R-:W-:Y:S02]  /*2a10*/  USHF.R.U32.HI UR4, URZ, UR21, UR4 ;  /* 0x00000015ff047299 */ /* 0x000fe40008011604 */
[----:B------:R-:W-:Y:S01]  /*2a20*/  @UP3 USHF.R.U32.HI UR5, URZ, UR9, UR10 ;  /* 0x00000009ff053299 */ /* 0x000fe2000801160a */
[----:B------:R-:W-:Y:S01]  /*2a30*/  UMOV UR16, UR17 ;  /* 0x0000001100107c82 */ /* 0x000fe20008000000 */
[----:B------:R-:W-:Y:S01]  /*2a40*/  UMOV UR18, UR19 ;  /* 0x0000001300127c82 */ /* 0x000fe20008000000 */
[----:B------:R-:W-:Y:S02]  /*2a50*/  USHF.R.U32.HI UR13, URZ, UR13, UR16 ;  /* 0x0000000dff0d7299 */ /* 0x000fe40008011610 */
[----:B------:R-:W-:Y:S02]  /*2a60*/  USEL UR4, UR45, UR4, !UP0 ;  /* 0x000000042d047287 */ /* 0x000fe4000c000000 */
[----:B------:R-:W-:-:S02]  /*2a70*/  @UP3 USHF.R.U32.HI UR6, URZ, UR9, UR18 ;  /* 0x00000009ff063299 */ /* 0x000fc40008011612 */
[----:B------:R-:W-:Y:S02]  /*2a80*/  UIMAD UR7, UR39, UR5, URZ ;  /* 0x00000005270772a4 */ /* 0x000fe4000f8e02ff */
[----:B------:R-:W-:Y:S02]  /*2a90*/  USEL UR5, UR53, UR13, !UP2 ;  /* 0x0000000d35057287 */ /* 0x000fe4000d000000 */
[----:B------:R-:W-:Y:S02]  /*2aa0*/  UIMAD UR10, UR39, UR6, URZ ;  /* 0x00000006270a72a4 */ /* 0x000fe4000f8e02ff */
[----:B------:R-:W-:Y:S02]  /*2ab0*/  UISETP.GE.AND UP0, UPT, UR4, UR7, UPT ;  /* 0x000000070400728c */ /* 0x000fe4000bf06270 */
[----:B------:R-:W-:Y:S02]  /*2ac0*/  UIMAD.WIDE.U32 UR12, UR4, UR8, URZ ;  /* 0x00000008040c72a5 */ /* 0x000fe4000f8e00ff */
[----:B------:R-:W-:-:S02]  /*2ad0*/  UISETP.GE.OR UP0, UPT, UR5, UR10, UP0 ;  /* 0x0000000a0500728c */ /* 0x000fc40008706670 */
        /* <DEDUP_REMOVED lines=19> */
.L_x_44:
[----:B------:R-:W2:Y:S02]  /*2c10*/  LDCU UR4, c[0x0][0xb30] ;  /* 0x00016600ff0477ac */ /* 0x000ea40008000800 */
[----:B--2---:R-:W-:-:S09]  /*2c20*/  UISETP.NE.AND UP0, UPT, UR4, 0x1, UPT ;  /* 0x000000010400788c */ /* 0x004fd2000bf05270 */
[----:B------:R-:W-:Y:S05]  /*2c30*/  BRA.U UP0, `(.L_x_45) ;  /* 0x0000000100447547 */ /* 0x000fea000b800000 */
[----:B------:R-:W2:Y:S01]  /*2c40*/  LDCU.128 UR8, c[0x0][0xb10] ;  /* 0x00016200ff0877ac */ /* 0x000ea20008000c00 */
[----:B------:R-:W4:Y:S01]  /*2c50*/  LDCU UR12, c[0x0][0xb0c] ;  /* 0x00016180ff0c77ac */ /* 0x000f220008000800 */
[----:B------:R-:W1:Y:S01]  /*2c60*/  LDCU UR13, c[0x0][0xb20] ;  /* 0x00016400ff0d77ac */ /* 0x000e620008000800 */
[----:B--2---:R-:W-:Y:S02]  /*2c70*/  UIMAD.WIDE.U32 UR6, UR53, UR8, URZ ;  /* 0x00000008350672a5 */ /* 0x004fe4000f8e00ff */
[----:B------:R-:W-:Y:S02]  /*2c80*/  UIMAD.WIDE.U32 UR4, UR45, UR11, URZ ;  /* 0x0000000b2d0472a5 */ /* 0x000fe4000f8e00ff */
[----:B----4-:R-:W-:Y:S02]  /*2c90*/  UISETP.NE.AND UP2, UPT, UR12, 0x1, UPT ;  /* 0x000000010c00788c */ /* 0x010fe4000bf45270 */
[----:B------:R-:W-:Y:S01]  /*2ca0*/  UISETP.NE.AND UP0, UPT, UR10, 0x1, UPT ;  /* 0x000000010a00788c */ /* 0x000fe2000bf05270 */
[----:B------:R-:W-:-:S02]  /*2cb0*/  UMOV UR6, UR7 ;  /* 0x0000000700067c82 */ /* 0x000fc40008000000 */
[----:B------:R-:W-:Y:S01]  /*2cc0*/  UMOV UR4, UR5 ;  /* 0x0000000500047c82 */ /* 0x000fe20008000000 */
[----:B------:R-:W-:Y:S02]  /*2cd0*/  USHF.R.U32.HI UR6, URZ, UR9, UR6 ;  /* 0x00000009ff067299 */ /* 0x000fe40008011606 */
[----:B-1----:R-:W-:Y:S02]  /*2ce0*/  USHF.R.U32.HI UR4, URZ, UR13, UR4 ;  /* 0x0000000dff047299 */ /* 0x002fe40008011604 */
[----:B------:R-:W-:Y:S02]  /*2cf0*/  USEL UR5, UR53, UR6, !UP2 ;  /* 0x0000000635057287 */ /* 0x000fe4000d000000 */
[----:B------:R-:W-:-:S04]  /*2d00*/  USEL UR4, UR45, UR4, !UP0 ;  /* 0x000000042d047287 */ /* 0x000fc8000c000000 */
[----:B------:R-:W-:Y:S02]  /*2d10*/  UIADD3 UR6, UPT, UPT, UR5, -UR4, URZ ;  /* 0x8000000405067290 */ /* 0x000fe4000fffe0ff */
[----:B------:R-:W-:Y:S02]  /*2d20*/  UIADD3 UR4, UPT, UPT, -UR5, UR4, URZ ;  /* 0x0000000405047290 */ /* 0x000fe4000fffe1ff */
[----:B------:R-:W-:Y:S02]  /*2d30*/  UIMAD UR45, UR6, UR10, UR45 ;  /* 0x0000000a062d72a4 */ /* 0x000fe4000f8e022d */
[----:B------:R-:W-:-:S12]  /*2d40*/  UIMAD UR53, UR4, UR12, UR53 ;  /* 0x0000000c043572a4 */ /* 0x000fd8000f8e0235 */
.L_x_45:
[----:B------:R-:W-:Y:S01]  /*2d50*/  VIADD R11, R11, 0x1 ;  /* 0x000000010b0b7836 */ /* 0x000fe20000000000 */
[----:B------:R-:W-:Y:S02]  /*2d60*/  R2UR UR5, R55 ;  /* 0x00000000370572ca */ /* 0x000fe400000e0000 */
[----:B------:R-:W-:Y:S02]  /*2d70*/  R2UR UR4, R54 ;  /* 0x00000000360472ca */ /* 0x000fe400000e0000 */
[C---:B------:R-:W-:Y:S02]  /*2d80*/  ISETP.NE.AND P0, PT, R11.reuse, 0x2, PT ;  /* 0x000000020b00780c */ /* 0x040fe40003f05270 */
[----:B------:R-:W-:Y:S02]  /*2d90*/  PLOP3.LUT P2, PT, PT, PT, PT, 0x80, 0x8 ;  /* 0x000000000008781c */ /* 0x000fe40003f4f070 */
[----:B-1----:R-:W-:Y:S02]  /*2da0*/  SEL R0, RZ, 0x1, P0 ;  /* 0x00000001ff007807 */ /* 0x002fe40000000000 */
[----:B------:R-:W-:-:S02]  /*2db0*/  SEL R11, R11, RZ, P0 ;  /* 0x000000ff0b0b7207 */ /* 0x000fc40000000000 */
[----:B------:R-:W-:Y:S01]  /*2dc0*/  LOP3.LUT R10, R10, R0, RZ, 0x3c, !PT ;  /* 0x000000000a0a7212 */ /* 0x000fe200078e3cff */
[----:B------:R-:W-:Y:S02]  /*2dd0*/  UIADD3 UR20, UPT, UPT, UR53, UR5, URZ ;  /* 0x0000000535147290 */ /* 0x000fe4000fffe0ff */
[----:B------:R-:W-:Y:S01]  /*2de0*/  UIADD3 UR27, UPT, UPT, UR45, UR4, URZ ;  /* 0x000000042d1b7290 */ /* 0x000fe2000fffe0ff */
[----:B------:R-:W-:Y:S11]  /*2df0*/  BRA.U UP1, `(.L_x_46) ;  /* 0xffffffe901f47547 */ /* 0x000ff6000b83ffff */
[----:B------:R-:W-:Y:S01]  /*2e00*/  UIADD3 UR22, UPT, UPT, UR22, 0x10, URZ ;  /* 0x0000001016167890 */ /* 0x000fe2000fffe0ff */
[----:B------:R-:W-:-:S03]  /*2e10*/  SHF.L.U32 R2, R12, 0x1f, RZ ;  /* 0x0000001f0c027819 */ /* 0x000fc600000006ff */
[----:B------:R-:W-:-:S09]  /*2e20*/  ULEA UR4, UR23, UR22, 0x3 ;  /* 0x0000001617047291 */ /* 0x000fd2000f8e18ff */
[----:B------:R-:W1:Y:S02]  /*2e30*/  SYNCS.PHASECHK.TRANS64.TRYWAIT P0, [UR4], R2 ;  /* 0x00000002ff0075a7 */ /* 0x000e640008001104 */
[----:B-1----:R-:W-:Y:S05]  /*2e40*/  @!P0 BRA `(.L_x_47) ;  /* 0x0000009c00548947 */ /* 0x002fea0003800000 */
.L_x_192:
[----:B------:R-:W-:-:S04]  /*2e50*/  UIADD3 UR4, UPT, UPT, UR23, 0x1, URZ ;  /* 0x0000000117047890 */ /* 0x000fc8000fffe0ff */
[----:B------:R-:W-:-:S04]  /*2e60*/  UISETP.NE.AND UP0, UPT, UR4, 0x2, UPT ;  /* 0x000000020400788c */ /* 0x000fc8000bf05270 */
[----:B------:R-:W-:Y:S02]  /*2e70*/  USEL UR5, URZ, 0x1, UP0 ;  /* 0x00000001ff057887 */ /* 0x000fe40008000000 */
[----:B------:R-:W-:-:S04]  /*2e80*/  USEL UR4, UR4, URZ, UP0 ;  /* 0x000000ff04047287 */ /* 0x000fc80008000000 */
[----:B------:R-:W-:Y:S01]  /*2e90*/  ULEA UR4, UR4, UR22, 0x3 ;  /* 0x0000001604047291 */ /* 0x000fe2000f8e18ff */
[----:B-1----:R-:W-:-:S04]  /*2ea0*/  LOP3.LUT R2, R12, UR5, RZ, 0x3c, !PT ;  /* 0x000000050c027c12 */ /* 0x002fc8000f8e3cff */
[----:B------:R-:W-:Y:S01]  /*2eb0*/  SHF.L.U32 R2, R2, 0x1f, RZ ;  /* 0x0000001f02027819 */ /* 0x000fe200000006ff */
[----:B------:R-:W-:-:S07]  /*2ec0*/  IMAD.U32 R0, RZ, RZ, UR4 ;  /* 0x00000004ff007e24 */ /* 0x000fce000f8e00ff */
.L_x_48:
[----:B-1----:R1:W2:Y:S02]  /*2ed0*/  SYNCS.PHASECHK.TRANS64.TRYWAIT P0, [R0+URZ], R2 ;  /* 0x00000002000075a7 */ /* 0x0022a400080011ff */
[----:B--2---:R-:W-:Y:S05]  /*2ee0*/  @!P0 NANOSLEEP.SYNCS 0x989680 ;  /* 0x009896800000895d */ /* 0x004fea0003900000 */
[----:B------:R-:W2:Y:S02]  /*2ef0*/  @!P0 SYNCS.PHASECHK.TRANS64 P0, [R0+URZ], R2 ;  /* 0x00000002000085a7 */ /* 0x000ea400080010ff */
[----:B--2---:R-:W-:Y:S05]  /*2f00*/  @P0 EXIT ;  /* 0x000000000000094d */ /* 0x004fea0003800000 */
[----:B------:R-:W-:Y:S05]  /*2f10*/  BRA `(.L_x_48) ;  /* 0xfffffffc00ec7947 */ /* 0x000fea000383ffff */
.L_x_22:
[----:B------:R-:W-:-:S04]  /*2f20*/  UISETP.NE.AND UP0, UPT, UR61, URZ, UPT ;  /* 0x000000ff3d00728c */ /* 0x000fc8000bf05270 */
[----:B------:R-:W-:-:S09]  /*2f30*/  UISETP.NE.OR UP0, UPT, UR18, 0x1, UP0 ;  /* 0x000000011200788c */ /* 0x000fd20008705670 */
[----:B------:R-:W-:Y:S05]  /*2f40*/  BRA.U UP0, `(.L_x_49) ;  /* 0x00000005004c7547 */ /* 0x000fea000b800000 */
[----:B------:R-:W-:Y:S01]  /*2f50*/  HFMA2 R3, -RZ, RZ, 0, 0 ;  /* 0x00000000ff037431 */ /* 0x000fe200000001ff */
[----:B------:R-:W-:Y:S01]  /*2f60*/  ISETP.GE.U32.AND P2, PT, R5, 0x4, PT ;  /* 0x000000040500780c */ /* 0x000fe20003f46070 */
[----:B------:R-:W-:Y:S01]  /*2f70*/  IMAD.MOV.U32 R12, RZ, RZ, 0x1 ;  /* 0x00000001ff0c7424 */ /* 0x000fe200078e00ff */
[----:B------:R-:W-:Y:S01]  /*2f80*/  CS2R R6, SRZ ;  /* 0x0000000000067805 */ /* 0x000fe2000001ff00 */
[----:B------:R-:W-:Y:S01]  /*2f90*/  IMAD.MOV.U32 R4, RZ, RZ, RZ ;  /* 0x000000ffff047224 */ /* 0x000fe200078e00ff */
[----:B------:R-:W-:Y:S01]  /*2fa0*/  UMOV UR6, 0x400 ;  /* 0x0000040000067882 */ /* 0x000fe20000000000 */
[----:B------:R-:W-:Y:S01]  /*2fb0*/  UMOV UR5, URZ ;  /* 0x000000ff00057c82 */ /* 0x000fe20008000000 */
[----:B------:R-:W-:-:S12]  /*2fc0*/  ULEA UR6, UR61, UR6, 0x18 ;  /* 0x000000063d067291 */ /* 0x000fd8000f8ec0ff */
.L_x_53:
[----:B------:R-:W-:Y:S02]  /*2fd0*/  LEA R0, R3, UR6, 0x3 ;  /* 0x0000000603007c11 */ /* 0x000fe4000f8e18ff */
[----:B------:R-:W-:-:S03]  /*2fe0*/  SHF.L.U32 R8, R4, 0x1f, RZ ;  /* 0x0000001f04087819 */ /* 0x000fc600000006ff */
[----:B------:R-:W-:Y:S01]  /*2ff0*/  VIADD R9, R0, 0xe0 ;  /* 0x000000e000097836 */ /* 0x000fe20000000000 */
[----:B------:R-:W1:Y:S02]  /*3000*/  SYNCS.PHASECHK.TRANS64.TRYWAIT P0, [R0+URZ+0xd0], R8 ;  /* 0x0000d008000075a7 */ /* 0x000e6400080011ff */
[----:B-1----:R-:W-:Y:S05]  /*3010*/  @!P0 BRA `(.L_x_50) ;  /* 0x0000009800f88947 */ /* 0x002fea0003800000 */
.L_x_193:
[----:B------:R-:W-:Y:S01]  /*3020*/  ULEA UR4, UR5, UR6, 0x3 ;  /* 0x0000000605047291 */ /* 0x000fe2000f8e18ff */
[----:B-1----:R-:W-:Y:S01]  /*3030*/  PRMT R0, RZ, 0x654, R9 ;  /* 0x00000654ff007816 */ /* 0x002fe20000000009 */
[----:B------:R-:W-:Y:S01]  /*3040*/  @!P2 IMAD.MOV.U32 R8, RZ, RZ, 0x10 ;  /* 0x00000010ff08a424 */ /* 0x000fe200078e00ff */
[----:B------:R-:W-:Y:S01]  /*3050*/  SHF.L.U32 R9, R12, 0x1f, RZ ;  /* 0x0000001f0c097819 */ /* 0x000fe200000006ff */
[----:B------:R-:W-:Y:S01]  /*3060*/  UIADD3 UR7, UPT, UPT, UR4, 0x70, URZ ;  /* 0x0000007004077890 */ /* 0x000fe2000fffe0ff */
[----:B------:R1:W-:Y:S05]  /*3070*/  SYNCS.ARRIVE.TRANS64.RED.A1T0 RZ, [R0+URZ], RZ ;  /* 0x000000ff00ff79a7 */ /* 0x0003ea00081004ff */
[----:B------:R-:W-:Y:S01]  /*3080*/  IMAD.U32 R10, RZ, RZ, UR7 ;  /* 0x00000007ff0a7e24 */ /* 0x000fe2000f8e00ff */
[----:B------:R-:W2:Y:S04]  /*3090*/  SYNCS.PHASECHK.TRANS64.TRYWAIT P0, [UR4+0x80], R9 ;  /* 0x00008009ff0075a7 */ /* 0x000ea80008001104 */
[----:B------:R-:W-:Y:S01]  /*30a0*/  PRMT R10, R5, 0x654, R10 ;  /* 0x00000654050a7816 */ /* 0x000fe2000000000a */
[----:B-12---:R-:W-:Y:S06]  /*30b0*/  @!P0 BRA `(.L_x_51) ;  /* 0x0000009800e48947 */ /* 0x006fec0003800000 */
.L_x_195:
[----:B------:R-:W-:Y:S01]  /*30c0*/  ULEA UR8, UR5, UR6, 0x4 ;  /* 0x0000000605087291 */ /* 0x000fe2000f8e20ff */
[----:B------:R-:W-:Y:S01]  /*30d0*/  SEL R2, R10, R2, !P2 ;  /* 0x000000020a027207 */ /* 0x000fe20005000000 */
[----:B------:R-:W-:Y:S01]  /*30e0*/  UIADD3 UR9, UPT, UPT, UR4, 0x70, URZ ;  /* 0x0000007004097890 */ /* 0x000fe2000fffe0ff */
[----:B-1----:R-:W-:Y:S01]  /*30f0*/  LEA R0, R7, UR6, 0x3 ;  /* 0x0000000607007c11 */ /* 0x002fe2000f8e18ff */
[----:B------:R-:W-:Y:S01]  /*3100*/  UIADD3 UR8, UPT, UPT, UR8, 0x100, URZ ;  /* 0x0000010008087890 */ /* 0x000fe2000fffe0ff */
[----:B------:R1:W-:Y:S01]  /*3110*/  @!P2 SYNCS.ARRIVE.TRANS64.RED RZ, [R2+URZ], R8 ;  /* 0x0000000802ffa9a7 */ /* 0x0003e200080004ff */
[----:B------:R-:W-:Y:S01]  /*3120*/  UIADD3 UR4, UPT, UPT, UR5, 0x1, URZ ;  /* 0x0000000105047890 */ /* 0x000fe2000fffe0ff */
[----:B------:R-:W-:-:S03]  /*3130*/  VIADD R3, R3, 0x1 ;  /* 0x0000000103037836 */ /* 0x000fc60000000000 */
[----:B------:R-:W-:Y:S02]  /*3140*/  UISETP.NE.AND UP0, UPT, UR4, 0x2, UPT ;  /* 0x000000020400788c */ /* 0x000fe4000bf05270 */
[----:B------:R-:W-:Y:S01]  /*3150*/  ISETP.NE.AND P0, PT, R3, 0x2, PT ;  /* 0x000000020300780c */ /* 0x000fe20003f05270 */
[----:B------:R-:W-:Y:S06]  /*3160*/  UGETNEXTWORKID.BROADCAST [UR8], [UR9] ;  /* 0x00000000080073ca */ /* 0x000fec0008000100 */
[----:B------:R-:W-:Y:S02]  /*3170*/  USEL UR7, URZ, 0x1, UP0 ;  /* 0x00000001ff077887 */ /* 0x000fe40008000000 */
[----:B------:R-:W-:-:S04]  /*3180*/  USEL UR5, UR4, URZ, UP0 ;  /* 0x000000ff04057287 */ /* 0x000fc80008000000 */
[----:B------:R-:W-:Y:S02]  /*3190*/  LOP3.LUT R12, R12, UR7, RZ, 0x3c, !PT ;  /* 0x000000070c0c7c12 */ /* 0x000fe4000f8e3cff */
[----:B-1----:R-:W-:-:S04]  /*31a0*/  SHF.L.U32 R8, R6, 0x1f, RZ ;  /* 0x0000001f06087819 */ /* 0x002fc800000006ff */
[----:B------:R-:W1:Y:S02]  /*31b0*/  SYNCS.PHASECHK.TRANS64.TRYWAIT P1, [R0+URZ+0x70], R8 ;  /* 0x00007008000075a7 */ /* 0x000e6400080211ff */
[----:B-1----:R-:W-:Y:S05]  /*31c0*/  @!P1 BRA `(.L_x_52) ;  /* 0x0000009800b89947 */ /* 0x002fea0003800000 */
.L_x_196:
[----:B-1----:R-:W-:Y:S01]  /*31d0*/  LEA R8, R7, UR6, 0x4 ;  /* 0x0000000607087c11 */ /* 0x002fe2000f8e20ff */
[----:B------:R-:W-:Y:S01]  /*31e0*/  VIADD R0, R0, 0x80 ;  /* 0x0000008000007836 */ /* 0x000fe20000000000 */
[----:B------:R-:W-:Y:S01]  /*31f0*/  SEL R3, R3, RZ, P0 ;  /* 0x000000ff03037207 */ /* 0x000fe20000000000 */
[----:B------:R-:W-:-:S03]  /*3200*/  VIADD R7, R7, 0x1 ;  /* 0x0000000107077836 */ /* 0x000fc60000000000 */
[----:B------:R-:W1:Y:S01]  /*3210*/  LDS.128 R8, [R8+0x100] ;  /* 0x0001000008087984 */ /* 0x000e620000000c00 */
[----:B------:R-:W-:Y:S02]  /*3220*/  PRMT R0, RZ, 0x654, R0 ;  /* 0x00000654ff007816 */ /* 0x000fe40000000000 */
[C---:B------:R-:W-:Y:S01]  /*3230*/  ISETP.NE.AND P1, PT, R7.reuse, 0x2, PT ;  /* 0x000000020700780c */ /* 0x040fe20003f25270 */
[----:B------:R-:W-:Y:S01]  /*3240*/  @!PT LDS RZ, [RZ] ;  /* 0x00000000fffff984 */ /* 0x000fe20000000800 */
[----:B------:R-:W-:Y:S01]  /*3250*/  @!PT LDS RZ, [RZ] ;  /* 0x00000000fffff984 */ /* 0x000fe20000000800 */
[----:B------:R-:W-:Y:S01]  /*3260*/  @!PT LDS RZ, [RZ] ;  /* 0x00000000fffff984 */ /* 0x000fe20000000800 */
[----:B------:R-:W-:Y:S01]  /*3270*/  @!PT LDS RZ, [RZ] ;  /* 0x00000000fffff984 */ /* 0x000fe20000000800 */
[----:B------:R2:W-:Y:S06]  /*3280*/  MEMBAR.ALL.CTA ;  /* 0x0000000000007992 */ /* 0x0005ec0000008000 */
[----:B--2---:R-:W2:Y:S01]  /*3290*/  FENCE.VIEW.ASYNC.S ;  /* 0x00000000000073c6 */ /* 0x004ea20000000000 */
[----:B------:R-:W-:Y:S01]  /*32a0*/  SEL R7, R7, RZ, P1 ;  /* 0x000000ff07077207 */ /* 0x000fe20000800000 */
[----:B--2---:R2:W-:Y:S01]  /*32b0*/  SYNCS.ARRIVE.TRANS64.RED.A1T0 RZ, [R0+URZ], RZ ;  /* 0x000000ff00ff79a7 */ /* 0x0045e200081004ff */
[----:B-1----:R-:W-:-:S02]  /*32c0*/  LOP3.LUT P3, RZ, R10, 0x1, RZ, 0xc0, !PT ;  /* 0x000000010aff7812 */ /* 0x002fc4000786c0ff */
[----:B------:R-:W-:-:S04]  /*32d0*/  SEL R8, RZ, 0x1, P1 ;  /* 0x00000001ff087807 */ /* 0x000fc80000800000 */
[----:B------:R-:W-:Y:S02]  /*32e0*/  LOP3.LUT R6, R6, R8, RZ, 0x3c, !PT ;  /* 0x0000000806067212 */ /* 0x000fe400078e3cff */
[----:B--2---:R-:W-:-:S04]  /*32f0*/  SEL R0, RZ, 0x1, P0 ;  /* 0x00000001ff007807 */ /* 0x004fc80000000000 */
[----:B------:R-:W-:Y:S01]  /*3300*/  LOP3.LUT R4, R4, R0, RZ, 0x3c, !PT ;  /* 0x0000000004047212 */ /* 0x000fe200078e3cff */
[----:B------:R-:W-:Y:S06]  /*3310*/  @P3 BRA `(.L_x_53) ;  /* 0xfffffffc002c3947 */ /* 0x000fec000383ffff */
[----:B------:R-:W-:Y:S01]  /*3320*/  ULEA UR4, UR5, UR6, 0x3 ;  /* 0x0000000605047291 */ /* 0x000fe2000f8e18ff */
[----:B------:R-:W-:-:S08]  /*3330*/  SHF.L.U32 R2, R12, 0x1f, RZ ;  /* 0x0000001f0c027819 */ /* 0x000fd000000006ff */
[----:B------:R-:W1:Y:S02]  /*3340*/  SYNCS.PHASECHK.TRANS64 P0, [UR4+0x80], R2 ;  /* 0x00008002ff0075a7 */ /* 0x000e640008001004 */
[----:B-1----:R-:W-:Y:S05]  /*3350*/  @P0 BRA `(.L_x_54) ;  /* 0x0000000000080947 */ /* 0x002fea0003800000 */
[----:B------:R-:W1:Y:S02]  /*3360*/  SYNCS.PHASECHK.TRANS64.TRYWAIT P0, [UR4+0x80], R2 ;  /* 0x00008002ff0075a7 */ /* 0x000e640008001104 */
[----:B-1----:R-:W-:Y:S05]  /*3370*/  @!P0 BRA `(.L_x_55) ;  /* 0x0000009800608947 */ /* 0x002fea0003800000 */
.L_x_54:
[----:B------:R-:W-:-:S04]  /*3380*/  UIADD3 UR7, UPT, UPT, UR5, 0x1, URZ ;  /* 0x0000000105077890 */ /* 0x000fc8000fffe0ff */
[----:B------:R-:W-:-:S04]  /*3390*/  UISETP.NE.AND UP0, UPT, UR7, 0x2, UPT ;  /* 0x000000020700788c */ /* 0x000fc8000bf05270 */
[----:B------:R-:W-:Y:S02]  /*33a0*/  USEL UR8, URZ, 0x1, UP0 ;  /* 0x00000001ff087887 */ /* 0x000fe40008000000 */
[----:B------:R-:W-:-:S04]  /*33b0*/  USEL UR7, UR7, URZ, UP0 ;  /* 0x000000ff07077287 */ /* 0x000fc80008000000 */
[----:B------:R-:W-:Y:S01]  /*33c0*/  ULEA UR7, UR7, UR6, 0x3 ;  /* 0x0000000607077291 */ /* 0x000fe2000f8e18ff */
[----:B-1----:R-:W-:-:S04]  /*33d0*/  LOP3.LUT R2, R12, UR8, RZ, 0x3c, !PT ;  /* 0x000000080c027c12 */ /* 0x002fc8000f8e3cff */
[----:B------:R-:W-:-:S04]  /*33e0*/  SHF.L.U32 R0, R2, 0x1f, RZ ;  /* 0x0000001f02007819 */ /* 0x000fc800000006ff */
[----:B------:R-:W1:Y:S02]  /*33f0*/  SYNCS.PHASECHK.TRANS64 P0, [UR7+0x80], R0 ;  /* 0x00008000ff0075a7 */ /* 0x000e640008001007 */
[----:B-1----:R-:W-:Y:S05]  /*3400*/  @P0 EXIT ;  /* 0x000000000000094d */ /* 0x002fea0003800000 */
[----:B------:R-:W-:Y:S02]  /*3410*/  SHF.L.U32 R2, R2, 0x1f, RZ ;  /* 0x0000001f02027819 */ /* 0x000fe400000006ff */
[----:B------:R-:W-:-:S07]  /*3420*/  MOV R0, UR7 ;  /* 0x0000000700007c02 */ /* 0x000fce0008000f00 */
.L_x_56:
[----:B-1----:R1:W2:Y:S02]  /*3430*/  SYNCS.PHASECHK.TRANS64.TRYWAIT P0, [R0+URZ+0x80], R2 ;  /* 0x00008002000075a7 */ /* 0x0022a400080011ff */
[----:B--2---:R-:W-:Y:S05]  /*3440*/  @!P0 NANOSLEEP.SYNCS 0x989680 ;  /* 0x009896800000895d */ /* 0x004fea0003900000 */
[----:B------:R-:W2:Y:S02]  /*3450*/  @!P0 SYNCS.PHASECHK.TRANS64 P0, [R0+URZ+0x80], R2 ;  /* 0x00008002000085a7 */ /* 0x000ea400080010ff */
[----:B--2---:R-:W-:Y:S05]  /*3460*/  @P0 EXIT ;  /* 0x000000000000094d */ /* 0x004fea0003800000 */
[----:B------:R-:W-:Y:S05]  /*3470*/  BRA `(.L_x_56) ;  /* 0xfffffffc00ec7947 */ /* 0x000fea000383ffff */
.L_x_49:
[----:B------:R-:W-:Y:S05]  /*3480*/  BRA.U UP4, `(.L_x_57) ;  /* 0x00000019044c7547 */ /* 0x000fea000b800000 */
[----:B------:R-:W-:Y:S01]  /*3490*/  UMOV UR4, 0x40 ;  /* 0x0000004000047882 */ /* 0x000fe20000000000 */
[----:B------:R-:W-:Y:S01]  /*34a0*/  NOP ;  /* 0x0000000000007918 */ /* 0x000fe20000000000 */
[----:B------:R-:W-:Y:S01]  /*34b0*/  ULEA UR5, UR61, UR4, 0x18 ;  /* 0x000000043d057291 */ /* 0x000fe2000f8ec0ff */
[----:B------:R-:W-:Y:S02]  /*34c0*/  UMOV UR6, 0x400 ;  /* 0x0000040000067882 */ /* 0x000fe40000000000 */
[----:B------:R-:W-:-:S06]  /*34d0*/  ULEA UR6, UR61, UR6, 0x18 ;  /* 0x000000063d067291 */ /* 0x000fcc000f8ec0ff */
[----:B------:R-:W1:Y:S02]  /*34e0*/  LDS.U8 R5, [UR5+0x1c] ;  /* 0x00001c05ff057984 */ /* 0x000e640008000000 */
[----:B-1----:R-:W-:-:S13]  /*34f0*/  ISETP.NE.AND P0, PT, R5, RZ, PT ;  /* 0x000000ff0500720c */ /* 0x002fda0003f05270 */
[----:B------:R-:W-:Y:S05]  /*3500*/  @P0 BRA `(.L_x_58) ;  /* 0x0000000400180947 */ /* 0x000fea0003800000 */
[----:B------:R-:W-:Y:S01]  /*3510*/  R2UR UR4, R2 ;  /* 0x00000000020472ca */ /* 0x000fe200000e0000 */
[----:B------:R-:W-:-:S12]  /*3520*/  UIADD3 UR7, UPT, UPT, UR5, 0x8, URZ ;  /* 0x0000000805077890 */ /* 0x000fd8000fffe0ff */
[----:B------:R-:W-:-:S09]  /*3530*/  UISETP.NE.U32.AND UP1, UPT, UR4, 0x1, UPT ;  /* 0x000000010400788c */ /* 0x000fd2000bf25070 */
[----:B------:R-:W-:Y:S05]  /*3540*/  BRA.U !UP1, `(.L_x_59) ;  /* 0x0000000109a47547 */ /* 0x000fea000b800000 */
[----:B------:R-:W-:Y:S01]  /*3550*/  ELECT P0, URZ, PT ;  /* 0x0000000000ff782f */ /* 0x000fe20003800000 */
[----:B------:R-:W-:-:S12]  /*3560*/  BSSY B0, `(.L_x_59) ;  /* 0x0000027000007945 */ /* 0x000fd80003800000 */
[----:B------:R-:W-:Y:S05]  /*3570*/  @!P0 BRA `(.L_x_60) ;  /* 0x0000000000948947 */ /* 0x000fea0003800000 */
[----:B------:R-:W-:-:S05]  /*3580*/  UMOV UR4, 0x10 ;  /* 0x0000001000047882 */ /* 0x000fca0000000000 */
[----:B------:R-:W-:Y:S04]  /*3590*/  DEPBAR.LE SB1, 0x36 ;  /* 0x00009d800000791a */ /* 0x000fe80000000000 */
[----:B------:R-:W1:Y:S02]  /*35a0*/  UTCATOMSWS.2CTA.FIND_AND_SET.ALIGN UP0, UR4, UR4 ;  /* 0x00000004000475e3 */ /* 0x000e640008200800 */
[----:B-1----:R-:W-:Y:S01]  /*35b0*/  MOV R12, UR4 ;  /* 0x00000004000c7c02 */ /* 0x002fe20008000f00 */
[----:B------:R-:W-:Y:S06]  /*35c0*/  BRA.U UP0, `(.L_x_61) ;  /* 0x0000000100187547 */ /* 0x000fec000b800000 */
.L_x_62:
[----:B------:R-:W-:Y:S05]  /*35d0*/  NANOSLEEP 0x64 ;  /* 0x000000640000795d */ /* 0x000fea0003800000 */
[----:B------:R-:W-:-:S05]  /*35e0*/  UMOV UR4, 0x10 ;  /* 0x0000001000047882 */ /* 0x000fca0000000000 */
[----:B------:R-:W-:Y:S04]  /*35f0*/  DEPBAR.LE SB1, 0x36 ;  /* 0x00009d800000791a */ /* 0x000fe80000000000 */
[----:B------:R-:W1:Y:S02]  /*3600*/  UTCATOMSWS.2CTA.FIND_AND_SET.ALIGN UP0, UR4, UR4 ;  /* 0x00000004000475e3 */ /* 0x000e640008200800 */
[----:B-1----:R-:W-:Y:S01]  /*3610*/  MOV R12, UR4 ;  /* 0x00000004000c7c02 */ /* 0x002fe20008000f00 */
[----:B------:R-:W-:Y:S05]  /*3620*/  BRA.U !UP0, `(.L_x_62) ;  /* 0xfffffffd08e87547 */ /* 0x000fea000b83ffff */
.L_x_61:
[----:B------:R-:W1:Y:S01]  /*3630*/  LDS R8, [UR5+0x10] ;  /* 0x00001005ff087984 */ /* 0x000e620008000800 */
[----:B------:R-:W-:Y:S01]  /*3640*/  R2UR UR4, R0 ;  /* 0x00000000000472ca */ /* 0x000fe200000e0000 */
[----:B------:R-:W-:-:S04]  /*3650*/  IMAD.U32 R5, RZ, RZ, UR6 ;  /* 0x00000006ff057e24 */ /* 0x000fc8000f8e00ff */
[----:B------:R-:W-:-:S08]  /*3660*/  VIADD R5, R5, 0x120 ;  /* 0x0000012005057836 */ /* 0x000fd00000000000 */
[----:B------:R-:W-:Y:S02]  /*3670*/  MOV R6, UR4 ;  /* 0x0000000400067c02 */ /* 0x000fe40008000f00 */
[----:B-1----:R-:W-:-:S04]  /*3680*/  SHF.L.U32 R8, R8, 0x1f, RZ ;  /* 0x0000001f08087819 */ /* 0x002fc800000006ff */
[----:B------:R-:W1:Y:S02]  /*3690*/  SYNCS.PHASECHK.TRANS64.TRYWAIT P0, [UR5+0x8], R8 ;  /* 0x00000808ff0075a7 */ /* 0x000e640008001105 */
[----:B-1----:R-:W-:Y:S05]  /*36a0*/  @P0 BRA `(.L_x_63) ;  /* 0x0000000000080947 */ /* 0x002fea0003800000 */
[----:B------:R-:W1:Y:S02]  /*36b0*/  SYNCS.PHASECHK.TRANS64.TRYWAIT P0, [UR5+0x8], R8 ;  /* 0x00000808ff0075a7 */ /* 0x000e640008001105 */
[----:B-1----:R-:W-:Y:S05]  /*36c0*/  @!P0 BRA `(.L_x_64) ;  /* 0x0000009400a48947 */ /* 0x002fea0003800000 */
.L_x_63:
[----:B------:R-:W-:Y:S01]  /*36d0*/  R2UR UR4, R0 ;  /* 0x00000000000472ca */ /* 0x000fe200000e0000 */
[----:B------:R-:W-:Y:S01]  /*36e0*/  IMAD.MOV.U32 R10, RZ, RZ, 0xffff ;  /* 0x0000ffffff0a7424 */ /* 0x000fe200078e00ff */
[----:B------:R-:W-:Y:S01]  /*36f0*/  PRMT R6, R6, 0x654, R5 ;  /* 0x0000065406067816 */ /* 0x000fe20000000005 */
[----:B------:R-:W-:Y:S02]  /*3700*/  HFMA2 R5, -RZ, RZ, 0, 5.9604644775390625e-08 ;  /* 0x00000001ff057431 */ /* 0x000fe400000001ff */
[----:B-1----:R-:W-:Y:S02]  /*3710*/  IMAD.MOV.U32 R8, RZ, RZ, 0x4 ;  /* 0x00000004ff087424 */ /* 0x002fe400078e00ff */
[----:B------:R-:W-:Y:S01]  /*3720*/  IMAD.SHL.U32 R11, R12, 0x20, RZ ;  /* 0x000000200c0b7824 */ /* 0x000fe200078e00ff */
[----:B------:R-:W-:-:S05]  /*3730*/  SHF.L.U32 R10, R10, R12, RZ ;  /* 0x0000000c0a0a7219 */ /* 0x000fca00000006ff */
[----:B------:R-:W-:Y:S01]  /*3740*/  UPRMT UR4, UR4, 0x654, UR7 ;  /* 0x0000065404047896 */ /* 0x000fe20008000007 */
[----:B------:R-:W-:-:S05]  /*3750*/  SHF.L.U32 R9, R5, R12, RZ ;  /* 0x0000000c05097219 */ /* 0x000fca00000006ff */
[----:B------:R-:W-:-:S03]  /*3760*/  MOV R7, UR4 ;  /* 0x0000000400077c02 */ /* 0x000fc60008000f00 */
[----:B------:R1:W-:Y:S01]  /*3770*/  SYNCS.ARRIVE.TRANS64.RED RZ, [UR4], R8 ;  /* 0x00000008ffff79a7 */ /* 0x0003e20008000404 */
[----:B------:R1:W-:Y:S04]  /*3780*/  STS [UR6+0x120], R11 ;  /* 0x0001200bff007988 */ /* 0x0003e80008000806 */
[----:B------:R1:W-:Y:S04]  /*3790*/  STAS [R6.64], R12 ;  /* 0x0000000c06007dbd */ /* 0x0003e8000c0008ff */
[----:B------:R1:W-:Y:S04]  /*37a0*/  ATOMS.OR RZ, [UR5+0x14], R10 ;  /* 0x0000140affff798c */ /* 0x0003e8000b000005 */
[----:B------:R1:W-:Y:S04]  /*37b0*/  ATOMS.OR RZ, [UR5+0x18], R9 ;  /* 0x00001809ffff798c */ /* 0x0003e8000b000005 */
[----:B------:R1:W-:Y:S02]  /*37c0*/  ATOMS.XOR RZ, [UR5+0x10], R5 ;  /* 0x00001005ffff798c */ /* 0x0003e4000b800005 */
.L_x_60:
[----:B------:R-:W-:Y:S05]  /*37d0*/  BSYNC B0 ;  /* 0x0000000000007941 */ /* 0x000fea0003800000 */
.L_x_59:
[----:B------:R-:W-:Y:S05]  /*37e0*/  BRA.U UP1, `(.L_x_65) ;  /* 0x0000000101707547 */ /* 0x000fea000b800000 */
[----:B------:R-:W-:-:S03]  /*37f0*/  UMOV UR4, 0xffffffff ;  /* 0xffffffff00047882 */ /* 0x000fc60000000000 */
[----:B------:R-:W-:Y:S05]  /*3800*/  BRA.DIV UR4, `(.L_x_66) ;  /* 0x00000096046c7947 */ /* 0x000fea000b800000 */
[----:B------:R-:W-:-:S13]  /*3810*/  ELECT P0, URZ, PT ;  /* 0x0000000000ff782f */ /* 0x000fda0003800000 */
.L_x_200:
[----:B------:R-:W-:Y:S05]  /*3820*/  @!P0 BRA `(.L_x_65) ;  /* 0x0000000000608947 */ /* 0x000fea0003800000 */
[----:B-1----:R-:W1:Y:S02]  /*3830*/  LDS R6, [UR5+0x10] ;  /* 0x00001005ff067984 */ /* 0x002e640008000800 */
[----:B-1----:R-:W-:-:S04]  /*3840*/  SHF.L.U32 R6, R6, 0x1f, RZ ;  /* 0x0000001f06067819 */ /* 0x002fc800000006ff */
[----:B------:R-:W1:Y:S02]  /*3850*/  SYNCS.PHASECHK.TRANS64.TRYWAIT P0, [UR5+0x8], R6 ;  /* 0x00000806ff0075a7 */ /* 0x000e640008001105 */
[----:B-1----:R-:W-:Y:S05]  /*3860*/  @P0 BRA `(.L_x_67) ;  /* 0x0000000000080947 */ /* 0x002fea0003800000 */
[----:B------:R-:W1:Y:S02]  /*3870*/  SYNCS.PHASECHK.TRANS64.TRYWAIT P0, [UR5+0x8], R6 ;  /* 0x00000806ff0075a7 */ /* 0x000e640008001105 */
[----:B-1----:R-:W-:Y:S05]  /*3880*/  @!P0 BRA `(.L_x_68) ;  /* 0x0000009400708947 */ /* 0x002fea0003800000 */
.L_x_67:
[----:B------:R-:W2:Y:S01]  /*3890*/  LDS R8, [UR6+0x120] ;  /* 0x00012006ff087984 */ /* 0x000ea20008000800 */
[----:B------:R-:W-:Y:S01]  /*38a0*/  R2UR UR4, R0 ;  /* 0x00000000000472ca */ /* 0x000fe200000e0000 */
[----:B-1----:R-:W-:Y:S02]  /*38b0*/  IMAD.MOV.U32 R6, RZ, RZ, 0xffff ;  /* 0x0000ffffff067424 */ /* 0x002fe400078e00ff */
[----:B------:R-:W-:-:S10]  /*38c0*/  IMAD.MOV.U32 R5, RZ, RZ, 0x1 ;  /* 0x00000001ff057424 */ /* 0x000fd400078e00ff */
[----:B------:R-:W-:Y:S01]  /*38d0*/  UPRMT UR4, UR4, 0x654, UR7 ;  /* 0x0000065404047896 */ /* 0x000fe20008000007 */
[----:B--2---:R-:W-:Y:S01]  /*38e0*/  IMAD.SHL.U32 R7, R8, 0x20, RZ ;  /* 0x0000002008077824 */ /* 0x004fe200078e00ff */
[-C--:B------:R-:W-:Y:S02]  /*38f0*/  SHF.L.U32 R6, R6, R8.reuse, RZ ;  /* 0x0000000806067219 */ /* 0x080fe400000006ff */
[----:B------:R-:W-:Y:S02]  /*3900*/  SHF.L.U32 R8, R5, R8, RZ ;  /* 0x0000000805087219 */ /* 0x000fe400000006ff */
[----:B------:R2:W-:Y:S04]  /*3910*/  STS [UR6+0x120], R7 ;  /* 0x00012007ff007988 */ /* 0x0005e80008000806 */
[----:B------:R2:W-:Y:S04]  /*3920*/  ATOMS.OR RZ, [UR5+0x14], R6 ;  /* 0x00001406ffff798c */ /* 0x0005e8000b000005 */
[----:B------:R2:W-:Y:S01]  /*3930*/  ATOMS.OR RZ, [UR5+0x18], R8 ;  /* 0x00001808ffff798c */ /* 0x0005e2000b000005 */
[----:B------:R-:W-:Y:S03]  /*3940*/  SYNCS.ARRIVE.TRANS64.RED.A1T0 RZ, [UR4], RZ ;  /* 0x000000ffffff79a7 */ /* 0x000fe60008100404 */
[----:B------:R2:W-:Y:S01]  /*3950*/  ATOMS.XOR RZ, [UR5+0x10], R5 ;  /* 0x00001005ffff798c */ /* 0x0005e2000b800005 */
[----:B------:R-:W-:Y:S05]  /*3960*/  BRA `(.L_x_65) ;  /* 0x0000000000107947 */ /* 0x000fea0003800000 */
.L_x_58:
[----:B------:R-:W-:Y:S02]  /*3970*/  MOV R5, 0xffffffff ;  /* 0xffffffff00057802 */ /* 0x000fe40000000f00 */
[----:B------:R-:W-:-:S03]  /*3980*/  MOV R6, 0x39b0 ;  /* 0x000039b000067802 */ /* 0x000fc60000000f00 */
[----:B------:R1:W-:Y:S04]  /*3990*/  STS [UR6+0x120], R5 ;  /* 0x00012005ff007988 */ /* 0x0003e80008000806 */
[----:B-1---5:R-:W-:Y:S05]  /*39a0*/  CALL.REL.NOINC `($__internal_1_$__cuda_sm10x_tcgen05_guardrail_trap_phase_invalid_during_alloc) ;  /* 0x0000009c00f47944 */ /* 0x022fea0003c00000 */
.L_x_65:
[----:B------:R-:W-:Y:S05]  /*39b0*/  WARPSYNC.ALL ;  /* 0x0000000000007948 */ /* 0x000fea0003800000 */
[----:B------:R-:W3:Y:S01]  /*39c0*/  S2UR UR4, SR_CgaCtaId ;  /* 0x00000000000479c3 */ /* 0x000ee20000008800 */
[----:B------:R-:W-:Y:S01]  /*39d0*/  UMOV UR62, 0x400 ;  /* 0x00000400003e7882 */ /* 0x000fe20000000000 */
[----:B------:R-:W4:Y:S01]  /*39e0*/  LDCU UR7, c[0x0][0x38c] ;  /* 0x00007180ff0777ac */ /* 0x000f220008000800 */
[----:B------:R-:W-:Y:S01]  /*39f0*/  LOP3.LUT R3, R3, 0xffff, RZ, 0xc0, !PT ;  /* 0x0000ffff03037812 */ /* 0x000fe200078ec0ff */
[----:B-1----:R-:W-:Y:S01]  /*3a00*/  IMAD.MOV.U32 R11, RZ, RZ, 0x1 ;  /* 0x00000001ff0b7424 */ /* 0x002fe200078e00ff */
[----:B------:R-:W-:Y:S01]  /*3a10*/  R2UR UR5, R2 ;  /* 0x00000000020572ca */ /* 0x000fe200000e0000 */
[----:B------:R-:W-:Y:S01]  /*3a20*/  IMAD.MOV.U32 R10, RZ, RZ, RZ ;  /* 0x000000ffff0a7224 */ /* 0x000fe200078e00ff */
[----:B------:R-:W-:-:S02]  /*3a30*/  LOP3.LUT R4, R4, 0xffff, RZ, 0xc0, !PT ;  /* 0x0000ffff04047812 */ /* 0x000fc400078ec0ff */
[----:B--2---:R-:W-:Y:S01]  /*3a40*/  CS2R R8, SRZ ;  /* 0x0000000000087805 */ /* 0x004fe2000001ff00 */
[----:B------:R-:W-:Y:S01]  /*3a50*/  UMOV UR9, URZ ;  /* 0x000000ff00097c82 */ /* 0x000fe20008000000 */
[----:B------:R-:W-:Y:S01]  /*3a60*/  UMOV UR60, URZ ;  /* 0x000000ff003c7c82 */ /* 0x000fe20008000000 */
[----:B------:R-:W-:Y:S01]  /*3a70*/  R2UR UR65, R4 ;  /* 0x00000000044172ca */ /* 0x000fe200000e0000 */
[----:B------:R-:W-:Y:S01]  /*3a80*/  UMOV UR76, 0x0 ;  /* 0x00000000004c7882 */ /* 0x000fe20000000000 */
[----:B------:R-:W-:Y:S01]  /*3a90*/  UMOV UR77, 0x8400910 ;  /* 0x08400910004d7882 */ /* 0x000fe20000000000 */
[----:B------:R-:W-:Y:S01]  /*3aa0*/  UMOV UR74, 0x0 ;  /* 0x00000000004a7882 */ /* 0x000fe20000000000 */
[----:B------:R-:W-:Y:S01]  /*3ab0*/  UMOV UR75, 0x8400910 ;  /* 0x08400910004b7882 */ /* 0x000fe20000000000 */
[----:B------:R-:W-:Y:S01]  /*3ac0*/  UMOV UR72, 0x0 ;  /* 0x0000000000487882 */ /* 0x000fe20000000000 */
[----:B------:R-:W-:Y:S01]  /*3ad0*/  UMOV UR73, 0x8400910 ;  /* 0x0840091000497882 */ /* 0x000fe20000000000 */
[----:B------:R-:W-:-:S02]  /*3ae0*/  UISETP.NE.AND UP3, UPT, UR5, URZ, UPT ;  /* 0x000000ff0500728c */ /* 0x000fc4000bf65270 */
[----:B----4-:R-:W-:Y:S01]  /*3af0*/  UIADD3 UR7, UPT, UPT, UR7, 0x7f, URZ ;  /* 0x0000007f07077890 */ /* 0x010fe2000fffe0ff */
[----:B------:R-:W-:Y:S01]  /*3b00*/  UMOV UR70, 0x0 ;  /* 0x0000000000467882 */ /* 0x000fe20000000000 */
[----:B------:R-:W-:Y:S01]  /*3b10*/  UMOV UR71, 0x8400910 ;  /* 0x0840091000477882 */ /* 0x000fe20000000000 */
[----:B---3--:R-:W-:Y:S01]  /*3b20*/  ULEA UR62, UR4, UR62, 0x18 ;  /* 0x0000003e043e7291 */ /* 0x008fe2000f8ec0ff */
[----:B------:R-:W-:Y:S02]  /*3b30*/  UMOV UR68, 0x0 ;  /* 0x0000000000447882 */ /* 0x000fe40000000000 */
[----:B------:R-:W-:Y:S01]  /*3b40*/  UMOV UR4, URZ ;  /* 0x000000ff00047c82 */ /* 0x000fe20008000000 */
[----:B------:R-:W-:Y:S01]  /*3b50*/  UIADD3 UR6, UPT, UPT, UR62, 0x8400, URZ ;  /* 0x000084003e067890 */ /* 0x000fe2000fffe0ff */
[----:B------:R-:W-:Y:S01]  /*3b60*/  IMAD.U32 R14, RZ, RZ, UR4 ;  /* 0x00000004ff0e7e24 */ /* 0x000fe2000f8e00ff */
[----:B------:R-:W-:Y:S02]  /*3b70*/  USHF.R.S32.HI UR4, URZ, 0x1f, UR7 ;  /* 0x0000001fff047899 */ /* 0x000fe40008011407 */
[----:B------:R-:W-:-:S02]  /*3b80*/  UIADD3 UR5, UPT, UPT, UR62, 0x18400, URZ ;  /* 0x000184003e057890 */ /* 0x000fc4000fffe0ff */
[----:B------:R-:W-:Y:S02]  /*3b90*/  ULEA.HI UR4, UR4, UR7, URZ, 0x7 ;  /* 0x0000000704047291 */ /* 0x000fe4000f8f38ff */
[----:B------:R-:W-:Y:S02]  /*3ba0*/  USHF.R.U32.HI UR6, URZ, 0x4, UR6 ;  /* 0x00000004ff067899 */ /* 0x000fe40008011606 */
[----:B------:R-:W-:Y:S02]  /*3bb0*/  USHF.R.S32.HI UR8, URZ, 0x7, UR4 ;  /* 0x00000007ff087899 */ /* 0x000fe40008011404 */
[----:B------:R-:W-:Y:S01]  /*3bc0*/  USHF.R.U32.HI UR5, URZ, 0x4, UR5 ;  /* 0x00000004ff057899 */ /* 0x000fe20008011605 */
[----:B------:R-:W-:Y:S01]  /*3bd0*/  R2UR UR4, R3 ;  /* 0x00000000030472ca */ /* 0x000fe200000e0000 */
[----:B------:R-:W-:Y:S02]  /*3be0*/  UISETP.LT.AND UP0, UPT, UR8, 0x1, UPT ;  /* 0x000000010800788c */ /* 0x000fe4000bf01270 */
[----:B------:R-:W-:Y:S01]  /*3bf0*/  ULOP3.LUT UR6, UR6, 0x3fff, URZ, 0xc0, !UPT ;  /* 0x00003fff06067892 */ /* 0x000fe2000f8ec0ff */
[----:B------:R-:W-:Y:S01]  /*3c00*/  IMAD.U32 R12, RZ, RZ, UR8 ;  /* 0x00000008ff0c7e24 */ /* 0x000fe2000f8e00ff */
[----:B------:R-:W-:-:S02]  /*3c10*/  ULOP3.LUT UR67, UR5, 0x3fff, URZ, 0xc0, !UPT ;  /* 0x00003fff05437892 */ /* 0x000fc4000f8ec0ff */
[----:B------:R-:W-:Y:S02]  /*3c20*/  ULOP3.LUT UR66, UR6, 0x10000, URZ, 0xfc, !UPT ;  /* 0x0001000006427892 */ /* 0x000fe4000f8efcff */
[----:B------:R-:W-:Y:S01]  /*3c30*/  ULOP3.LUT UR67, UR67, 0x10000, URZ, 0xfc, !UPT ;  /* 0x0001000043437892 */ /* 0x000fe2000f8efcff */
[----:B------:R-:W-:-:S03]  /*3c40*/  UMOV UR69, 0x8400910 ;  /* 0x0840091000457882 */ /* 0x000fc60000000000 */
[----:B------:R-:W-:Y:S01]  /*3c50*/  IMAD.U32 R13, RZ, RZ, UR4 ;  /* 0x00000004ff0d7e24 */ /* 0x000fe2000f8e00ff */
[----:B------:R-:W-:Y:S01]  /*3c60*/  NOP ;  /* 0x0000000000007918 */ /* 0x000fe20000000000 */
[----:B------:R-:W-:Y:S06]  /*3c70*/  BAR.ARV 0x6, 0xa0 ;  /* 0x0182800000007b1d */ /* 0x000fec0000002000 */
[----:B------:R-:W1:Y:S02]  /*3c80*/  LDS R5, [UR62+0x120] ;  /* 0x0001203eff057984 */ /* 0x000e640008000800 */
[----:B-1----:R-:W-:-:S13]  /*3c90*/  R2UR UR4, R5 ;  /* 0x00000000050472ca */ /* 0x002fda00000e0000 */
[----:B------:R-:W-:Y:S01]  /*3ca0*/  IMAD.U32 R16, RZ, RZ, UR4 ;  /* 0x00000004ff107e24 */ /* 0x000fe2000f8e00ff */
[----:B------:R-:W-:-:S06]  /*3cb0*/  USEL UR4, UR8, 0x1, !UP0 ;  /* 0x0000000108047887 */ /* 0x000fcc000c000000 */
[----:B------:R-:W-:-:S07]  /*3cc0*/  IMAD.U32 R15, RZ, RZ, UR4 ;  /* 0x00000004ff0f7e24 */ /* 0x000fce000f8e00ff */
.L_x_76:
[C---:B------:R-:W-:Y:S02]  /*3cd0*/  LEA R3, R10.reuse, UR62, 0x3 ;  /* 0x0000003e0a037c11 */ /* 0x040fe4000f8e18ff */
[----:B------:R-:W-:Y:S02]  /*3ce0*/  SHF.L.U32 R4, R9, 0x1f, RZ ;  /* 0x0000001f09047819 */ /* 0x000fe400000006ff */
[----:B------:R-:W-:Y:S02]  /*3cf0*/  LEA R5, R10, UR62, 0x4 ;  /* 0x0000003e0a057c11 */ /* 0x000fe4000f8e20ff */
[----:B------:R-:W1:Y:S02]  /*3d00*/  SYNCS.PHASECHK.TRANS64.TRYWAIT P0, [R3+URZ+0x70], R4 ;  /* 0x00007004030075a7 */ /* 0x000e6400080011ff */
[----:B-1----:R-:W-:Y:S05]  /*3d10*/  @!P0 BRA `(.L_x_69) ;  /* 0x0000009000648947 */ /* 0x002fea0003800000 */
.L_x_201:
[----:B-1----:R-:W1:Y:S01]  /*3d20*/  LDS.128 R4, [R5+0x100] ;  /* 0x0001000005047984 */ /* 0x002e620000000c00 */
[----:B------:R-:W-:Y:S02]  /*3d30*/  VIADD R3, R3, 0x80 ;  /* 0x0000008003037836 */ /* 0x000fe40000000000 */
[----:B------:R-:W-:Y:S01]  /*3d40*/  VIADD R10, R10, 0x1 ;  /* 0x000000010a0a7836 */ /* 0x000fe20000000000 */
[----:B------:R-:W-:Y:S01]  /*3d50*/  @!PT LDS RZ, [RZ] ;  /* 0x00000000fffff984 */ /* 0x000fe20000000800 */
[----:B------:R-:W-:Y:S01]  /*3d60*/  @!PT LDS RZ, [RZ] ;  /* 0x00000000fffff984 */ /* 0x000fe20000000800 */
[----:B------:R-:W-:Y:S01]  /*3d70*/  @!PT LDS RZ, [RZ] ;  /* 0x00000000fffff984 */ /* 0x000fe20000000800 */
[----:B------:R-:W-:Y:S01]  /*3d80*/  @!PT LDS RZ, [RZ] ;  /* 0x00000000fffff984 */ /* 0x000fe20000000800 */
[----:B------:R2:W-:Y:S06]  /*3d90*/  MEMBAR.ALL.CTA ;  /* 0x0000000000007992 */ /* 0x0005ec0000008000 */
[----:B--2---:R-:W2:Y:S01]  /*3da0*/  FENCE.VIEW.ASYNC.S ;  /* 0x00000000000073c6 */ /* 0x004ea20000000000 */
[----:B------:R-:W-:-:S04]  /*3db0*/  PRMT R3, RZ, 0x654, R3 ;  /* 0x00000654ff037816 */ /* 0x000fc80000000003 */
[----:B--2---:R2:W-:Y:S01]  /*3dc0*/  SYNCS.ARRIVE.TRANS64.RED.A1T0 RZ, [R3+URZ], RZ ;  /* 0x000000ff03ff79a7 */ /* 0x0045e200081004ff */
[----:B-1----:R-:W-:Y:S01]  /*3dd0*/  LOP3.LUT P1, RZ, R6, 0x1, RZ, 0xc0, !PT ;  /* 0x0000000106ff7812 */ /* 0x002fe2000782c0ff */
[----:B--2---:R-:W-:-:S12]  /*3de0*/  BRA.U UP3, `(.L_x_70) ;  /* 0x00000009032c7547 */ /* 0x004fd8000b800000 */
[----:B------:R-:W1:Y:S01]  /*3df0*/  LDCU UR4, c[0x0][0x38c] ;  /* 0x00007180ff0477ac */ /* 0x000e620008000800 */
[----:B------:R-:W-:Y:S02]  /*3e00*/  R2UR UR5, R14 ;  /* 0x000000000e0572ca */ /* 0x000fe400000e0000 */
[----:B------:R-:W-:Y:S02]  /*3e10*/  PLOP3.LUT P2, PT, PT, PT, PT, 0x80, 0x8 ;  /* 0x000000000008781c */ /* 0x000fe40003f4f070 */
[----:B------:R-:W-:Y:S02]  /*3e20*/  SHF.L.U32 R5, R11, 0x1f, RZ ;  /* 0x0000001f0b057819 */ /* 0x000fe400000006ff */
[----:B------:R-:W-:-:S07]  /*3e30*/  R2UR UR6, R16 ;  /* 0x00000000100672ca */ /* 0x000fce00000e0000 */
[----:B------:R-:W-:Y:S02]  /*3e40*/  ULEA UR7, UR5, UR62, 0x3 ;  /* 0x0000003e05077291 */ /* 0x000fe4000f8e18ff */
[----:B-1----:R-:W-:-:S04]  /*3e50*/  UISETP.GE.AND UP0, UPT, UR4, 0x1, UPT ;  /* 0x000000010400788c */ /* 0x002fc8000bf06270 */
[----:B------:R-:W-:Y:S01]  /*3e60*/  IMAD.U32 R4, RZ, RZ, UR7 ;  /* 0x00000007ff047e24 */ /* 0x000fe2000f8e00ff */
[----:B------:R-:W-:Y:S01]  /*3e70*/  ULEA UR8, UR5, UR6, 0x7 ;  /* 0x0000000605087291 */ /* 0x000fe2000f8e38ff */
[----:B------:R-:W-:-:S05]  /*3e80*/  PLOP3.LUT P0, PT, PT, PT, UP0, 0x80, 0x8 ;  /* 0x000000000008781c */ /* 0x000fca0003f0f008 */
[----:B------:R-:W-:-:S08]  /*3e90*/  @UP0 ULEA UR4, UR9, UR62, 0x3 ;  /* 0x0000003e09040291 */ /* 0x000fd0000f8e18ff */
[----:B------:R-:W-:-:S04]  /*3ea0*/  @P0 SHF.L.U32 R3, R8, 0x1f, RZ ;  /* 0x0000001f08030819 */ /* 0x000fc800000006ff */
[----:B------:R1:W2:Y:S01]  /*3eb0*/  @P0 SYNCS.PHASECHK.TRANS64.TRYWAIT P2, [UR4], R3 ;  /* 0x00000003ff0005a7 */ /* 0x0002a20008041104 */
[----:B------:R-:W3:Y:S02]  /*3ec0*/  SYNCS.PHASECHK.TRANS64.TRYWAIT P0, [UR7+0xb0], R5 ;  /* 0x0000b005ff0075a7 */ /* 0x000ee40008001107 */
[----:B-123--:R-:W-:Y:S05]  /*3ed0*/  @!P0 BRA `(.L_x_71) ;  /* 0x0000009000088947 */ /* 0x00efea0003800000 */
.L_x_203:
[----:B------:R-:W-:Y:S01]  /*3ee0*/  UMOV UR64, UR60 ;  /* 0x0000003c00407c82 */ /* 0x000fe20008000000 */
[----:B------:R-:W-:Y:S05]  /*3ef0*/  BRA.U !UP0, `(.L_x_72) ;  /* 0x0000000508d07547 */ /* 0x000fea000b800000 */
[----:B------:R-:W-:Y:S01]  /*3f00*/  R2UR UR4, R15 ;  /* 0x000000000f0472ca */ /* 0x000fe200000e0000 */
[----:B------:R-:W-:Y:S01]  /*3f10*/  UPLOP3.LUT UP2, UPT, UPT, UPT, UPT, 0x40, 0x4 ;  /* 0x000000000004789c */ /* 0x000fe20003f4e870 */
[----:B------:R-:W-:Y:S01]  /*3f20*/  R2UR UR61, R12 ;  /* 0x000000000c3d72ca */ /* 0x000fe200000e0000 */
[----:B------:R-:W-:-:S10]  /*3f30*/  UMOV UR7, UR9 ;  /* 0x0000000900077c82 */ /* 0x000fd40008000000 */
[----:B------:R-:W-:-:S12]  /*3f40*/  UIADD3 UR64, UPT, UPT, UR4, UR60, URZ ;  /* 0x0000003c04407290 */ /* 0x000fd8000fffe0ff */
.L_x_75:
[----:B--2---:R-:W-:Y:S01]  /*3f50*/  ULEA UR5, UR7, UR62, 0x3 ;  /* 0x0000003e07057291 */ /* 0x004fe2000f8e18ff */
[----:B------:R-:W-:Y:S11]  /*3f60*/  @P2 BRA `(.L_x_73) ;  /* 0x00000000000c2947 */ /* 0x000ff60003800000 */
[----:B-1----:R-:W-:Y:S04]  /*3f70*/  SHF.L.U32 R5, R8, 0x1f, RZ ;  /* 0x0000001f08057819 */ /* 0x002fe800000006ff */
[----:B------:R-:W1:Y:S02]  /*3f80*/  SYNCS.PHASECHK.TRANS64.TRYWAIT P0, [UR5], R5 ;  /* 0x00000005ff0075a7 */ /* 0x000e640008001105 */
[----:B-1----:R-:W-:Y:S05]  /*3f90*/  @!P0 BRA `(.L_x_74) ;  /* 0x0000008c00f48947 */ /* 0x002fea0003800000 */
.L_x_73:
[----:B------:R-:W-:Y:S01]  /*3fa0*/  UISETP.NE.AND UP0, UPT, UR61, 0x1, UPT ;  /* 0x000000013d00788c */ /* 0x000fe2000bf05270 */
[----:B------:R-:W-:Y:S01]  /*3fb0*/  PLOP3.LUT P2, PT, PT, PT, PT, 0x80, 0x8 ;  /* 0x000000000008781c */ /* 0x000fe20003f4f070 */
[----:B------:R-:W-:Y:S01]  /*3fc0*/  UIADD3 UR9, UPT, UPT, UR7, 0x1, URZ ;  /* 0x0000000107097890 */ /* 0x000fe2000fffe0ff */
[----:B------:R-:W-:Y:S01]  /*3fd0*/  MOV.SPILL R6, UR65 ;  /* 0x0000004100067c02 */ /* 0x000fe20009000f00 */
[----:B------:R-:W-:Y:S01]  /*3fe0*/  UIADD3 UR63, UPT, UPT, UR5, 0x10, URZ ;  /* 0x00000010053f7890 */ /* 0x000fe2000fffe0ff */
[----:B-1----:R-:W-:Y:S01]  /*3ff0*/  MOV.SPILL R5, UR64 ;  /* 0x0000004000057c02 */ /* 0x002fe20009000f00 */
[----:B------:R-:W-:Y:S01]  /*4000*/  UISETP.NE.AND UP1, UPT, UR9, 0x2, UPT ;  /* 0x000000020900788c */ /* 0x000fe2000bf25270 */
[----:B------:R-:W-:Y:S01]  /*4010*/  PLOP3.LUT P0, PT, PT, PT, UP0, 0x80, 0x8 ;  /* 0x000000000008781c */ /* 0x000fe20003f0f008 */
[----:B------:R-:W-:Y:S02]  /*4020*/  ULEA UR6, UR7, UR67, 0xc ;  /* 0x0000004307067291 */ /* 0x000fe4000f8e60ff */
[----:B------:R-:W-:Y:S02]  /*4030*/  USEL UR5, URZ, 0x1, UP1 ;  /* 0x00000001ff057887 */ /* 0x000fe40008800000 */
[----:B------:R-:W-:Y:S02]  /*4040*/  USEL UR9, UR9, URZ, UP1 ;  /* 0x000000ff09097287 */ /* 0x000fe40008800000 */
[----:B------:R-:W-:Y:S02]  /*4050*/  ULEA UR4, UR7, UR66, 0xb ;  /* 0x0000004207047291 */ /* 0x000fe4000f8e58ff */
[----:B------:R-:W-:Y:S01]  /*4060*/  @UP0 ULEA UR7, UR9, UR62, 0x3 ;  /* 0x0000003e09070291 */ /* 0x000fe2000f8e18ff */
[----:B------:R-:W-:Y:S01]  /*4070*/  LOP3.LUT R8, R8, UR5, RZ, 0x3c, !PT ;  /* 0x0000000508087c12 */ /* 0x000fe2000f8e3cff */
[----:B------:R-:W-:Y:S02]  /*4080*/  UIADD3 UR20, UPT, UPT, UR6, 0x2, URZ ;  /* 0x0000000206147890 */ /* 0x000fe4000fffe0ff */
[----:B------:R-:W-:Y:S01]  /*4090*/  UIADD3 UR18, UPT, UPT, UR4, 0x2, URZ ;  /* 0x0000000204127890 */ /* 0x000fe2000fffe0ff */
[----:B------:R-:W-:Y:S01]  /*40a0*/  @P0 SHF.L.U32 R3, R8, 0x1f, RZ ;  /* 0x0000001f08030819 */ /* 0x000fe200000006ff */
[----:B------:R-:W-:Y:S02]  /*40b0*/  UIADD3 UR16, UPT, UPT, UR6, 0x4, URZ ;  /* 0x0000000406107890 */ /* 0x000fe4000fffe0ff */
[----:B------:R-:W-:Y:S01]  /*40c0*/  UIADD3 UR10, UPT, UPT, UR4, 0x4, URZ ;  /* 0x00000004040a7890 */ /* 0x000fe2000fffe0ff */
[----:B------:R2:W3:Y:S01]  /*40d0*/  @P0 SYNCS.PHASECHK.TRANS64.TRYWAIT P2, [UR7], R3 ;  /* 0x00000003ff0005a7 */ /* 0x0004e20008041107 */
[----:B------:R-:W-:Y:S02]  /*40e0*/  UIADD3 UR14, UPT, UPT, UR6, 0x6, URZ ;  /* 0x00000006060e7890 */ /* 0x000fe4000fffe0ff */
        /* <DEDUP_REMOVED lines=21> */
[----:B------:R-:W-:Y:S01]  /*4240*/  UIADD3 UR61, UPT, UPT, UR61, -0x1, URZ ;  /* 0xffffffff3d3d7890 */ /* 0x000fe2000fffe0ff */
[----:B------:R-:W-:Y:S01]  /*4250*/  UMOV UR7, 0x40004040 ;  /* 0x4000404000077882 */ /* 0x000fe20000000000 */
[----:B------:R-:W-:Y:S01]  /*4260*/  UMOV UR64, 0x0 ;  /* 0x0000000000407882 */ /* 0x000fe20000000000 */
[----:B------:R-:W-:Y:S01]  /*4270*/  UMOV UR65, 0x8400910 ;  /* 0x0840091000417882 */ /* 0x000fe20000000000 */
[----:B------:R-:W-:Y:S01]  /*4280*/  UMOV UR5, 0x40004040 ;  /* 0x4000404000057882 */ /* 0x000fe20000000000 */
[----:B------:R-:W-:Y:S01]  /*4290*/  UMOV UR21, 0x40004040 ;  /* 0x4000404000157882 */ /* 0x000fe20000000000 */
[----:B------:R1:W-:Y:S01]  /*42a0*/  UTCHMMA.2CTA gdesc[UR4], gdesc[UR6], tmem[UR8], tmem[UR64], idesc[UR65], UP2 ;  /* 0x00ff4006040075ea */ /* 0x0003e20009200008 */
[----:B------:R-:W-:Y:S01]  /*42b0*/  UPLOP3.LUT UP2, UPT, UPT, UPT, UPT, 0x80, 0x8 ;  /* 0x000000000008789c */ /* 0x000fe20003f4f070 */
[----:B------:R-:W-:Y:S01]  /*42c0*/  UMOV UR19, 0x40004040 ;  /* 0x4000404000137882 */ /* 0x000fe20000000000 */
[----:B------:R-:W-:Y:S01]  /*42d0*/  UMOV UR17, 0x40004040 ;  /* 0x4000404000117882 */ /* 0x000fe20000000000 */
[----:B------:R4:W-:Y:S01]  /*42e0*/  UTCHMMA.2CTA gdesc[UR18], gdesc[UR20], tmem[UR8], tmem[UR64], idesc[UR65], UPT ;  /* 0x00ff4014120075ea */ /* 0x0009e2000ba00008 */
        /* <DEDUP_REMOVED lines=19> */
[----:B-1----:R-:W-:Y:S01]  /*4420*/  UMOV UR7, 0x8400910 ;  /* 0x0840091000077882 */ /* 0x002fe20000000000 */
[----:B------:R-:W-:Y:S01]  /*4430*/  UMOV UR35, 0x40004040 ;  /* 0x4000404000237882 */ /* 0x000fe20000000000 */
[----:B------:R-:W-:Y:S01]  /*4440*/  UMOV UR33, 0x40004040 ;  /* 0x4000404000217882 */ /* 0x000fe20000000000 */
[----:B------:R-:W-:Y:S01]  /*4450*/  UMOV UR27, 0x40004040 ;  /* 0x40004040001b7882 */ /* 0x000fe20000000000 */
[----:B------:R-:W-:Y:S01]  /*4460*/  UMOV UR25, 0x40004040 ;  /* 0x4000404000197882 */ /* 0x000fe20000000000 */
[----:B----4-:R-:W-:Y:S02]  /*4470*/  UIADD3 UR20, UPT, UPT, UR4, 0x602, URZ ;  /* 0x0000060204147890 */ /* 0x010fe4000fffe0ff */
[----:B------:R-:W-:Y:S02]  /*4480*/  UIADD3 UR18, UPT, UPT, UR6, 0xc04, URZ ;  /* 0x00000c0406127890 */ /* 0x000fe4000fffe0ff */
[----:B--2---:R-:W-:Y:S02]  /*4490*/  UIADD3 UR16, UPT, UPT, UR4, 0x604, URZ ;  /* 0x0000060404107890 */ /* 0x004fe4000fffe0ff */
[----:B------:R-:W-:Y:S01]  /*44a0*/  UIADD3 UR10, UPT, UPT, UR6, 0xc06, URZ ;  /* 0x00000c06060a7890 */ /* 0x000fe2000fffe0ff */
[----:B------:R-:W-:Y:S01]  /*44b0*/  R2UR.FILL UR65, R6 ;  /* 0x00000000064172ca */ /* 0x000fe200004e0000 */
[----:B------:R-:W-:Y:S01]  /*44c0*/  UMOV UR14, 0x0 ;  /* 0x00000000000e7882 */ /* 0x000fe20000000000 */
[----:B------:R-:W-:Y:S01]  /*44d0*/  UMOV UR15, 0x8400910 ;  /* 0x08400910000f7882 */ /* 0x000fe20000000000 */
[----:B------:R-:W-:Y:S01]  /*44e0*/  UMOV UR12, 0x0 ;  /* 0x00000000000c7882 */ /* 0x000fe20000000000 */
[----:B------:R-:W-:Y:S01]  /*44f0*/  UTCHMMA.2CTA gdesc[UR28], gdesc[UR30], tmem[UR8], tmem[UR14], idesc[UR15], UPT ;  /* 0x00ff0e1e1c0075ea */ /* 0x000fe2000ba00008 */
[----:B------:R-:W-:Y:S01]  /*4500*/  UTCHMMA.2CTA gdesc[UR56], gdesc[UR58], tmem[UR8], tmem[UR14], idesc[UR15], UPT ;  /* 0x00ff0e3a380075ea */ /* 0x000fe2000ba00008 */
[----:B------:R-:W-:Y:S01]  /*4510*/  UMOV UR13, 0x8400910 ;  /* 0x08400910000d7882 */ /* 0x000fe20000000000 */
[----:B------:R-:W-:Y:S01]  /*4520*/  UTCHMMA.2CTA gdesc[UR52], gdesc[UR54], tmem[UR8], tmem[UR14], idesc[UR15], UPT ;  /* 0x00ff0e36340075ea */ /* 0x000fe2000ba00008 */
[----:B------:R-:W-:Y:S01]  /*4530*/  UIADD3 UR4, UPT, UPT, UR4, 0x606, URZ ;  /* 0x0000060604047890 */ /* 0x000fe2000fffe0ff */
[----:B------:R-:W-:Y:S01]  /*4540*/  UTCHMMA.2CTA gdesc[UR48], gdesc[UR50], tmem[UR8], tmem[UR12], idesc[UR13], UPT ;  /* 0x00ff0c32300075ea */ /* 0x000fe2000ba00008 */
[----:B------:R-:W-:Y:S01]  /*4550*/  UTCHMMA.2CTA gdesc[UR44], gdesc[UR46], tmem[UR8], tmem[UR12], idesc[UR13], UPT ;  /* 0x00ff0c2e2c0075ea */ /* 0x000fe2000ba00008 */
[----:B------:R-:W-:Y:S01]  /*4560*/  UMOV UR6, 0x0 ;  /* 0x0000000000067882 */ /* 0x000fe20000000000 */
[----:B------:R-:W-:Y:S01]  /*4570*/  UTCHMMA.2CTA gdesc[UR40], gdesc[UR42], tmem[UR8], tmem[UR12], idesc[UR13], UPT ;  /* 0x00ff0c2a280075ea */ /* 0x000fe2000ba00008 */
[----:B------:R1:W-:Y:S01]  /*4580*/  UTCHMMA.2CTA gdesc[UR36], gdesc[UR38], tmem[UR8], tmem[UR6], idesc[UR7], UPT ;  /* 0x00ff0626240075ea */ /* 0x0003e2000ba00008 */
[----:B------:R2:W-:Y:S01]  /*4590*/  UTCHMMA.2CTA gdesc[UR32], gdesc[UR34], tmem[UR8], tmem[UR76], idesc[UR77], UPT ;  /* 0x00ff4c22200075ea */ /* 0x0005e2000ba00008 */
[----:B------:R-:W-:Y:S01]  /*45a0*/  UMOV UR23, 0x40004040 ;  /* 0x4000404000177882 */ /* 0x000fe20000000000 */
[----:B------:R2:W-:Y:S01]  /*45b0*/  UTCHMMA.2CTA gdesc[UR24], gdesc[UR26], tmem[UR8], tmem[UR74], idesc[UR75], UPT ;  /* 0x00ff4a1a180075ea */ /* 0x0005e2000ba00008 */
[----:B------:R-:W-:Y:S01]  /*45c0*/  R2UR.FILL UR64, R5 ;  /* 0x00000000054072ca */ /* 0x000fe200004e0000 */
[----:B------:R2:W-:Y:S01]  /*45d0*/  UTCHMMA.2CTA gdesc[UR20], gdesc[UR22], tmem[UR8], tmem[UR72], idesc[UR73], UPT ;  /* 0x00ff4816140075ea */ /* 0x0005e2000ba00008 */
[----:B------:R2:W-:Y:S01]  /*45e0*/  UTCHMMA.2CTA gdesc[UR16], gdesc[UR18], tmem[UR8], tmem[UR70], idesc[UR71], UPT ;  /* 0x00ff4612100075ea */ /* 0x0005e2000ba00008 */
[----:B------:R2:W-:Y:S01]  /*45f0*/  UTCHMMA.2CTA gdesc[UR4], gdesc[UR10], tmem[UR8], tmem[UR68], idesc[UR69], UPT ;  /* 0x00ff440a040075ea */ /* 0x0005e2000ba00008 */
[----:B------:R2:W-:Y:S09]  /*4600*/  UTCBAR.2CTA.MULTICAST [UR63], URZ, UR65 ;  /* 0x000000ff3f0073e9 */ /* 0x0005f20008200841 */
[----:B------:R-:W-:Y:S01]  /*4610*/  UISETP.NE.AND UP0, UPT, UR60, UR64, UPT ;  /* 0x000000403c00728c */ /* 0x000fe2000bf05270 */
[----:B-1----:R-:W-:Y:S08]  /*4620*/  UMOV UR7, UR9 ;  /* 0x0000000900077c82 */ /* 0x002ff00008000000 */
[----:B---3--:R-:W-:Y:S05]  /*4630*/  BRA.U UP0, `(.L_x_75) ;  /* 0xfffffff900447547 */ /* 0x008fea000b83ffff */
.L_x_72:
[----:B--2---:R-:W-:Y:S01]  /*4640*/  R2UR UR4, R4 ;  /* 0x00000000040472ca */ /* 0x004fe200000e0000 */
[----:B------:R-:W-:Y:S01]  /*4650*/  UMOV UR60, UR64 ;  /* 0x00000040003c7c82 */ /* 0x000fe20008000000 */
[----:B------:R-:W-:-:S11]  /*4660*/  R2UR UR5, R13 ;  /* 0x000000000d0572ca */ /* 0x000fd600000e0000 */
[----:B------:R-:W-:-:S09]  /*4670*/  UIADD3 UR4, UPT, UPT, UR4, 0x90, URZ ;  /* 0x0000009004047890 */ /* 0x000fd2000fffe0ff */
[----:B------:R2:W-:Y:S01]  /*4680*/  UTCBAR.2CTA.MULTICAST [UR4], URZ, UR5 ;  /* 0x000000ff040073e9 */ /* 0x0005e20008200805 */
[----:B------:R-:W-:Y:S02]  /*4690*/  NOP ;  /* 0x0000000000007918 */ /* 0x000fe40000000000 */
.L_x_70:
[----:B--2---:R-:W-:Y:S02]  /*46a0*/  R2UR UR4, R14 ;  /* 0x000000000e0472ca */ /* 0x004fe400000e0000 */
[----:B------:R-:W-:-:S04]  /*46b0*/  ISETP.NE.AND P0, PT, R10, 0x2, PT ;  /* 0x000000020a00780c */ /* 0x000fc80003f05270 */
[----:B-1----:R-:W-:Y:S02]  /*46c0*/  SEL R3, RZ, 0x1, P0 ;  /* 0x00000001ff037807 */ /* 0x002fe40000000000 */
[----:B------:R-:W-:Y:S02]  /*46d0*/  SEL R10, R10, RZ, P0 ;  /* 0x000000ff0a0a7207 */ /* 0x000fe40000000000 */
[----:B------:R-:W-:-:S03]  /*46e0*/  LOP3.LUT R9, R9, R3, RZ, 0x3c, !PT ;  /* 0x0000000309097212 */ /* 0x000fc600078e3cff */
[----:B------:R-:W-:-:S04]  /*46f0*/  UIADD3 UR4, UPT, UPT, UR4, 0x1, URZ ;  /* 0x0000000104047890 */ /* 0x000fc8000fffe0ff */
[----:B------:R-:W-:-:S04]  /*4700*/  UISETP.NE.AND UP0, UPT, UR4, 0x4, UPT ;  /* 0x000000040400788c */ /* 0x000fc8000bf05270 */
[----:B------:R-:W-:Y:S02]  /*4710*/  USEL UR5, URZ, 0x1, UP0 ;  /* 0x00000001ff057887 */ /* 0x000fe40008000000 */
[----:B------:R-:W-:-:S04]  /*4720*/  USEL UR4, UR4, URZ, UP0 ;  /* 0x000000ff04047287 */ /* 0x000fc80008000000 */
[----:B------:R-:W-:Y:S02]  /*4730*/  LOP3.LUT R11, R11, UR5, RZ, 0x3c, !PT ;  /* 0x000000050b0b7c12 */ /* 0x000fe4000f8e3cff */
[----:B------:R-:W-:Y:S01]  /*4740*/  IMAD.U32 R14, RZ, RZ, UR4 ;  /* 0x00000004ff0e7e24 */ /* 0x000fe2000f8e00ff */
[----:B------:R-:W-:Y:S06]  /*4750*/  @P1 BRA `(.L_x_76) ;  /* 0xfffffff4005c1947 */ /* 0x000fec000383ffff */
[----:B------:R-:W1:Y:S01]  /*4760*/  S2UR UR8, SR_CgaCtaId ;  /* 0x00000000000879c3 */ /* 0x000e620000008800 */
[----:B------:R-:W-:Y:S02]  /*4770*/  ELECT P0, URZ, PT ;  /* 0x0000000000ff782f */ /* 0x000fe40003800000 */
[----:B------:R-:W-:Y:S01]  /*4780*/  R2UR UR5, R2 ;  /* 0x00000000020572ca */ /* 0x000fe200000e0000 */
[----:B------:R-:W-:Y:S01]  /*4790*/  UMOV UR4, 0x40 ;  /* 0x0000004000047882 */ /* 0x000fe20000000000 */
[----:B------:R-:W-:-:S03]  /*47a0*/  IMAD.MOV.U32 R2, RZ, RZ, 0x1 ;  /* 0x00000001ff027424 */ /* 0x000fc600078e00ff */
[----:B------:R-:W-:Y:S08]  /*47b0*/  UVIRTCOUNT.DEALLOC.SMPOOL 0x80 ;  /* 0x000000800000784c */ /* 0x000ff00000000000 */
[----:B------:R-:W-:Y:S02]  /*47c0*/  UISETP.NE.AND UP1, UPT, UR5, URZ, UPT ;  /* 0x000000ff0500728c */ /* 0x000fe4000bf25270 */
[----:B-1----:R-:W-:-:S09]  /*47d0*/  ULEA UR8, UR8, UR4, 0x18 ;  /* 0x0000000408087291 */ /* 0x002fd2000f8ec0ff */
[----:B------:R1:W-:Y:S01]  /*47e0*/  @P0 STS.U8 [UR8+0x1c], R2 ;  /* 0x00001c02ff000988 */ /* 0x0003e20008000008 */
[----:B------:R-:W-:Y:S05]  /*47f0*/  BRA.U UP1, `(.L_x_77) ;  /* 0x0000000101a87547 */ /* 0x000fea000b800000 */
[----:B------:R-:W-:Y:S01]  /*4800*/  R2UR UR4, R14 ;  /* 0x000000000e0472ca */ /* 0x000fe200000e0000 */
[----:B------:R-:W-:Y:S01]  /*4810*/  UIADD3 UR7, UPT, UPT, UR62, 0xb0, URZ ;  /* 0x000000b03e077890 */ /* 0x000fe2000fffe0ff */
[----:B------:R-:W-:-:S11]  /*4820*/  SHF.L.U32 R3, R11, 0x1f, RZ ;  /* 0x0000001f0b037819 */ /* 0x000fd600000006ff */
[----:B------:R-:W-:-:S09]  /*4830*/  ULEA UR4, UR4, UR7, 0x3 ;  /* 0x0000000704047291 */ /* 0x000fd2000f8e18ff */
[----:B------:R-:W2:Y:S02]  /*4840*/  SYNCS.PHASECHK.TRANS64.TRYWAIT P0, [UR4], R3 ;  /* 0x00000003ff0075a7 */ /* 0x000ea40008001104 */
[----:B--2---:R-:W-:Y:S05]  /*4850*/  @!P0 BRA `(.L_x_78) ;  /* 0x0000008400dc8947 */ /* 0x004fea0003800000 */
.L_x_206:
[----:B------:R-:W-:-:S13]  /*4860*/  R2UR UR4, R14 ;  /* 0x000000000e0472ca */ /* 0x000fda00000e0000 */
[----:B------:R-:W-:-:S04]  /*4870*/  UIADD3 UR4, UPT, UPT, UR4, 0x1, URZ ;  /* 0x0000000104047890 */ /* 0x000fc8000fffe0ff */
[----:B------:R-:W-:-:S04]  /*4880*/  UISETP.NE.AND UP0, UPT, UR4, 0x4, UPT ;  /* 0x000000040400788c */ /* 0x000fc8000bf05270 */
[----:B------:R-:W-:Y:S02]  /*4890*/  USEL UR6, URZ, 0x1, UP0 ;  /* 0x00000001ff067887 */ /* 0x000fe40008000000 */
[----:B------:R-:W-:-:S04]  /*48a0*/  USEL UR4, UR4, URZ, UP0 ;  /* 0x000000ff04047287 */ /* 0x000fc80008000000 */
[----:B------:R-:W-:Y:S01]  /*48b0*/  ULEA UR5, UR4, UR7, 0x3 ;  /* 0x0000000704057291 */ /* 0x000fe2000f8e18ff */
[----:B-1----:R-:W-:-:S04]  /*48c0*/  LOP3.LUT R3, R11, UR6, RZ, 0x3c, !PT ;  /* 0x000000060b037c12 */ /* 0x002fc8000f8e3cff */
[----:B------:R-:W-:-:S04]  /*48d0*/  SHF.L.U32 R4, R3, 0x1f, RZ ;  /* 0x0000001f03047819 */ /* 0x000fc800000006ff */
[----:B------:R-:W1:Y:S02]  /*48e0*/  SYNCS.PHASECHK.TRANS64.TRYWAIT P0, [UR5], R4 ;  /* 0x00000004ff0075a7 */ /* 0x000e640008001105 */
[----:B-1----:R-:W-:Y:S05]  /*48f0*/  @!P0 BRA `(.L_x_79) ;  /* 0x0000008400cc8947 */ /* 0x002fea0003800000 */
.L_x_208:
[----:B------:R-:W-:-:S04]  /*4900*/  UIADD3 UR4, UPT, UPT, UR4, 0x1, URZ ;  /* 0x0000000104047890 */ /* 0x000fc8000fffe0ff */
[----:B------:R-:W-:-:S04]  /*4910*/  UISETP.NE.AND UP0, UPT, UR4, 0x4, UPT ;  /* 0x000000040400788c */ /* 0x000fc8000bf05270 */
[----:B------:R-:W-:Y:S02]  /*4920*/  USEL UR6, URZ, 0x1, UP0 ;  /* 0x00000001ff067887 */ /* 0x000fe40008000000 */
[----:B------:R-:W-:-:S04]  /*4930*/  USEL UR4, UR4, URZ, UP0 ;  /* 0x000000ff04047287 */ /* 0x000fc80008000000 */
[----:B------:R-:W-:Y:S01]  /*4940*/  ULEA UR5, UR4, UR7, 0x3 ;  /* 0x0000000704057291 */ /* 0x000fe2000f8e18ff */
[----:B------:R-:W-:-:S04]  /*4950*/  LOP3.LUT R3, R3, UR6, RZ, 0x3c, !PT ;  /* 0x0000000603037c12 */ /* 0x000fc8000f8e3cff */
[----:B-1----:R-:W-:-:S04]  /*4960*/  SHF.L.U32 R4, R3, 0x1f, RZ ;  /* 0x0000001f03047819 */ /* 0x002fc800000006ff */
[----:B------:R-:W1:Y:S02]  /*4970*/  SYNCS.PHASECHK.TRANS64.TRYWAIT P0, [UR5], R4 ;  /* 0x00000004ff0075a7 */ /* 0x000e640008001105 */
[----:B-1----:R-:W-:Y:S05]  /*4980*/  @!P0 BRA `(.L_x_80) ;  /* 0x0000008400c08947 */ /* 0x002fea0003800000 */
.L_x_210:
[----:B------:R-:W-:-:S04]  /*4990*/  UIADD3 UR4, UPT, UPT, UR4, 0x1, URZ ;  /* 0x0000000104047890 */ /* 0x000fc8000fffe0ff */
[----:B------:R-:W-:-:S04]  /*49a0*/  UISETP.NE.AND UP0, UPT, UR4, 0x4, UPT ;  /* 0x000000040400788c */ /* 0x000fc8000bf05270 */
[----:B------:R-:W-:Y:S02]  /*49b0*/  USEL UR5, URZ, 0x1, UP0 ;  /* 0x00000001ff057887 */ /* 0x000fe40008000000 */
[----:B------:R-:W-:-:S04]  /*49c0*/  USEL UR4, UR4, URZ, UP0 ;  /* 0x000000ff04047287 */ /* 0x000fc80008000000 */
[----:B------:R-:W-:Y:S01]  /*49d0*/  ULEA UR4, UR4, UR7, 0x3 ;  /* 0x0000000704047291 */ /* 0x000fe2000f8e18ff */
[----:B------:R-:W-:-:S04]  /*49e0*/  LOP3.LUT R3, R3, UR5, RZ, 0x3c, !PT ;  /* 0x0000000503037c12 */ /* 0x000fc8000f8e3cff */
[----:B------:R-:W-:Y:S01]  /*49f0*/  SHF.L.U32 R3, R3, 0x1f, RZ ;  /* 0x0000001f03037819 */ /* 0x000fe200000006ff */
[----:B-1----:R-:W-:-:S04]  /*4a00*/  IMAD.U32 R2, RZ, RZ, UR4 ;  /* 0x00000004ff027e24 */ /* 0x002fc8000f8e00ff */
[----:B------:R1:W2:Y:S03]  /*4a10*/  SYNCS.PHASECHK.TRANS64.TRYWAIT P0, [R2+URZ], R3 ;  /* 0x00000003020075a7 */ /* 0x0002a600080011ff */
[----:B--2---:R-:W-:Y:S05]  /*4a20*/  @!P0 NANOSLEEP.SYNCS 0x989680 ;  /* 0x009896800000895d */ /* 0x004fea0003900000 */
[----:B------:R-:W2:Y:S02]  /*4a30*/  @!P0 SYNCS.PHASECHK.TRANS64 P0, [R2+URZ], R3 ;  /* 0x00000003020085a7 */ /* 0x000ea400080010ff */
[----:B--2---:R-:W-:Y:S05]  /*4a40*/  @P0 BRA `(.L_x_81) ;  /* 0x0000000000240947 */ /* 0x004fea0003800000 */
.L_x_82:
[----:B--2---:R2:W3:Y:S02]  /*4a50*/  SYNCS.PHASECHK.TRANS64.TRYWAIT P0, [R2+URZ], R3 ;  /* 0x00000003020075a7 */ /* 0x0044e400080011ff */
[----:B---3--:R-:W-:Y:S05]  /*4a60*/  @!P0 NANOSLEEP.SYNCS 0x989680 ;  /* 0x009896800000895d */ /* 0x008fea0003900000 */
[----:B------:R-:W3:Y:S02]  /*4a70*/  @!P0 SYNCS.PHASECHK.TRANS64 P0, [R2+URZ], R3 ;  /* 0x00000003020085a7 */ /* 0x000ee400080010ff */
[----:B---3--:R-:W-:Y:S05]  /*4a80*/  @!P0 BRA `(.L_x_82) ;  /* 0xfffffffc00f08947 */ /* 0x008fea000383ffff */
[----:B------:R-:W-:Y:S05]  /*4a90*/  BRA `(.L_x_81) ;  /* 0x0000000000107947 */ /* 0x000fea0003800000 */
.L_x_77:
[----:B------:R-:W-:Y:S01]  /*4aa0*/  R2UR UR5, R0 ;  /* 0x00000000000572ca */ /* 0x000fe200000e0000 */
[----:B------:R-:W-:-:S12]  /*4ab0*/  UIADD3 UR4, UPT, UPT, UR62, 0xf0, URZ ;  /* 0x000000f03e047890 */ /* 0x000fd8000fffe0ff */
[----:B------:R-:W-:-:S09]  /*4ac0*/  UPRMT UR4, UR5, 0x654, UR4 ;  /* 0x0000065405047896 */ /* 0x000fd20008000004 */
[----:B------:R-:W-:Y:S03]  /*4ad0*/  SYNCS.ARRIVE.TRANS64.RED.A1T0 RZ, [UR4], RZ ;  /* 0x000000ffffff79a7 */ /* 0x000fe60008100404 */
.L_x_81:
[----:B-12---:R-:W-:Y:S01]  /*4ae0*/  SHF.L.U32 R3, RZ, 0x1f, RZ ;  /* 0x0000001fff037819 */ /* 0x006fe200000006ff */
[----:B------:R-:W-:Y:S01]  /*4af0*/  UIADD3 UR4, UPT, UPT, UR62, 0xf0, URZ ;  /* 0x000000f03e047890 */ /* 0x000fe2000fffe0ff */
[----:B------:R-:W-:Y:S02]  /*4b00*/  PLOP3.LUT P0, PT, PT, PT, UP1, 0x80, 0x8 ;  /* 0x000000000008781c */ /* 0x000fe40003f0f018 */
[----:B------:R-:W1:Y:S02]  /*4b10*/  SYNCS.PHASECHK.TRANS64.TRYWAIT P1, [UR62+0xf0], R3 ;  /* 0x0000f003ff0075a7 */ /* 0x000e64000802113e */
[----:B-1----:R-:W-:Y:S09]  /*4b20*/  @!P1 BRA `(.L_x_83) ;  /* 0x0000008400709947 */ /* 0x002ff20003800000 */
.L_x_212:
[----:B------:R-:W-:Y:S02]  /*4b30*/  R2UR UR6, R0 ;  /* 0x00000000000672ca */ /* 0x000fe400000e0000 */
[----:B------:R-:W-:-:S11]  /*4b40*/  R2UR UR5, R16 ;  /* 0x00000000100572ca */ /* 0x000fd600000e0000 */
[----:B------:R-:W-:-:S03]  /*4b50*/  @!UP1 UPRMT UR4, UR6, 0x654, UR4 ;  /* 0x0000065406049896 */ /* 0x000fc60008000004 */
[----:B------:R-:W-:-:S06]  /*4b60*/  UMOV UR6, 0x1 ;  /* 0x0000000100067882 */ /* 0x000fcc0000000000 */
[----:B------:R-:W-:Y:S01]  /*4b70*/  @!P0 SYNCS.ARRIVE.TRANS64.RED.A1T0 RZ, [UR4], RZ ;  /* 0x000000ffffff89a7 */ /* 0x000fe20008100404 */
[----:B------:R-:W-:Y:S01]  /*4b80*/  NOP ;  /* 0x0000000000007918 */ /* 0x000fe20000000000 */
[----:B------:R-:W2:Y:S01]  /*4b90*/  LDS R0, [UR8+0x14] ;  /* 0x00001408ff007984 */ /* 0x000ea20008000800 */
[----:B------:R-:W-:-:S03]  /*4ba0*/  ULOP3.LUT UR4, UR5, 0xffff, URZ, 0xc0, !UPT ;  /* 0x0000ffff05047892 */ /* 0x000fc6000f8ec0ff */
[----:B------:R-:W-:Y:S01]  /*4bb0*/  UMOV UR5, 0xffff ;  /* 0x0000ffff00057882 */ /* 0x000fe20000000000 */
[----:B------:R-:W-:-:S04]  /*4bc0*/  USHF.R.U32.HI UR4, URZ, 0x5, UR4 ;  /* 0x00000005ff047899 */ /* 0x000fc80008011604 */
[----:B------:R-:W-:Y:S02]  /*4bd0*/  USHF.L.U32 UR5, UR5, UR4, URZ ;  /* 0x0000000405057299 */ /* 0x000fe400080006ff */
[----:B------:R-:W-:-:S04]  /*4be0*/  USHF.L.U32 UR4, UR6, UR4, URZ ;  /* 0x0000000406047299 */ /* 0x000fc800080006ff */
[----:B--2---:R-:W-:-:S04]  /*4bf0*/  LOP3.LUT R0, R0, UR5, RZ, 0xc0, !PT ;  /* 0x0000000500007c12 */ /* 0x004fc8000f8ec0ff */
[----:B------:R-:W-:-:S13]  /*4c00*/  ISETP.NE.AND P0, PT, R0, UR5, PT ;  /* 0x0000000500007c0c */ /* 0x000fda000bf05270 */
[----:B------:R-:W-:Y:S05]  /*4c10*/  @P0 BRA `(.L_x_84) ;  /* 0x0000000000580947 */ /* 0x000fea0003800000 */
[----:B------:R-:W2:Y:S02]  /*4c20*/  LDS R0, [UR8+0x18] ;  /* 0x00001808ff007984 */ /* 0x000ea40008000800 */
[----:B--2---:R-:W-:-:S04]  /*4c30*/  LOP3.LUT R0, R0, UR4, RZ, 0xc0, !PT ;  /* 0x0000000400007c12 */ /* 0x004fc8000f8ec0ff */
[----:B------:R-:W-:-:S13]  /*4c40*/  ISETP.NE.AND P0, PT, R0, UR4, PT ;  /* 0x0000000400007c0c */ /* 0x000fda000bf05270 */
[----:B------:R-:W-:Y:S05]  /*4c50*/  @P0 BRA `(.L_x_85) ;  /* 0x00000000003c0947 */ /* 0x000fea0003800000 */
[----:B-1----:R-:W1:Y:S01]  /*4c60*/  S2R R2, SR_LANEID ;  /* 0x0000000000027919 */ /* 0x002e620000000000 */
[----:B------:R-:W-:-:S06]  /*4c70*/  ULOP3.LUT UR5, URZ, UR5, URZ, 0x33, !UPT ;  /* 0x00000005ff057292 */ /* 0x000fcc000f8e33ff */
[----:B------:R-:W-:-:S04]  /*4c80*/  IMAD.U32 R0, RZ, RZ, UR5 ;  /* 0x00000005ff007e24 */ /* 0x000fc8000f8e00ff */
[----:B------:R2:W3:Y:S02]  /*4c90*/  REDUX UR7, R0 ;  /* 0x00000000000773c4 */ /* 0x0004e40000000000 */
[----:B------:R4:W-:Y:S01]  /*4ca0*/  UTCATOMSWS.AND URZ, UR5 ;  /* 0x0000000500ff79e3 */ /* 0x0009e20008000000 */
[----:B--2---:R-:W-:Y:S01]  /*4cb0*/  LOP3.LUT R0, RZ, UR4, RZ, 0x33, !PT ;  /* 0x00000004ff007c12 */ /* 0x004fe2000f8e33ff */
[----:B------:R-:W-:Y:S02]  /*4cc0*/  VOTEU.ANY UR4, UPT, PT ;  /* 0x0000000000047886 */ /* 0x000fe400038e0100 */
[----:B------:R-:W-:Y:S02]  /*4cd0*/  UFLO.U32 UR4, UR4 ;  /* 0x00000004000472bd */ /* 0x000fe400080e0000 */
[----:B------:R-:W2:Y:S04]  /*4ce0*/  REDUX UR6, R0 ;  /* 0x00000000000673c4 */ /* 0x000ea80000000000 */
[----:B-1----:R-:W-:-:S02]  /*4cf0*/  ISETP.EQ.U32.AND P0, PT, R2, UR4, PT ;  /* 0x0000000402007c0c */ /* 0x002fc4000bf02070 */
[----:B---3--:R-:W-:-:S11]  /*4d00*/  MOV R2, UR7 ;  /* 0x0000000700027c02 */ /* 0x008fd60008000f00 */
[----:B------:R4:W-:Y:S01]  /*4d10*/  @P0 ATOMS.AND RZ, [UR8+0x14], R2 ;  /* 0x00001402ffff098c */ /* 0x0009e2000a800008 */
[----:B--2---:R-:W-:-:S05]  /*4d20*/  IMAD.U32 R0, RZ, RZ, UR6 ;  /* 0x00000006ff007e24 */ /* 0x004fca000f8e00ff */
[----:B------:R4:W-:Y:S01]  /*4d30*/  @P0 ATOMS.AND RZ, [UR8+0x18], R0 ;  /* 0x00001800ffff098c */ /* 0x0009e2000a800008 */
[----:B------:R-:W-:Y:S05]  /*4d40*/  BRA `(.L_x_86) ;  /* 0x0000000000147947 */ /* 0x000fea0003800000 */
.L_x_85:
[----:B-1----:R-:W-:Y:S02]  /*4d50*/  MOV R2, 0x4d70 ;  /* 0x00004d7000027802 */ /* 0x002fe40000000f00 */
[----:B-----5:R-:W-:Y:S05]  /*4d60*/  CALL.REL.NOINC `($__internal_0_$__cuda_sm10x_tcgen05_guardrail_trap_col_being_dealloced_not_returned_by_alloc) ;  /* 0x0000008800f87944 */ /* 0x020fea0003c00000 */
[----:B------:R-:W-:Y:S05]  /*4d70*/  BRA `(.L_x_86) ;  /* 0x0000000000087947 */ /* 0x000fea0003800000 */
.L_x_84:
[----:B-1----:R-:W-:Y:S02]  /*4d80*/  MOV R2, 0x4da0 ;  /* 0x00004da000027802 */ /* 0x002fe40000000f00 */
[----:B-----5:R-:W-:Y:S05]  /*4d90*/  CALL.REL.NOINC `($__internal_2_$__cuda_sm10x_tcgen05_guardrail_trap_unallocated_columns_being_dealloced) ;  /* 0x0000008c00047944 */ /* 0x020fea0003c00000 */
.L_x_86:
[----:B------:R-:W-:Y:S01]  /*4da0*/  NOP ;  /* 0x0000000000007918 */ /* 0x000fe20000000000 */
[----:B----4-:R-:W-:Y:S05]  /*4db0*/  EXIT ;  /* 0x000000000000794d */ /* 0x010fea0003800000 */
.L_x_57:
[----:B------:R-:W-:-:S09]  /*4dc0*/  UISETP.NE.OR UP0, UPT, UR18, 0x3, !UP3 ;  /* 0x000000031200788c */ /* 0x000fd2000df05670 */
[----:B------:R-:W-:Y:S05]  /*4dd0*/  BRA.U UP0, `(.L_x_87) ;  /* 0x0000001900987547 */ /* 0x000fea000b800000 */
[----:B------:R-:W1:Y:S01]  /*4de0*/  LDCU UR38, c[0x0][0x370] ;  /* 0x00006e00ff2677ac */ /* 0x000e620008000800 */
[----:B------:R-:W2:Y:S01]  /*4df0*/  LDC.64 R16, c[0x0][0x348] ;  /* 0x0000d200ff107b82 */ /* 0x000ea20000000a00 */
[----:B------:R-:W-:Y:S01]  /*4e00*/  HFMA2 R14, -RZ, RZ, 0, 0 ;  /* 0x00000000ff0e7431 */ /* 0x000fe200000001ff */
[----:B------:R-:W-:Y:S01]  /*4e10*/  MOV R13, RZ ;  /* 0x000000ff000d7202 */ /* 0x000fe20000000f00 */
[----:B------:R-:W1:Y:S01]  /*4e20*/  LDCU.128 UR56, c[0x0][0xb10] ;  /* 0x00016200ff3877ac */ /* 0x000e620008000c00 */
[----:B------:R-:W-:Y:S01]  /*4e30*/  HFMA2 R7, -RZ, RZ, 0, 0.0078125 ;  /* 0x00002000ff077431 */ /* 0x000fe200000001ff */
[----:B------:R-:W3:Y:S03]  /*4e40*/  LDCU UR37, c[0x0][0x374] ;  /* 0x00006e80ff2577ac */ /* 0x000ee60008000800 */
[----:B------:R-:W4:Y:S01]  /*4e50*/  LDC.64 R2, c[0x0][0x888] ;  /* 0x00022200ff027b82 */ /* 0x000f220000000a00 */
[----:B------:R-:W3:Y:S01]  /*4e60*/  LDCU UR15, c[0x0][0xb0c] ;  /* 0x00016180ff0f77ac */ /* 0x000ee20008000800 */
[----:B------:R-:W2:Y:S06]  /*4e70*/  LDCU UR53, c[0x0][0xb20] ;  /* 0x00016400ff3577ac */ /* 0x000eac0008000800 */
[----:B------:R-:W4:Y:S01]  /*4e80*/  LDC.64 R4, c[0x0][0x890] ;  /* 0x00022400ff047b82 */ /* 0x000f220000000a00 */
[----:B------:R-:W2:Y:S01]  /*4e90*/  LDCU UR4, c[0x0][0xb30] ;  /* 0x00016600ff0477ac */ /* 0x000ea20008000800 */
[----:B-1----:R-:W-:-:S02]  /*4ea0*/  UIMAD.WIDE.U32 UR8, UR38, UR56, URZ ;  /* 0x00000038260872a5 */ /* 0x002fc4000f8e00ff */
[----:B---3--:R-:W-:Y:S01]  /*4eb0*/  UIMAD.WIDE.U32 UR6, UR37, UR59, URZ ;  /* 0x0000003b250672a5 */ /* 0x008fe2000f8e00ff */
[----:B------:R-:W-:Y:S01]  /*4ec0*/  UMOV UR21, 0x400 ;  /* 0x0000040000157882 */ /* 0x000fe20000000000 */
[----:B------:R-:W-:Y:S02]  /*4ed0*/  UPLOP3.LUT UP1, UPT, UPT, UPT, UPT, 0x40, 0x4 ;  /* 0x000000000004789c */ /* 0x000fe40003f2e870 */
[----:B------:R-:W-:Y:S01]  /*4ee0*/  ULEA UR21, UR61, UR21, 0x18 ;  /* 0x000000153d157291 */ /* 0x000fe2000f8ec0ff */
[----:B------:R-:W-:Y:S02]  /*4ef0*/  UMOV UR8, UR9 ;  /* 0x0000000900087c82 */ /* 0x000fe40008000000 */
[----:B------:R-:W-:Y:S01]  /*4f00*/  UMOV UR6, UR7 ;  /* 0x0000000700067c82 */ /* 0x000fe20008000000 */
[----:B------:R-:W-:Y:S02]  /*4f10*/  UISETP.GE.AND UP0, UPT, UR39, 0x1, UPT ;  /* 0x000000012700788c */ /* 0x000fe4000bf06270 */
[----:B------:R-:W-:Y:S01]  /*4f20*/  UISETP.NE.AND UP4, UPT, UR39, 0x1, UPT ;  /* 0x000000012700788c */ /* 0x000fe2000bf85270 */
[----:B------:R-:W1:Y:S01]  /*4f30*/  LDCU.64 UR22, c[0x0][0xb28] ;  /* 0x00016500ff1677ac */ /* 0x000e620008000a00 */
[----:B------:R-:W-:-:S02]  /*4f40*/  UISETP.NE.AND UP6, UPT, UR15, 0x1, UPT ;  /* 0x000000010f00788c */ /* 0x000fc4000bfc5270 */
[----:B------:R-:W-:Y:S02]  /*4f50*/  UISETP.NE.AND UP5, UPT, UR58, 0x1, UPT ;  /* 0x000000013a00788c */ /* 0x000fe4000bfa5270 */
[----:B------:R-:W-:Y:S02]  /*4f60*/  UIADD3 UR49, UPT, UPT, UR21, 0x20, URZ ;  /* 0x0000002015317890 */ /* 0x000fe4000fffe0ff */
[----:B------:R-:W-:Y:S02]  /*4f70*/  UIADD3 UR41, UPT, UPT, UR21, 0x28, URZ ;  /* 0x0000002815297890 */ /* 0x000fe4000fffe0ff */
[----:B------:R-:W-:Y:S02]  /*4f80*/  UIADD3 UR33, UPT, UPT, UR21, 0x30, URZ ;  /* 0x0000003015217890 */ /* 0x000fe4000fffe0ff */
[----:B------:R-:W-:Y:S02]  /*4f90*/  UIADD3 UR25, UPT, UPT, UR21, 0x38, URZ ;  /* 0x0000003815197890 */ /* 0x000fe4000fffe0ff */
[----:B------:R-:W-:-:S02]  /*4fa0*/  USHF.R.U32.HI UR46, URZ, UR57, UR8 ;  /* 0x00000039ff2e7299 */ /* 0x000fc40008011608 */
[----:B--2---:R-:W-:Y:S02]  /*4fb0*/  USHF.R.U32.HI UR45, URZ, UR53, UR6 ;  /* 0x00000035ff2d7299 */ /* 0x004fe40008011606 */
[----:B------:R-:W-:-:S11]  /*4fc0*/  UISETP.NE.AND UP3, UPT, UR4, 0x1, UPT ;  /* 0x000000010400788c */ /* 0x000fd6000bf65270 */
.L_x_102:
[C---:B------:R-:W-:Y:S02]  /*4fd0*/  LEA R12, R14.reuse, UR21, 0x3 ;  /* 0x000000150e0c7c11 */ /* 0x040fe4000f8e18ff */
[----:B------:R-:W-:Y:S02]  /*4fe0*/  SHF.L.U32 R0, R13, 0x1f, RZ ;  /* 0x0000001f0d007819 */ /* 0x000fe400000006ff */
[----:B------:R-:W-:Y:S02]  /*4ff0*/  LEA R8, R14, UR21, 0x4 ;  /* 0x000000150e087c11 */ /* 0x000fe4000f8e20ff */
[----:B--2---:R-:W2:Y:S02]  /*5000*/  SYNCS.PHASECHK.TRANS64.TRYWAIT P0, [R12+URZ+0x70], R0 ;  /* 0x000070000c0075a7 */ /* 0x004ea400080011ff */
[----:B--2---:R-:W-:Y:S05]  /*5010*/  @!P0 BRA `(.L_x_88) ;  /* 0x00000080004c8947 */ /* 0x004fea0003800000 */
.L_x_213:
[----:B------:R-:W3:Y:S01]  /*5020*/  LDS.128 R8, [R8+0x100] ;  /* 0x0001000008087984 */ /* 0x000ee20000000c00 */
[----:B------:R-:W-:Y:S01]  /*5030*/  UISETP.GE.AND UP0, UPT, UR39, 0x1, UPT ;  /* 0x000000012700788c */ /* 0x000fe2000bf06270 */
[----:B------:R-:W-:Y:S01]  /*5040*/  @!PT LDS RZ, [RZ] ;  /* 0x00000000fffff984 */ /* 0x000fe20000000800 */
[----:B------:R-:W-:Y:S01]  /*5050*/  @!PT LDS RZ, [RZ] ;  /* 0x00000000fffff984 */ /* 0x000fe20000000800 */
[----:B------:R-:W-:Y:S01]  /*5060*/  @!PT LDS RZ, [RZ] ;  /* 0x00000000fffff984 */ /* 0x000fe20000000800 */
[----:B------:R-:W-:Y:S01]  /*5070*/  @!PT LDS RZ, [RZ] ;  /* 0x00000000fffff984 */ /* 0x000fe20000000800 */
[----:B------:R1:W-:Y:S06]  /*5080*/  MEMBAR.ALL.CTA ;  /* 0x0000000000007992 */ /* 0x0003ec0000008000 */
[----:B-1----:R-:W1:Y:S01]  /*5090*/  FENCE.VIEW.ASYNC.S ;  /* 0x00000000000073c6 */ /* 0x002e620000000000 */
[----:B---3--:R-:W-:Y:S11]  /*50a0*/  LOP3.LUT P0, RZ, R10, 0x1, RZ, 0xc0, !PT ;  /* 0x000000010aff7812 */ /* 0x008ff6000780c0ff */
[----:B------:R-:W-:Y:S02]  /*50b0*/  @!UPT UIADD3 URZ, UPT, UPT, URZ, URZ, URZ ;  /* 0x000000fffffff290 */ /* 0x000fe4000fffe0ff */
[----:B-1----:R-:W-:Y:S01]  /*50c0*/  VOTEU.ANY UP2, P0 ;  /* 0x0000000000ff7886 */ /* 0x002fe20000040100 */
[----:B------:R-:W-:Y:S11]  /*50d0*/  PLOP3.LUT P0, PT, PT, PT, UP2, 0x80, 0x8 ;  /* 0x000000000008781c */ /* 0x000ff60003f0f028 */
[----:B------:R-:W-:Y:S02]  /*50e0*/  @!UPT UIADD3 URZ, UPT, UPT, URZ, URZ, URZ ;  /* 0x000000fffffff290 */ /* 0x000fe4000fffe0ff */
[----:B--2---:R-:W-:Y:S02]  /*50f0*/  @P0 SHF.R.U32.HI R0, RZ, 0x10, R9 ;  /* 0x00000010ff000819 */ /* 0x004fe40000011609 */
[----:B------:R-:W-:Y:S02]  /*5100*/  @P0 MOV R6, R8 ;  /* 0x0000000800060202 */ /* 0x000fe40000000f00 */
[----:B------:R-:W-:Y:S01]  /*5110*/  @P0 R2UR UR4, R0 ;  /* 0x00000000000402ca */ /* 0x000fe200000e0000 */
[----:B------:R-:W-:Y:S01]  /*5120*/  VIADD R0, R12, 0x80 ;  /* 0x000000800c007836 */ /* 0x000fe20000000000 */
[----:B------:R-:W-:Y:S02]  /*5130*/  @P0 LOP3.LUT R8, R9, 0xffff, RZ, 0xc0, !PT ;  /* 0x0000ffff09080812 */ /* 0x000fe400078ec0ff */
[----:B------:R-:W-:Y:S02]  /*5140*/  @P0 R2UR UR6, R6 ;  /* 0x00000000060602ca */ /* 0x000fe400000e0000 */
[----:B------:R-:W-:Y:S02]  /*5150*/  PRMT R0, RZ, 0x654, R0 ;  /* 0x00000654ff007816 */ /* 0x000fe40000000000 */
[----:B------:R-:W-:Y:S02]  /*5160*/  @P0 R2UR UR5, R8 ;  /* 0x00000000080502ca */ /* 0x000fe400000e0000 */
[----:B------:R1:W-:Y:S03]  /*5170*/  SYNCS.ARRIVE.TRANS64.RED.A1T0 RZ, [R0+URZ], RZ ;  /* 0x000000ff00ff79a7 */ /* 0x0003e600081004ff */
[----:B------:R-:W-:Y:S04]  /*5180*/  @UP2 UMOV UR31, UR4 ;  /* 0x00000004001f2c82 */ /* 0x000fe80008000000 */
[----:B------:R-:W-:Y:S04]  /*5190*/  @UP2 UMOV UR14, UR6 ;  /* 0x00000006000e2c82 */ /* 0x000fe80008000000 */
[----:B------:R-:W-:Y:S01]  /*51a0*/  @UP2 UMOV UR13, UR5 ;  /* 0x00000005000d2c82 */ /* 0x000fe20008000000 */
[----:B------:R-:W-:Y:S05]  /*51b0*/  BRA.U !UP0, `(.L_x_89) ;  /* 0x0000000108a47547 */ /* 0x000fea000b800000 */
[----:B------:R-:W-:Y:S02]  /*51c0*/  UIMAD.WIDE.U32 UR16, UR13, UR59, URZ ;  /* 0x0000003b0d1072a5 */ /* 0x000fe4000f8e00ff */
[----:B------:R-:W-:Y:S02]  /*51d0*/  UIMAD.WIDE.U32 UR18, UR14, UR56, URZ ;  /* 0x000000380e1272a5 */ /* 0x000fe4000f8e00ff */
[----:B------:R-:W-:Y:S02]  /*51e0*/  USEL UR4, UR37, UR45, !UP5 ;  /* 0x0000002d25047287 */ /* 0x000fe4000e800000 */
[----:B------:R-:W-:Y:S02]  /*51f0*/  USEL UR7, UR38, UR46, !UP6 ;  /* 0x0000002e26077287 */ /* 0x000fe4000f000000 */
[----:B------:R-:W-:Y:S02]  /*5200*/  UIMAD.WIDE.U32 UR8, UR4, UR22, URZ ;  /* 0x00000016040872a5 */ /* 0x000fe4000f8e00ff */
[----:B------:R-:W-:Y:S01]  /*5210*/  UIMAD.WIDE.U32 UR10, UR7, UR22, URZ ;  /* 0x00000016070a72a5 */ /* 0x000fe2000f8e00ff */
[----:B------:R-:W-:Y:S02]  /*5220*/  UMOV UR5, UR17 ;  /* 0x0000001100057c82 */ /* 0x000fe40008000000 */
[----:B------:R-:W-:Y:S03]  /*5230*/  USHF.R.U32.HI UR6, URZ, UR53, UR5 ;  /* 0x00000035ff067299 */ /* 0x000fe60008011605 */
[----:B------:R-:W-:Y:S01]  /*5240*/  UMOV UR5, UR19 ;  /* 0x0000001300057c82 */ /* 0x000fe20008000000 */
[----:B------:R-:W-:Y:S02]  /*5250*/  USEL UR6, UR13, UR6, !UP5 ;  /* 0x000000060d067287 */ /* 0x000fe4000e800000 */
[----:B------:R-:W-:Y:S03]  /*5260*/  USHF.R.U32.HI UR12, URZ, UR57, UR5 ;  /* 0x00000039ff0c7299 */ /* 0x000fe60008011605 */
[----:B------:R-:W-:Y:S02]  /*5270*/  UMOV UR5, UR9 ;  /* 0x0000000900057c82 */ /* 0x000fe40008000000 */
[----:B------:R-:W-:Y:S03]  /*5280*/  @UP4 USHF.R.U32.HI UR4, URZ, UR23, UR5 ;  /* 0x00000017ff044299 */ /* 0x000fe60008011605 */
[----:B------:R-:W-:Y:S01]  /*5290*/  UMOV UR5, UR11 ;  /* 0x0000000b00057c82 */ /* 0x000fe20008000000 */
[----:B------:R-:W-:Y:S02]  /*52a0*/  UIMAD UR4, UR39, UR4, URZ ;  /* 0x00000004270472a4 */ /* 0x000fe4000f8e02ff */
[----:B------:R-:W-:Y:S02]  /*52b0*/  @UP4 USHF.R.U32.HI UR7, URZ, UR23, UR5 ;  /* 0x00000017ff074299 */ /* 0x000fe40008011605 */
[----:B------:R-:W-:Y:S02]  /*52c0*/  UIMAD.WIDE.U32 UR10, UR6, UR22, URZ ;  /* 0x00000016060a72a5 */ /* 0x000fe4000f8e00ff */
[----:B------:R-:W-:Y:S02]  /*52d0*/  USEL UR5, UR14, UR12, !UP6 ;  /* 0x0000000c0e057287 */ /* 0x000fe4000f000000 */
[----:B------:R-:W-:Y:S02]  /*52e0*/  UIMAD UR8, UR39, UR7, URZ ;  /* 0x00000007270872a4 */ /* 0x000fe4000f8e02ff */
[----:B------:R-:W-:Y:S03]  /*52f0*/  UISETP.GE.AND UP0, UPT, UR6, UR4, UPT ;  /* 0x000000040600728c */ /* 0x000fe6000bf06270 */
[----:B------:R-:W-:Y:S01]  /*5300*/  UMOV UR4, UR11 ;  /* 0x0000000b00047c82 */ /* 0x000fe20008000000 */
[----:B------:R-:W-:Y:S02]  /*5310*/  UISETP.GE.OR UP0, UPT, UR5, UR8, UP0 ;  /* 0x000000080500728c */ /* 0x000fe40008706670 */
[----:B------:R-:W-:Y:S02]  /*5320*/  USHF.R.U32.HI UR4, URZ, UR23, UR4 ;  /* 0x00000017ff047299 */ /* 0x000fe40008011604 */
[----:B------:R-:W-:Y:S02]  /*5330*/  UIMAD.WIDE.U32 UR8, UR5, UR22, URZ ;  /* 0x00000016050872a5 */ /* 0x000fe4000f8e00ff */
[----:B------:R-:W-:Y:S04]  /*5340*/  USEL UR10, UR6, UR4, !UP4 ;  /* 0x00000004060a7287 */ /* 0x000fe8000e000000 */
[----:B------:R-:W-:Y:S01]  /*5350*/  UIADD3 UR11, UPT, UPT, -UR10, URZ, URZ ;  /* 0x000000ff0a0b7290 */ /* 0x000fe2000fffe1ff */
[----:B------:R-:W-:Y:S02]  /*5360*/  @!UP0 UMOV UR4, UR9 ;  /* 0x0000000900048c82 */ /* 0x000fe40008000000 */
[----:B------:R-:W-:Y:S02]  /*5370*/  @!UP0 USHF.R.U32.HI UR4, URZ, UR23, UR4 ;  /* 0x00000017ff048299 */ /* 0x000fe40008011604 */
[----:B------:R-:W-:Y:S02]  /*5380*/  UIMAD UR8, UR39, UR11, UR6 ;  /* 0x0000000b270872a4 */ /* 0x000fe4000f8e0206 */
[----:B------:R-:W-:Y:S04]  /*5390*/  @!UP0 USEL UR4, UR5, UR4, !UP4 ;  /* 0x0000000405048287 */ /* 0x000fe8000e000000 */
[----:B------:R-:W-:Y:S02]  /*53a0*/  @!UP0 UIMAD UR7, UR7, UR8, UR4 ;  /* 0x00000008070782a4 */ /* 0x000fe4000f8e0204 */
[----:B------:R-:W-:Y:S02]  /*53b0*/  @!UP0 UIADD3 UR9, UPT, UPT, UR10, -UR4, URZ ;  /* 0x800000040a098290 */ /* 0x000fe4000fffe0ff */
[----:B------:R-:W-:Y:S02]  /*53c0*/  UIADD3 UR8, UPT, UPT, -UR6, URZ, URZ ;  /* 0x000000ff06087290 */ /* 0x000fe4000fffe1ff */
[----:B------:R-:W-:Y:S02]  /*53d0*/  UIADD3 UR4, UPT, UPT, -UR5, URZ, URZ ;  /* 0x000000ff05047290 */ /* 0x000fe4000fffe1ff */
[----:B------:R-:W-:Y:S03]  /*53e0*/  @!UP0 UIMAD UR6, UR9, UR39, UR5 ;  /* 0x00000027090682a4 */ /* 0x000fe6000f8e0205 */
[----:B------:R-:W-:Y:S01]  /*53f0*/  @!UP0 UMOV UR5, UR7 ;  /* 0x0000000700058c82 */ /* 0x000fe20008000000 */
[----:B------:R-:W-:Y:S02]  /*5400*/  UIMAD UR7, UR15, UR4, UR14 ;  /* 0x000000040f0772a4 */ /* 0x000fe4000f8e020e */
[----:B------:R-:W-:Y:S02]  /*5410*/  UIMAD UR4, UR58, UR8, UR13 ;  /* 0x000000083a0472a4 */ /* 0x000fe4000f8e020d */
[----:B------:R-:W-:Y:S02]  /*5420*/  UIMAD UR14, UR5, UR15, UR7 ;  /* 0x0000000f050e72a4 */ /* 0x000fe4000f8e0207 */
[----:B------:R-:W-:Y:S11]  /*5430*/  UIMAD UR13, UR6, UR58, UR4 ;  /* 0x0000003a060d72a4 */ /* 0x000ff6000f8e0204 */
[----:B------:R-:W-:Y:S01]  /*5440*/  @!UPT UIADD3 URZ, UPT, UPT, URZ, URZ, URZ ;  /* 0x000000fffffff290 */ /* 0x000fe2000fffe0ff */
.L_x_89:
[----:B------:R-:W2:Y:S01]  /*5450*/  @!UP3 LDCU.128 UR8, c[0x0][0xb10] ;  /* 0x00016200ff08b7ac */ /* 0x000ea20008000c00 */
[----:B------:R-:W-:Y:S01]  /*5460*/  IMAD.MOV.U32 R10, RZ, RZ, 0x1 ;  /* 0x00000001ff0a7424 */ /* 0x000fe200078e00ff */
[C---:B----4-:R-:W-:Y:S02]  /*5470*/  ISETP.NE.U32.AND P1, PT, R4.reuse, RZ, PT ;  /* 0x000000ff0400720c */ /* 0x050fe40003f25070 */
[----:B------:R-:W-:Y:S02]  /*5480*/  ISETP.NE.U32.AND P0, PT, R4, RZ, PT ;  /* 0x000000ff0400720c */ /* 0x000fe40003f05070 */
[C---:B------:R-:W-:Y:S01]  /*5490*/  ISETP.NE.AND.EX P1, PT, R5.reuse, RZ, PT, P1 ;  /* 0x000000ff0500720c */ /* 0x040fe20003f25310 */
[----:B------:R-:W3:Y:S01]  /*54a0*/  @!UP3 LDCU UR5, c[0x0][0xb0c] ;  /* 0x00016180ff05b7ac */ /* 0x000ee20008000800 */
[----:B------:R-:W-:Y:S02]  /*54b0*/  ISETP.NE.AND.EX P0, PT, R5, RZ, PT, P0 ;  /* 0x000000ff0500720c */ /* 0x000fe40003f05300 */
[----:B------:R-:W-:Y:S01]  /*54c0*/  SHF.L.U32 R10, R10, 0x1f, RZ ;  /* 0x0000001f0a0a7819 */ /* 0x000fe200000006ff */
[----:B------:R-:W-:Y:S02]  /*54d0*/  USHF.L.U32 UR50, UR27, 0x8, URZ ;  /* 0x000000081b327899 */ /* 0x000fe400080006ff */
[----:B------:R-:W-:Y:S02]  /*54e0*/  USHF.L.U32 UR51, UR20, 0x6, URZ ;  /* 0x0000000614337899 */ /* 0x000fe400080006ff */
[----:B--2---:R-:W-:Y:S07]  /*54f0*/  UIMAD.WIDE.U32 UR6, UR14, UR8, URZ ;  /* 0x000000080e0672a5 */ /* 0x004fee000f8e00ff */
[----:B------:R-:W-:Y:S01]  /*5500*/  @!UP3 UMOV UR4, UR7 ;  /* 0x000000070004bc82 */ /* 0x000fe20008000000 */
[----:B---3--:R-:W-:Y:S02]  /*5510*/  @!UP3 UISETP.NE.AND UP0, UPT, UR5, 0x1, UPT ;  /* 0x000000010500b88c */ /* 0x008fe4000bf05270 */
[----:B------:R-:W-:Y:S02]  /*5520*/  @!UP3 USHF.R.U32.HI UR4, URZ, UR9, UR4 ;  /* 0x00000009ff04b299 */ /* 0x000fe40008011604 */
[----:B------:R-:W-:Y:S02]  /*5530*/  UIMAD.WIDE.U32 UR6, UR13, UR11, URZ ;  /* 0x0000000b0d0672a5 */ /* 0x000fe4000f8e00ff */
[----:B------:R-:W-:Y:S02]  /*5540*/  @!UP3 USEL UR8, UR14, UR4, !UP0 ;  /* 0x000000040e08b287 */ /* 0x000fe4000c000000 */
[----:B------:R-:W-:Y:S03]  /*5550*/  @!UP3 UISETP.NE.AND UP0, UPT, UR10, 0x1, UPT ;  /* 0x000000010a00b88c */ /* 0x000fe6000bf05270 */
[----:B------:R-:W-:Y:S02]  /*5560*/  @!UP3 UMOV UR6, UR7 ;  /* 0x000000070006bc82 */ /* 0x000fe40008000000 */
[----:B------:R-:W2:Y:S02]  /*5570*/  @!UP3 LDCU UR4, c[0x0][0xb20] ;  /* 0x00016400ff04b7ac */ /* 0x000ea40008000800 */
[----:B--2---:R-:W-:Y:S04]  /*5580*/  @!UP3 USHF.R.U32.HI UR6, URZ, UR4, UR6 ;  /* 0x00000004ff06b299 */ /* 0x004fe80008011606 */
[----:B------:R-:W-:Y:S04]  /*5590*/  @!UP3 USEL UR6, UR13, UR6, !UP0 ;  /* 0x000000060d06b287 */ /* 0x000fe8000c000000 */
[----:B------:R-:W-:Y:S02]  /*55a0*/  @!UP3 UIADD3 UR4, UPT, UPT, -UR8, UR6, URZ ;  /* 0x000000060804b290 */ /* 0x000fe4000fffe1ff */
[----:B------:R-:W-:Y:S02]  /*55b0*/  @!UP3 UIADD3 UR6, UPT, UPT, UR8, -UR6, URZ ;  /* 0x800000060806b290 */ /* 0x000fe4000fffe0ff */
[----:B------:R-:W-:Y:S02]  /*55c0*/  @!UP3 UIMAD UR14, UR4, UR5, UR14 ;  /* 0x00000005040eb2a4 */ /* 0x000fe4000f8e020e */
[----:B------:R-:W-:Y:S01]  /*55d0*/  @!UP3 UIMAD UR13, UR6, UR10, UR13 ;  /* 0x0000000a060db2a4 */ /* 0x000fe2000f8e020d */
[----:B------:R-:W-:Y:S11]  /*55e0*/  BRA.U UP1, `(.L_x_90) ;  /* 0x0000000101107547 */ /* 0x000ff6000b800000 */
[----:B------:R-:W-:Y:S04]  /*55f0*/  MOV R6, UR47 ;  /* 0x0000002f00067c02 */ /* 0x000fe80008000f00 */
[----:B------:R-:W-:Y:S04]  /*5600*/  SHF.L.U32 R6, R6, 0x1f, RZ ;  /* 0x0000001f06067819 */ /* 0x000fe800000006ff */
[----:B------:R-:W2:Y:S02]  /*5610*/  SYNCS.PHASECHK.TRANS64.TRYWAIT P2, [UR21+0x68], R6 ;  /* 0x00006806ff0075a7 */ /* 0x000ea40008041115 */
[----:B--2---:R-:W-:Y:S05]  /*5620*/  @!P2 BRA `(.L_x_91) ;  /* 0x0000007800dca947 */ /* 0x004fea0003800000 */
.L_x_90:
[----:B------:R-:W-:Y:S05]  /*5630*/  @!P1 BRA `(.L_x_92) ;  /* 0x0000000000309947 */ /* 0x000fea0003800000 */
[----:B------:R-:W-:Y:S01]  /*5640*/  ISETP.NE.U32.AND P1, PT, R2, RZ, PT ;  /* 0x000000ff0200720c */ /* 0x000fe20003f25070 */
[----:B------:R-:W2:Y:S01]  /*5650*/  LDCU.64 UR4, c[0x0][0x358] ;  /* 0x00006b00ff0477ac */ /* 0x000ea20008000a00 */
[----:B------:R-:W-:Y:S02]  /*5660*/  IMAD.MOV.U32 R52, RZ, RZ, 0x1 ;  /* 0x00000001ff347424 */ /* 0x000fe400078e00ff */
[----:B------:R-:W-:Y:S11]  /*5670*/  ISETP.NE.AND.EX P1, PT, R3, RZ, PT, P1 ;  /* 0x000000ff0300720c */ /* 0x000ff60003f25310 */
[----:B------:R-:W-:Y:S02]  /*5680*/  @!UPT UIADD3 URZ, UPT, UPT, URZ, URZ, URZ ;  /* 0x000000fffffff290 */ /* 0x000fe4000fffe0ff */
[----:B------:R-:W3:Y:S01]  /*5690*/  @P1 LDC.64 R8, c[0x0][0x888] ;  /* 0x00022200ff081b82 */ /* 0x000ee20000000a00 */
[----:B-1----:R-:W-:Y:S04]  /*56a0*/  @P1 IMAD R0, R4, UR60, RZ ;  /* 0x0000003c04001c24 */ /* 0x002fe8000f8e02ff */
[----:B---3--:R-:W-:Y:S04]  /*56b0*/  @P1 IMAD.WIDE R8, R0, 0x4, R8 ;  /* 0x0000000400081825 */ /* 0x008fe800078e0208 */
[----:B------:R-:W-:Y:S01]  /*56c0*/  HFMA2 R0, -RZ, RZ, 0, 5.9604644775390625e-08 ;  /* 0x00000001ff007431 */ /* 0x000fe200000001ff */
[----:B--2--5:R2:W5:Y:S04]  /*56d0*/  @P1 LDG.E R27, desc[UR4][R8.64] ;  /* 0x00000004081b1981 */ /* 0x024568000c1e1900 */
[----:B------:R-:W-:Y:S01]  /*56e0*/  @!P1 PRMT R52, R0, 0x7610, R52 ;  /* 0x0000761000349816 */ /* 0x000fe20000000034 */
[----:B--2---:R-:W3:Y:S06]  /*56f0*/  @!P1 LDC R27, c[0x0][0x880] ;  /* 0x00022000ff1b9b82 */ /* 0x004eec0000000800 */
.L_x_92:
[----:B---3-5:R-:W-:Y:S01]  /*5700*/  @!P0 FSETP.EQ.AND P1, PT, R27, RZ, PT ;  /* 0x000000ff1b00820b */ /* 0x028fe20003f22000 */
[----:B------:R-:W-:Y:S01]  /*5710*/  @!UPT UIADD3 URZ, UPT, UPT, URZ, URZ, URZ ;  /* 0x000000fffffff290 */ /* 0x000fe2000fffe0ff */
[----:B------:R-:W-:Y:S11]  /*5720*/  @!P0 BRA `(.L_x_93) ;  /* 0x0000000000188947 */ /* 0x000ff60003800000 */
[----:B------:R-:W-:Y:S02]  /*5730*/  LOP3.LUT P0, RZ, R52, 0xff, RZ, 0xc0, !PT ;  /* 0x000000ff34ff7812 */ /* 0x000fe4000780c0ff */
[----:B------:R-:W-:Y:S04]  /*5740*/  ISETP.NE.U32.AND P1, PT, R2, RZ, PT ;  /* 0x000000ff0200720c */ /* 0x000fe80003f25070 */
[----:B------:R-:W-:Y:S04]  /*5750*/  ISETP.NE.AND.EX P1, PT, R3, RZ, PT, P1 ;  /* 0x000000ff0300720c */ /* 0x000fe80003f25310 */
[----:B------:R-:W-:Y:S03]  /*5760*/  PLOP3.LUT P1, PT, P1, PT, PT, 0x8, 0x80 ;  /* 0x000000000080781c */ /* 0x000fe60000f2e170 */
[----:B------:R-:W-:Y:S11]  /*5770*/  @P0 FSETP.EQ.AND P1, PT, R27, RZ, PT ;  /* 0x000000ff1b00020b */ /* 0x000ff60003f22000 */
[----:B------:R-:W-:Y:S02]  /*5780*/  @!UPT UIADD3 URZ, UPT, UPT, URZ, URZ, URZ ;  /* 0x000000fffffff290 */ /* 0x000fe4000fffe0ff */
.L_x_93:
[----:B------:R-:W2:Y:S01]  /*5790*/  SYNCS.PHASECHK.TRANS64.TRYWAIT P2, [UR21+0x40], R10 ;  /* 0x0000400aff0075a7 */ /* 0x000ea20008041115 */
[----:B------:R-:W-:Y:S04]  /*57a0*/  ELECT P0, URZ, PT ;  /* 0x0000000000ff782f */ /* 0x000fe80003800000 */
[----:B------:R-:W-:Y:S11]  /*57b0*/  PLOP3.LUT P1, PT, P1, P0, PT, 0xf2, 0x2f ;  /* 0x00000000002f781c */ /* 0x000ff60000f21e72 */
[----:B------:R-:W-:Y:S02]  /*57c0*/  @!UPT UIADD3 URZ, UPT, UPT, URZ, URZ, URZ ;  /* 0x000000fffffff290 */ /* 0x000fe4000fffe0ff */
[----:B------:R-:W-:Y:S05]  /*57d0*/  @!P1 IADD3 R8, P0, PT, R16, 0x580, RZ ;  /* 0x0000058010089810 */ /* 0x000fea0007f1e0ff */
[----:B-1----:R-:W-:Y:S01]  /*57e0*/  @!P1 IMAD.X R6, RZ, RZ, R17, P0 ;  /* 0x000000ffff069224 */ /* 0x002fe200000e0611 */
[----:B--2---:R-:W-:Y:S07]  /*57f0*/  @!P2 BRA `(.L_x_94) ;  /* 0x000000780080a947 */ /* 0x004fee0003800000 */
.L_x_216:
[----:B------:R-:W-:Y:S01]  /*5800*/  @!P1 R2UR UR5, R8 ;  /* 0x00000000080592ca */ /* 0x000fe200000e0000 */
[----:B------:R-:W-:Y:S01]  /*5810*/  VOTEU.ALL UP0, P1 ;  /* 0x0000000000ff7886 */ /* 0x000fe20000800000 */
[----:B------:R-:W-:Y:S01]  /*5820*/  @!P1 R2UR UR4, R6 ;  /* 0x00000000060492ca */ /* 0x000fe200000e0000 */
[----:B------:R-:W-:Y:S01]  /*5830*/  UMOV UR16, 0x0 ;  /* 0x0000000000107882 */ /* 0x000fe20000000000 */
[----:B------:R-:W-:Y:S01]  /*5840*/  UMOV UR17, 0x10000000 ;  /* 0x1000000000117882 */ /* 0x000fe20000000000 */
[----:B------:R-:W-:Y:S01]  /*5850*/  UMOV UR52, UR60 ;  /* 0x0000003c00347c82 */ /* 0x000fe20008000000 */
[----:B------:R-:W-:Y:S01]  /*5860*/  @!UP0 UIADD3 UR48, UPT, UPT, UR21, 0x200, URZ ;  /* 0x0000020015308890 */ /* 0x000fe2000fffe0ff */
[----:B-1----:R-:W-:Y:S01]  /*5870*/  @!P1 IMAD.MOV.U32 R0, RZ, RZ, 0x2000 ;  /* 0x00002000ff009424 */ /* 0x002fe200078e00ff */
[----:B------:R-:W-:Y:S02]  /*5880*/  @!UP0 UIADD3 UR10, UPT, UPT, UR50, 0x80, URZ ;  /* 0x00000080320a8890 */ /* 0x000fe4000fffe0ff */
[----:B------:R-:W-:Y:S01]  /*5890*/  @!UP0 UIADD3 UR8, UPT, UPT, UR21, 0x1200, URZ ;  /* 0x0000120015088890 */ /* 0x000fe2000fffe0ff */
[----:B------:R-:W-:Y:S02]  /*58a0*/  VOTEU.ALL UP0, P1 ;  /* 0x0000000000ff7886 */ /* 0x000fe40000800000 */
[----:B------:R-:W-:Y:S01]  /*58b0*/  IMAD.U32 R8, RZ, RZ, UR5 ;  /* 0x00000005ff087e24 */ /* 0x000fe2000f8e00ff */
[----:B------:R-:W-:Y:S01]  /*58c0*/  UMOV UR9, UR49 ;  /* 0x0000003100097c82 */ /* 0x000fe20008000000 */
[----:B------:R-:W-:Y:S01]  /*58d0*/  IMAD.U32 R9, RZ, RZ, UR4 ;  /* 0x00000004ff097e24 */ /* 0x000fe2000f8e00ff */
[----:B------:R-:W-:Y:S01]  /*58e0*/  UMOV UR11, UR51 ;  /* 0x00000033000b7c82 */ /* 0x000fe20008000000 */
[----:B------:R-:W-:Y:S01]  /*58f0*/  UMOV UR12, UR60 ;  /* 0x0000003c000c7c82 */ /* 0x000fe20008000000 */
[----:B------:R-:W-:Y:S01]  /*5900*/  @!P1 R2UR UR4, R8 ;  /* 0x00000000080492ca */ /* 0x000fe200000e0000 */
[----:B------:R-:W-:Y:S01]  /*5910*/  UPRMT UR6, UR61, 0x654, UR49 ;  /* 0x000006543d067896 */ /* 0x000fe20008000031 */
[----:B------:R-:W-:Y:S02]  /*5920*/  @!P1 R2UR UR5, R9 ;  /* 0x00000000090592ca */ /* 0x000fe400000e0000 */
[----:B------:R-:W-:Y:S05]  /*5930*/  @!P1 IADD3 R8, P0, PT, R16, 0x580, RZ ;  /* 0x0000058010089810 */ /* 0x000fea0007f1e0ff */
[----:B------:R-:W-:Y:S06]  /*5940*/  @!P1 IMAD.X R6, RZ, RZ, R17, P0 ;  /* 0x000000ffff069224 */ /* 0x000fec00000e0611 */
[----:B------:R1:W-:Y:S01]  /*5950*/  @!UP0 UTMALDG.3D [UR48], [UR4], desc[UR16] ;  /* 0x00001030040085b4 */ /* 0x0003e20008011000 */
[----:B------:R-:W-:Y:S05]  /*5960*/  VOTEU.ALL UP0, P1 ;  /* 0x0000000000ff7886 */ /* 0x000fea0000800000 */
[----:B------:R1:W-:Y:S01]  /*5970*/  @!UP0 UTMALDG.3D [UR8], [UR4], desc[UR16] ;  /* 0x00001008040085b4 */ /* 0x0003e20008011000 */
[----:B------:R1:W-:Y:S01]  /*5980*/  @!P1 SYNCS.ARRIVE.TRANS64.RED.A0TR RZ, [UR21+0x20], R0 ;  /* 0x00002000ffff99a7 */ /* 0x0003e20008300415 */
[----:B------:R-:W-:Y:S01]  /*5990*/  SYNCS.ARRIVE.TRANS64.RED.A1T0 RZ, [UR6], RZ ;  /* 0x000000ffffff79a7 */ /* 0x000fe20008100406 */
[----:B------:R-:W2:Y:S02]  /*59a0*/  SYNCS.PHASECHK.TRANS64.TRYWAIT P2, [UR21+0x48], R10 ;  /* 0x0000480aff0075a7 */ /* 0x000ea40008041115 */
[----:B-12---:R-:W-:Y:S05]  /*59b0*/  @!P2 BRA `(.L_x_95) ;  /* 0x000000780028a947 */ /* 0x006fea0003800000 */
.L_x_218:
        /* <DEDUP_REMOVED lines=9> */
[----:B------:R-:W-:Y:S02]  /*5a50*/  @!UP0 UIADD3 UR10, UPT, UPT, UR50, 0x90, URZ ;  /* 0x00000090320a8890 */ /* 0x000fe4000fffe0ff */
[----:B------:R-:W-:Y:S01]  /*5a60*/  @!UP0 UIADD3 UR8, UPT, UPT, UR21, 0x3200, URZ ;  /* 0x0000320015088890 */ /* 0x000fe2000fffe0ff */
[----:B------:R-:W-:Y:S01]  /*5a70*/  IMAD.U32 R8, RZ, RZ, UR5 ;  /* 0x00000005ff087e24 */ /* 0x000fe2000f8e00ff */
[----:B------:R-:W-:Y:S01]  /*5a80*/  VOTEU.ALL UP0, P1 ;  /* 0x0000000000ff7886 */ /* 0x000fe20000800000 */
[----:B------:R-:W-:Y:S01]  /*5a90*/  IMAD.U32 R9, RZ, RZ, UR4 ;  /* 0x00000004ff097e24 */ /* 0x000fe2000f8e00ff */
[----:B------:R-:W-:Y:S01]  /*5aa0*/  UMOV UR44, UR60 ;  /* 0x0000003c002c7c82 */ /* 0x000fe20008000000 */
[----:B------:R-:W-:Y:S01]  /*5ab0*/  UMOV UR9, UR41 ;  /* 0x0000002900097c82 */ /* 0x000fe20008000000 */
[----:B------:R-:W-:Y:S01]  /*5ac0*/  @!P1 R2UR UR4, R8 ;  /* 0x00000000080492ca */ /* 0x000fe200000e0000 */
[----:B------:R-:W-:Y:S01]  /*5ad0*/  UMOV UR11, UR51 ;  /* 0x00000033000b7c82 */ /* 0x000fe20008000000 */
[----:B------:R-:W-:Y:S01]  /*5ae0*/  @!P1 R2UR UR5, R9 ;  /* 0x00000000090592ca */ /* 0x000fe200000e0000 */
[----:B------:R-:W-:Y:S01]  /*5af0*/  UMOV UR12, UR60 ;  /* 0x0000003c000c7c82 */ /* 0x000fe20008000000 */
[----:B------:R-:W-:Y:S01]  /*5b00*/  UPRMT UR7, UR61, 0x654, UR41 ;  /* 0x000006543d077896 */ /* 0x000fe20008000029 */
[----:B------:R-:W-:Y:S05]  /*5b10*/  @!P1 IADD3 R8, P0, PT, R16, 0x580, RZ ;  /* 0x0000058010089810 */ /* 0x000fea0007f1e0ff */
[----:B------:R-:W-:Y:S05]  /*5b20*/  @!P1 IMAD.X R6, RZ, RZ, R17, P0 ;  /* 0x000000ffff069224 */ /* 0x000fea00000e0611 */
[----:B------:R1:W-:Y:S01]  /*5b30*/  @!UP0 UTMALDG.3D [UR40], [UR4], desc[UR16] ;  /* 0x00001028040085b4 */ /* 0x0003e20008011000 */
[----:B------:R-:W-:Y:S05]  /*5b40*/  VOTEU.ALL UP0, P1 ;  /* 0x0000000000ff7886 */ /* 0x000fea0000800000 */
[----:B------:R1:W-:Y:S01]  /*5b50*/  @!UP0 UTMALDG.3D [UR8], [UR4], desc[UR16] ;  /* 0x00001008040085b4 */ /* 0x0003e20008011000 */
[----:B------:R1:W-:Y:S01]  /*5b60*/  @!P1 SYNCS.ARRIVE.TRANS64.RED.A0TR RZ, [UR21+0x28], R0 ;  /* 0x00002800ffff99a7 */ /* 0x0003e20008300415 */
[----:B------:R-:W-:Y:S01]  /*5b70*/  SYNCS.ARRIVE.TRANS64.RED.A1T0 RZ, [UR7], RZ ;  /* 0x000000ffffff79a7 */ /* 0x000fe20008100407 */
[----:B------:R-:W2:Y:S02]  /*5b80*/  SYNCS.PHASECHK.TRANS64.TRYWAIT P2, [UR21+0x50], R10 ;  /* 0x0000500aff0075a7 */ /* 0x000ea40008041115 */
[----:B-12---:R-:W-:Y:S05]  /*5b90*/  @!P2 BRA `(.L_x_96) ;  /* 0x0000007400c8a947 */ /* 0x006fea0003800000 */
.L_x_220:
        /* <DEDUP_REMOVED lines=30> */
.L_x_222:
        /* <DEDUP_REMOVED lines=21> */
[----:B------:R-:W-:Y:S02]  /*5ed0*/  SHF.L.U32 R9, RZ, 0x1f, RZ ;  /* 0x0000001fff097819 */ /* 0x000fe400000006ff */
[----:B------:R-:W-:Y:S05]  /*5ee0*/  @!P1 IADD3 R8, P0, PT, R16, 0x580, RZ ;  /* 0x0000058010089810 */ /* 0x000fea0007f1e0ff */
[----:B------:R-:W-:Y:S03]  /*5ef0*/  @!P1 IMAD.X R6, RZ, RZ, R17, P0 ;  /* 0x000000ffff069224 */ /* 0x000fe600000e0611 */
[----:B------:R1:W-:Y:S01]  /*5f00*/  @!UP0 UTMALDG.3D [UR24], [UR4], desc[UR16] ;  /* 0x00001018040085b4 */ /* 0x0003e20008011000 */
[----:B------:R-:W-:Y:S05]  /*5f10*/  VOTEU.ALL UP0, P1 ;  /* 0x0000000000ff7886 */ /* 0x000fea0000800000 */
[----:B------:R1:W-:Y:S01]  /*5f20*/  @!UP0 UTMALDG.3D [UR8], [UR4], desc[UR16] ;  /* 0x00001008040085b4 */ /* 0x0003e20008011000 */
[----:B------:R1:W-:Y:S01]  /*5f30*/  @!P1 SYNCS.ARRIVE.TRANS64.RED.A0TR RZ, [UR21+0x38], R0 ;  /* 0x00003800ffff99a7 */ /* 0x0003e20008300415 */
[----:B------:R-:W-:Y:S01]  /*5f40*/  SYNCS.ARRIVE.TRANS64.RED.A1T0 RZ, [UR30], RZ ;  /* 0x000000ffffff79a7 */ /* 0x000fe2000810041e */
[----:B------:R-:W2:Y:S02]  /*5f50*/  SYNCS.PHASECHK.TRANS64.TRYWAIT P2, [UR21+0x40], R9 ;  /* 0x00004009ff0075a7 */ /* 0x000ea40008041115 */
[----:B-12---:R-:W-:Y:S05]  /*5f60*/  @!P2 BRA `(.L_x_98) ;  /* 0x000000740004a947 */ /* 0x006fea0003800000 */
.L_x_224:
        /* <DEDUP_REMOVED lines=8> */
[----:B------:R-:W-:Y:S01]  /*5ff0*/  @!UP0 UIADD3 UR16, UPT, UPT, UR21, 0x200, URZ ;  /* 0x0000020015108890 */ /* 0x000fe2000fffe0ff */
[----:B------:R-:W-:Y:S01]  /*6000*/  @!P1 IADD3 R8, P0, PT, R16, 0x580, RZ ;  /* 0x0000058010089810 */ /* 0x000fe20007f1e0ff */
        /* <DEDUP_REMOVED lines=11> */
[----:B------:R-:W-:Y:S01]  /*60c0*/  UMOV UR12, UR60 ;  /* 0x0000003c000c7c82 */ /* 0x000fe20008000000 */
[----:B------:R-:W-:Y:S10]  /*60d0*/  @!P1 IMAD.X R6, RZ, RZ, R17, P0 ;  /* 0x000000ffff069224 */ /* 0x000ff400000e0611 */
[----:B------:R1:W-:Y:S01]  /*60e0*/  @!UP0 UTMALDG.3D [UR16], [UR4], desc[UR26] ;  /* 0x00001a10040085b4 */ /* 0x0003e20008011000 */
[----:B------:R-:W-:Y:S05]  /*60f0*/  VOTEU.ALL UP0, P1 ;  /* 0x0000000000ff7886 */ /* 0x000fea0000800000 */
[----:B------:R1:W-:Y:S01]  /*6100*/  @!UP0 UTMALDG.3D [UR8], [UR4], desc[UR26] ;  /* 0x00001a08040085b4 */ /* 0x0003e20008011000 */
[----:B------:R1:W-:Y:S01]  /*6110*/  @!P1 SYNCS.ARRIVE.TRANS64.RED.A0TR RZ, [UR21+0x20], R0 ;  /* 0x00002000ffff99a7 */ /* 0x0003e20008300415 */
[----:B------:R-:W-:Y:S01]  /*6120*/  SYNCS.ARRIVE.TRANS64.RED.A1T0 RZ, [UR6], RZ ;  /* 0x000000ffffff79a7 */ /* 0x000fe20008100406 */
[----:B------:R-:W2:Y:S02]  /*6130*/  SYNCS.PHASECHK.TRANS64.TRYWAIT P2, [UR21+0x48], R9 ;  /* 0x00004809ff0075a7 */ /* 0x000ea40008041115 */
[----:B-12---:R-:W-:Y:S05]  /*6140*/  @!P2 BRA `(.L_x_99) ;  /* 0x0000007000a4a947 */ /* 0x006fea0003800000 */
.L_x_226:
        /* <DEDUP_REMOVED lines=30> */
.L_x_228:
        /* <DEDUP_REMOVED lines=9> */
[----:B------:R-:W-:Y:S01]  /*63c0*/  VIADD R14, R14, 0x1 ;  /* 0x000000010e0e7836 */ /* 0x000fe20000000000 */
        /* <DEDUP_REMOVED lines=11> */
[----:B------:R-:W-:Y:S11]  /*6480*/  UMOV UR12, UR60 ;  /* 0x0000003c000c7c82 */ /* 0x000ff60008000000 */
[----:B------:R1:W-:Y:S01]  /*6490*/  @!UP0 UTMALDG.3D [UR16], [UR4], desc[UR6] ;  /* 0x00000610040085b4 */ /* 0x0003e20008011000 */
[----:B------:R-:W-:Y:S05]  /*64a0*/  VOTEU.ALL UP0, P1 ;  /* 0x0000000000ff7886 */ /* 0x000fea0000800000 */
[----:B------:R1:W-:Y:S01]  /*64b0*/  @!UP0 UTMALDG.3D [UR8], [UR4], desc[UR6] ;  /* 0x00000608040085b4 */ /* 0x0003e20008011000 */
[----:B------:R1:W-:Y:S01]  /*64c0*/  @!P1 SYNCS.ARRIVE.TRANS64.RED.A0TR RZ, [UR21+0x30], R0 ;  /* 0x00003000ffff99a7 */ /* 0x0003e20008300415 */
[----:B------:R-:W-:Y:S01]  /*64d0*/  SYNCS.ARRIVE.TRANS64.RED.A1T0 RZ, [UR29], RZ ;  /* 0x000000ffffff79a7 */ /* 0x000fe2000810041d */
[----:B------:R-:W2:Y:S02]  /*64e0*/  SYNCS.PHASECHK.TRANS64.TRYWAIT P0, [UR21+0x58], R9 ;  /* 0x00005809ff0075a7 */ /* 0x000ea40008001115 */
[----:B-12---:R-:W-:Y:S05]  /*64f0*/  @!P0 BRA `(.L_x_101) ;  /* 0x0000006c00e88947 */ /* 0x006fea0003800000 */
.L_x_230:
[----:B------:R-:W-:Y:S01]  /*6500*/  UPLOP3.LUT UP1, UPT, UPT, UPT, UPT, 0x80, 0x8 ;  /* 0x000000000008789c */ /* 0x000fe20003f2f070 */
[----:B------:R-:W-:Y:S01]  /*6510*/  @!P1 IADD3 R6, P0, PT, R16, 0x580, RZ ;  /* 0x0000058010069810 */ /* 0x000fe20007f1e0ff */
[----:B------:R-:W-:Y:S01]  /*6520*/  UMOV UR6, 0x0 ;  /* 0x0000000000067882 */ /* 0x000fe20000000000 */
[----:B------:R-:W-:Y:S01]  /*6530*/  VOTEU.ALL UP0, P1 ;  /* 0x0000000000ff7886 */ /* 0x000fe20000800000 */
[----:B------:R-:W-:Y:S01]  /*6540*/  UMOV UR7, 0x10000000 ;  /* 0x1000000000077882 */ /* 0x000fe20000000000 */
[----:B------:R-:W-:Y:S01]  /*6550*/  @!P1 R2UR UR5, R6 ;  /* 0x00000000060592ca */ /* 0x000fe200000e0000 */
[----:B-1----:R-:W-:Y:S01]  /*6560*/  @!P1 IMAD.X R0, RZ, RZ, R17, P0 ;  /* 0x000000ffff009224 */ /* 0x002fe200000e0611 */
[----:B------:R-:W-:Y:S01]  /*6570*/  UMOV UR17, UR25 ;  /* 0x0000001900117c82 */ /* 0x000fe20008000000 */
[----:B------:R-:W-:Y:S01]  /*6580*/  @!UP0 UIADD3 UR18, UPT, UPT, UR50, 0x70, URZ ;  /* 0x0000007032128890 */ /* 0x000fe2000fffe0ff */
[----:B------:R-:W-:Y:S01]  /*6590*/  R2UR UR26, R54 ;  /* 0x00000000361a72ca */ /* 0x000fe200000e0000 */
[----:B------:R-:W-:Y:S01]  /*65a0*/  @!UP0 UIADD3 UR16, UPT, UPT, UR21, 0x6200, URZ ;  /* 0x0000620015108890 */ /* 0x000fe2000fffe0ff */
[----:B------:R-:W-:Y:S01]  /*65b0*/  @!P1 R2UR UR4, R0 ;  /* 0x00000000000492ca */ /* 0x000fe200000e0000 */
[----:B------:R-:W-:Y:S01]  /*65c0*/  @!UP0 UIADD3 UR10, UPT, UPT, UR50, 0xf0, URZ ;  /* 0x000000f0320a8890 */ /* 0x000fe2000fffe0ff */
[----:B------:R-:W-:Y:S01]  /*65d0*/  R2UR UR24, R55 ;  /* 0x00000000371872ca */ /* 0x000fe200000e0000 */
[----:B------:R-:W-:Y:S01]  /*65e0*/  @!UP0 UIADD3 UR8, UPT, UPT, UR21, 0x7200, URZ ;  /* 0x0000720015088890 */ /* 0x000fe2000fffe0ff */
[----:B------:R-:W-:Y:S01]  /*65f0*/  ISETP.NE.AND P0, PT, R14, 0x2, PT ;  /* 0x000000020e00780c */ /* 0x000fe20003f05270 */
[----:B------:R-:W-:Y:S01]  /*6600*/  VOTEU.ALL UP0, P1 ;  /* 0x0000000000ff7886 */ /* 0x000fe20000800000 */
[----:B------:R-:W-:Y:S01]  /*6610*/  UMOV UR19, UR51 ;  /* 0x0000003300137c82 */ /* 0x000fe20008000000 */
[----:B------:R-:W-:Y:S01]  /*6620*/  IMAD.U32 R8, RZ, RZ, UR5 ;  /* 0x00000005ff087e24 */ /* 0x000fe2000f8e00ff */
[----:B------:R-:W-:Y:S01]  /*6630*/  UMOV UR20, UR60 ;  /* 0x0000003c00147c82 */ /* 0x000fe20008000000 */
[----:B------:R-:W-:Y:S01]  /*6640*/  UMOV UR9, UR25 ;  /* 0x0000001900097c82 */ /* 0x000fe20008000000 */
[----:B------:R-:W-:Y:S01]  /*6650*/  UMOV UR11, UR51 ;  /* 0x00000033000b7c82 */ /* 0x000fe20008000000 */
[----:B------:R-:W-:Y:S01]  /*6660*/  UMOV UR12, UR60 ;  /* 0x0000003c000c7c82 */ /* 0x000fe20008000000 */
[----:B------:R-:W-:Y:S01]  /*6670*/  SEL R0, RZ, 0x1, P0 ;  /* 0x00000001ff007807 */ /* 0x000fe20000000000 */
[----:B------:R-:W-:Y:S01]  /*6680*/  IMAD.U32 R9, RZ, RZ, UR4 ;  /* 0x00000004ff097e24 */ /* 0x000fe2000f8e00ff */
[----:B------:R-:W-:Y:S01]  /*6690*/  @!P1 R2UR UR4, R8 ;  /* 0x00000000080492ca */ /* 0x000fe200000e0000 */
[----:B------:R-:W-:Y:S01]  /*66a0*/  UIADD3 UR27, UPT, UPT, UR13, UR26, URZ ;  /* 0x0000001a0d1b7290 */ /* 0x000fe2000fffe0ff */
[----:B------:R-:W-:Y:S01]  /*66b0*/  LOP3.LUT R13, R13, R0, RZ, 0x3c, !PT ;  /* 0x000000000d0d7212 */ /* 0x000fe200078e3cff */
[----:B------:R-:W-:Y:S01]  /*66c0*/  UMOV UR60, UR31 ;  /* 0x0000001f003c7c82 */ /* 0x000fe20008000000 */
[----:B------:R-:W-:Y:S02]  /*66d0*/  @!P1 R2UR UR5, R9 ;  /* 0x00000000090592ca */ /* 0x000fe400000e0000 */
[----:B------:R-:W-:Y:S11]  /*66e0*/  SEL R14, R14, RZ, P0 ;  /* 0x000000ff0e0e7207 */ /* 0x000ff60000000000 */
[----:B------:R1:W-:Y:S01]  /*66f0*/  @!UP0 UTMALDG.3D [UR16], [UR4], desc[UR6] ;  /* 0x00000610040085b4 */ /* 0x0003e20008011000 */
[----:B------:R-:W-:Y:S05]  /*6700*/  VOTEU.ALL UP0, P1 ;  /* 0x0000000000ff7886 */ /* 0x000fea0000800000 */
[----:B------:R2:W-:Y:S01]  /*6710*/  @!UP0 UTMALDG.3D [UR8], [UR4], desc[UR6] ;  /* 0x00000608040085b4 */ /* 0x0005e20008011000 */
[----:B------:R2:W-:Y:S01]  /*6720*/  @!P1 SYNCS.ARRIVE.TRANS64.RED.A0TR RZ, [UR21+0x38], R7 ;  /* 0x00003807ffff99a7 */ /* 0x0005e20008300415 */
[----:B------:R-:W-:Y:S01]  /*6730*/  SYNCS.ARRIVE.TRANS64.RED.A1T0 RZ, [UR30], RZ ;  /* 0x000000ffffff79a7 */ /* 0x000fe2000810041e */
[----:B-1----:R-:W-:Y:S01]  /*6740*/  UIADD3 UR20, UPT, UPT, UR14, UR24, URZ ;  /* 0x000000180e147290 */ /* 0x002fe2000fffe0ff */
[----:B------:R-:W-:Y:S11]  /*6750*/  BRA.U UP2, `(.L_x_102) ;  /* 0xffffffe9021c7547 */ /* 0x000ff6000b83ffff */
[----:B------:R-:W1:Y:S02]  /*6760*/  SYNCS.PHASECHK.TRANS64.TRYWAIT P0, [UR21+0x40], R10 ;  /* 0x0000400aff0075a7 */ /* 0x000e640008001115 */
[----:B-1----:R-:W-:Y:S05]  /*6770*/  @!P0 BRA `(.L_x_103) ;  /* 0x0000006c00608947 */ /* 0x002fea0003800000 */
.L_x_232:
[----:B------:R-:W3:Y:S02]  /*6780*/  SYNCS.PHASECHK.TRANS64.TRYWAIT P0, [UR21+0x48], R10 ;  /* 0x0000480aff0075a7 */ /* 0x000ee40008001115 */
[----:B---3--:R-:W-:Y:S05]  /*6790*/  @!P0 BRA `(.L_x_104) ;  /* 0x0000006c00708947 */ /* 0x008fea0003800000 */
.L_x_234:
[----:B------:R-:W3:Y:S01]  /*67a0*/  SYNCS.PHASECHK.TRANS64.TRYWAIT P0, [UR21+0x50], R10 ;  /* 0x0000500aff0075a7 */ /* 0x000ee20008001115 */
[----:B-1----:R-:W-:Y:S01]  /*67b0*/  HFMA2 R0, -RZ, RZ, 0, 5.9604644775390625e-08 ;  /* 0x00000001ff007431 */ /* 0x002fe200000001ff */
[----:B---3--:R-:W-:Y:S06]  /*67c0*/  @!P0 BRA `(.L_x_105) ;  /* 0x0000006c007c8947 */ /* 0x008fec0003800000 */
.L_x_236:
[----:B-1----:R-:W-:Y:S02]  /*67d0*/  MOV R2, UR21 ;  /* 0x0000001500027c02 */ /* 0x002fe40008000f00 */
[----:B------:R-:W-:-:S07]  /*67e0*/  SHF.L.U32 R0, R0, 0x1f, RZ ;  /* 0x0000001f00007819 */ /* 0x000fce00000006ff */
.L_x_106:
[----:B-1----:R1:W3:Y:S02]  /*67f0*/  SYNCS.PHASECHK.TRANS64.TRYWAIT P0, [R2+URZ+0x58], R0 ;  /* 0x00005800020075a7 */ /* 0x0022e400080011ff */
[----:B---3--:R-:W-:Y:S05]  /*6800*/  @!P0 NANOSLEEP.SYNCS 0x989680 ;  /* 0x009896800000895d */ /* 0x008fea0003900000 */
[----:B------:R-:W3:Y:S02]  /*6810*/  @!P0 SYNCS.PHASECHK.TRANS64 P0, [R2+URZ+0x58], R0 ;  /* 0x00005800020085a7 */ /* 0x000ee400080010ff */
[----:B--23--:R-:W-:Y:S05]  /*6820*/  @P0 EXIT ;  /* 0x000000000000094d */ /* 0x00cfea0003800000 */
[----:B------:R-:W-:Y:S05]  /*6830*/  BRA `(.L_x_106) ;  /* 0xfffffffc00ec7947 */ /* 0x000fea000383ffff */
.L_x_87:
[----:B------:R-:W-:-:S06]  /*6840*/  UISETP.GE.AND UP0, UPT, UR18, 0x4, UPT ;  /* 0x000000041200788c */ /* 0x000fcc000bf06270 */
[----:B------:R-:W-:-:S13]  /*6850*/  PLOP3.LUT P0, PT, PT, PT, UP0, 0x80, 0x8 ;  /* 0x000000000008781c */ /* 0x000fda0003f0f008 */
[----:B------:R-:W-:Y:S05]  /*6860*/  @!P0 EXIT ;  /* 0x000000000000894d */ /* 0x000fea0003800000 */
[----:B------:R-:W-:Y:S01]  /*6870*/  BAR.SYNC.DEFER_BLOCKING 0x6, 0xa0 ;  /* 0x0182800000007b1d */ /* 0x000fe20000010000 */
[C---:B------:R-:W-:Y:S01]  /*6880*/  IMAD.SHL.U32 R3, R66.reuse, 0x10, RZ ;  /* 0x0000001042037824 */ /* 0x040fe200078e00ff */
[C---:B------:R-:W-:Y:S01]  /*6890*/  SHF.L.U32 R2, R66.reuse, 0x1, RZ ;  /* 0x0000000142027819 */ /* 0x040fe200000006ff */
[C---:B------:R-:W-:Y:S01]  /*68a0*/  IMAD.SHL.U32 R5, R53.reuse, 0x200, RZ ;  /* 0x0000020035057824 */ /* 0x040fe200078e00ff */
[C---:B------:R-:W-:Y:S01]  /*68b0*/  LOP3.LUT R67, R66.reuse, 0x60, RZ, 0xc0, !PT ;  /* 0x0000006042437812 */ /* 0x040fe200078ec0ff */
[----:B------:R-:W-:Y:S01]  /*68c0*/  IMAD.SHL.U32 R4, R53, 0x200000, RZ ;  /* 0x0020000035047824 */ /* 0x000fe200078e00ff */
[----:B------:R-:W-:Y:S02]  /*68d0*/  UMOV UR43, 0x400 ;  /* 0x00000400002b7882 */ /* 0x000fe40000000000 */
[----:B------:R-:W1:Y:S01]  /*68e0*/  LDC.64 R50, c[0x0][0x8b0] ;  /* 0x00022c00ff327b82 */ /* 0x000e620000000a00 */
[----:B------:R-:W-:Y:S01]  /*68f0*/  ULEA UR43, UR61, UR43, 0x18 ;  /* 0x0000002b3d2b7291 */ /* 0x000fe2000f8ec0ff */
[C---:B------:R-:W-:Y:S01]  /*6900*/  LOP3.LUT R65, R3.reuse, 0x590, RZ, 0xc0, !PT ;  /* 0x0000059003417812 */ /* 0x040fe200078ec0ff */
[----:B------:R-:W2:Y:S01]  /*6910*/  LDCU.64 UR6, c[0x0][0x890] ;  /* 0x00011200ff0677ac */ /* 0x000ea20008000a00 */
[----:B------:R-:W-:Y:S01]  /*6920*/  LOP3.LUT R3, R3, 0x60, RZ, 0xc0, !PT ;  /* 0x0000006003037812 */ /* 0x000fe200078ec0ff */
[----:B------:R-:W-:Y:S01]  /*6930*/  IMAD.U32 R23, R66, 0x10000, RZ ;  /* 0x0001000042177824 */ /* 0x000fe200078e00ff */
[----:B------:R-:W-:Y:S01]  /*6940*/  LOP3.LUT R65, R65, 0x200, R5, 0xf8, !PT ;  /* 0x0000020041417812 */ /* 0x000fe200078ef805 */
[----:B------:R-:W-:Y:S01]  /*6950*/  UIADD3 UR4, UPT, UPT, UR43, 0x200, URZ ;  /* 0x000002002b047890 */ /* 0x000fe2000fffe0ff */
[----:B------:R-:W3:Y:S01]  /*6960*/  LDC.64 R48, c[0x0][0x8a8] ;  /* 0x00022a00ff307b82 */ /* 0x000ee20000000a00 */
[----:B------:R-:W-:Y:S01]  /*6970*/  LOP3.LUT R2, R3, 0xc, R2, 0xf8, !PT ;  /* 0x0000000c03027812 */ /* 0x000fe200078ef802 */
[----:B------:R-:W-:Y:S01]  /*6980*/  IMAD.MOV.U32 R22, RZ, RZ, RZ ;  /* 0x000000ffff167224 */ /* 0x000fe200078e00ff */
[----:B------:R-:W-:Y:S01]  /*6990*/  LOP3.LUT R4, R4, 0x200000, RZ, 0xc0, !PT ;  /* 0x0020000004047812 */ /* 0x000fe200078ec0ff */
[----:B------:R-:W-:Y:S01]  /*69a0*/  IMAD.MOV.U32 R62, RZ, RZ, RZ ;  /* 0x000000ffff3e7224 */ /* 0x000fe200078e00ff */
[----:B------:R-:W-:Y:S01]  /*69b0*/  LOP3.LUT R65, R65, R2, RZ, 0xfc, !PT ;  /* 0x0000000241417212 */ /* 0x000fe200078efcff */
[----:B------:R-:W-:Y:S01]  /*69c0*/  IMAD.U32 R57, RZ, RZ, UR4 ;  /* 0x00000004ff397e24 */ /* 0x000fe2000f8e00ff */
[----:B------:R-:W-:Y:S01]  /*69d0*/  LOP3.LUT R64, R66, 0x2, RZ, 0xc0, !PT ;  /* 0x0000000242407812 */ /* 0x000fe200078ec0ff */
[----:B------:R-:W-:Y:S01]  /*69e0*/  IMAD.MOV.U32 R61, RZ, RZ, RZ ;  /* 0x000000ffff3d7224 */ /* 0x000fe200078e00ff */
[----:B------:R-:W4:Y:S01]  /*69f0*/  LDS R0, [UR43+0x120] ;  /* 0x0001202bff007984 */ /* 0x000f220008000800 */
[----:B------:R-:W-:Y:S01]  /*6a00*/  LOP3.LUT R23, R4, 0x400000, R23, 0xf8, !PT ;  /* 0x0040000004177812 */ /* 0x000fe200078ef817 */
[----:B------:R-:W1:Y:S01]  /*6a10*/  LDCU UR59, c[0x0][0x370] ;  /* 0x00006e00ff3b77ac */ /* 0x000e620008000800 */
[----:B------:R-:W-:Y:S01]  /*6a20*/  LOP3.LUT R66, R66, 0x4, RZ, 0xc0, !PT ;  /* 0x0000000442427812 */ /* 0x000fe200078ec0ff */
[----:B--2---:R-:W-:Y:S01]  /*6a30*/  IMAD.U32 R68, RZ, RZ, UR7 ;  /* 0x00000007ff447e24 */ /* 0x004fe2000f8e00ff */
[----:B------:R-:W-:Y:S01]  /*6a40*/  LEA R65, R65, R57, 0x2 ;  /* 0x0000003941417211 */ /* 0x000fe200078e10ff */
[----:B------:R-:W2:Y:S01]  /*6a50*/  LDCU.64 UR50, c[0x0][0x348] ;  /* 0x00006900ff3277ac */ /* 0x000ea20008000a00 */
[----:B------:R-:W-:-:S02]  /*6a60*/  MOV R69, UR6 ;  /* 0x0000000600457c02 */ /* 0x000fc40008000f00 */
[----:B------:R-:W-:Y:S01]  /*6a70*/  MOV R59, RZ ;  /* 0x000000ff003b7202 */ /* 0x000fe20000000f00 */
[--C-:B------:R-:W-:Y:S01]  /*6a80*/  IMAD R64, R64, -0x10, R65.reuse ;  /* 0xfffffff040407824 */ /* 0x100fe200078e0241 */
[----:B------:R-:W1:Y:S01]  /*6a90*/  LDCU UR42, c[0x0][0xb0c] ;  /* 0x00016180ff2a77ac */ /* 0x000e620008000800 */
[----:B------:R-:W-:Y:S01]  /*6aa0*/  IMAD R63, R66, -0x10, R65 ;  /* 0xfffffff0423f7824 */ /* 0x000fe200078e0241 */
[----:B------:R-:W1:Y:S01]  /*6ab0*/  LDCU UR38, c[0x0][0xb30] ;  /* 0x00016600ff2677ac */ /* 0x000e620008000800 */
[----:B------:R-:W1:Y:S01]  /*6ac0*/  LDCU.64 UR56, c[0x0][0x888] ;  /* 0x00011100ff3877ac */ /* 0x000e620008000a00 */
[----:B------:R-:W1:Y:S01]  /*6ad0*/  LDCU.64 UR40, c[0x0][0xb28] ;  /* 0x00016500ff2877ac */ /* 0x000e620008000a00 */
[----:B------:R-:W1:Y:S01]  /*6ae0*/  LDCU.128 UR52, c[0x0][0xb10] ;  /* 0x00016200ff3477ac */ /* 0x000e620008000c00 */
[----:B------:R-:W1:Y:S01]  /*6af0*/  LDCU UR58, c[0x0][0x374] ;  /* 0x00006e80ff3a77ac */ /* 0x000e620008000800 */
[----:B------:R-:W-:Y:S01]  /*6b00*/  UMOV UR49, URZ ;  /* 0x000000ff00317c82 */ /* 0x000fe20008000000 */
[----:B------:R-:W-:Y:S01]  /*6b10*/  UMOV UR48, URZ ;  /* 0x000000ff00307c82 */ /* 0x000fe20008000000 */
[----:B-1234-:R-:W-:-:S07]  /*6b20*/  IMAD.IADD R23, R0, 0x1, R23 ;  /* 0x0000000100177824 */ /* 0x01efce00078e0217 */
.L_x_182:
[----:B------:R-:W-:Y:S02]  /*6b30*/  LEA R3, R59, UR43, 0x3 ;  /* 0x0000002b3b037c11 */ /* 0x000fe4000f8e18ff */
[----:B------:R-:W-:Y:S02]  /*6b40*/  SHF.L.U32 R0, R61, 0x1f, RZ ;  /* 0x0000001f3d007819 */ /* 0x000fe400000006ff */
[----:B-1----:R-:W-:Y:S02]  /*6b50*/  LEA R4, R59, UR43, 0x4 ;  /* 0x0000002b3b047c11 */ /* 0x002fe4000f8e20ff */
[----:B------:R-:W1:Y:S02]  /*6b60*/  SYNCS.PHASECHK.TRANS64.TRYWAIT P0, [R3+URZ+0x70], R0 ;  /* 0x00007000030075a7 */ /* 0x000e6400080011ff */
[----:B-1----:R-:W-:Y:S05]  /*6b70*/  @!P0 BRA `(.L_x_107) ;  /* 0x0000006800a88947 */ /* 0x002fea0003800000 */
.L_x_237:
[----:B------:R-:W2:Y:S01]  /*6b80*/  LDS.128 R4, [R4+0x100] ;  /* 0x0001000004047984 */ /* 0x000ea20000000c00 */
[----:B------:R-:W-:Y:S01]  /*6b90*/  UISETP.GE.AND UP0, UPT, UR39, 0x1, UPT ;  /* 0x000000012700788c */ /* 0x000fe2000bf06270 */
[----:B------:R-:W-:Y:S01]  /*6ba0*/  @!PT LDS RZ, [RZ] ;  /* 0x00000000fffff984 */ /* 0x000fe20000000800 */
[----:B------:R-:W-:Y:S01]  /*6bb0*/  @!PT LDS RZ, [RZ] ;  /* 0x00000000fffff984 */ /* 0x000fe20000000800 */
[----:B------:R-:W-:Y:S01]  /*6bc0*/  @!PT LDS RZ, [RZ] ;  /* 0x00000000fffff984 */ /* 0x000fe20000000800 */
[----:B------:R-:W-:Y:S01]  /*6bd0*/  @!PT LDS RZ, [RZ] ;  /* 0x00000000fffff984 */ /* 0x000fe20000000800 */
[----:B------:R3:W-:Y:S06]  /*6be0*/  MEMBAR.ALL.CTA ;  /* 0x0000000000007992 */ /* 0x0007ec0000008000 */
[----:B---3--:R-:W3:Y:S01]  /*6bf0*/  FENCE.VIEW.ASYNC.S ;  /* 0x00000000000073c6 */ /* 0x008ee20000000000 */
[----:B--2---:R-:W-:Y:S11]  /*6c00*/  LOP3.LUT P0, RZ, R6, 0x1, RZ, 0xc0, !PT ;  /* 0x0000000106ff7812 */ /* 0x004ff6000780c0ff */
[----:B------:R-:W-:Y:S02]  /*6c10*/  @!UPT UIADD3 URZ, UPT, UPT, URZ, URZ, URZ ;  /* 0x000000fffffff290 */ /* 0x000fe4000fffe0ff */
[----:B---3--:R-:W-:Y:S01]  /*6c20*/  VOTEU.ANY UP1, P0 ;  /* 0x0000000000ff7886 */ /* 0x008fe20000020100 */
[----:B------:R-:W-:Y:S01]  /*6c30*/  PLOP3.LUT P0, PT, PT, PT, UP1, 0x80, 0x8 ;  /* 0x000000000008781c */ /* 0x000fe20003f0f018 */
[----:B------:R-:W-:Y:S11]  /*6c40*/  UP2UR UR63, UPR, URZ, 0x2 ;  /* 0x00000002ff3f7883 */ /* 0x000ff60008000000 */
[----:B------:R-:W-:Y:S01]  /*6c50*/  @!UPT UIADD3 URZ, UPT, UPT, URZ, URZ, URZ ;  /* 0x000000fffffff290 */ /* 0x000fe2000fffe0ff */
[----:B-1----:R-:W-:Y:S02]  /*6c60*/  @P0 SHF.R.U32.HI R0, RZ, 0x10, R5 ;  /* 0x00000010ff000819 */ /* 0x002fe40000011605 */
        /* <DEDUP_REMOVED lines=12> */
[----:B------:R-:W2:Y:S01]  /*6d30*/  LDCU UR12, c[0x0][0xb20] ;  /* 0x00016400ff0c77ac */ /* 0x000ea20008000800 */
[----:B------:R-:W-:Y:S02]  /*6d40*/  UIMAD.WIDE.U32 UR4, UR58, UR55, URZ ;  /* 0x000000373a0472a5 */ /* 0x000fe4000f8e00ff */
[----:B------:R-:W-:Y:S02]  /*6d50*/  UIMAD.WIDE.U32 UR6, UR59, UR52, URZ ;  /* 0x000000343b0672a5 */ /* 0x000fe4000f8e00ff */
[----:B------:R-:W-:Y:S02]  /*6d60*/  UISETP.NE.AND UP0, UPT, UR54, 0x1, UPT ;  /* 0x000000013600788c */ /* 0x000fe4000bf05270 */
[----:B------:R-:W-:Y:S02]  /*6d70*/  UIMAD.WIDE.U32 UR8, UR36, UR55, URZ ;  /* 0x00000037240872a5 */ /* 0x000fe4000f8e00ff */
[----:B------:R-:W-:Y:S02]  /*6d80*/  UIMAD.WIDE.U32 UR10, UR37, UR52, URZ ;  /* 0x00000034250a72a5 */ /* 0x000fe4000f8e00ff */
[----:B------:R-:W-:Y:S02]  /*6d90*/  UISETP.NE.AND UP1, UPT, UR42, 0x1, UPT ;  /* 0x000000012a00788c */ /* 0x000fe4000bf25270 */
[----:B------:R-:W-:Y:S01]  /*6da0*/  UISETP.NE.AND UP2, UPT, UR39, 0x1, UPT ;  /* 0x000000012700788c */ /* 0x000fe2000bf45270 */
[----:B------:R-:W-:Y:S02]  /*6db0*/  UMOV UR4, UR5 ;  /* 0x0000000500047c82 */ /* 0x000fe40008000000 */
[----:B--2---:R-:W-:Y:S03]  /*6dc0*/  USHF.R.U32.HI UR5, URZ, UR12, UR4 ;  /* 0x0000000cff057299 */ /* 0x004fe60008011604 */
[----:B------:R-:W-:Y:S02]  /*6dd0*/  UMOV UR4, UR7 ;  /* 0x0000000700047c82 */ /* 0x000fe40008000000 */
[----:B------:R-:W-:Y:S02]  /*6de0*/  USHF.R.U32.HI UR7, URZ, UR53, UR4 ;  /* 0x00000035ff077299 */ /* 0x000fe40008011604 */
[----:B------:R-:W-:Y:S02]  /*6df0*/  USEL UR4, UR58, UR5, !UP0 ;  /* 0x000000053a047287 */ /* 0x000fe4000c000000 */
[----:B------:R-:W-:Y:S01]  /*6e00*/  USEL UR7, UR59, UR7, !UP1 ;  /* 0x000000073b077287 */ /* 0x000fe2000c800000 */
[----:B------:R-:W-:Y:S01]  /*6e10*/  UMOV UR5, UR9 ;  /* 0x0000000900057c82 */ /* 0x000fe20008000000 */
[----:B------:R-:W-:Y:S02]  /*6e20*/  UIMAD.WIDE.U32 UR8, UR4, UR40, URZ ;  /* 0x00000028040872a5 */ /* 0x000fe4000f8e00ff */
[----:B------:R-:W-:Y:S03]  /*6e30*/  USHF.R.U32.HI UR6, URZ, UR12, UR5 ;  /* 0x0000000cff067299 */ /* 0x000fe60008011605 */
[----:B------:R-:W-:Y:S01]  /*6e40*/  UMOV UR5, UR11 ;  /* 0x0000000b00057c82 */ /* 0x000fe20008000000 */
[----:B------:R-:W-:Y:S02]  /*6e50*/  UIMAD.WIDE.U32 UR10, UR7, UR40, URZ ;  /* 0x00000028070a72a5 */ /* 0x000fe4000f8e00ff */
[----:B------:R-:W-:Y:S02]  /*6e60*/  USHF.R.U32.HI UR12, URZ, UR53, UR5 ;  /* 0x00000035ff0c7299 */ /* 0x000fe40008011605 */
[----:B------:R-:W-:Y:S01]  /*6e70*/  USEL UR6, UR36, UR6, !UP0 ;  /* 0x0000000624067287 */ /* 0x000fe2000c000000 */
[----:B------:R-:W-:Y:S02]  /*6e80*/  UMOV UR5, UR9 ;  /* 0x0000000900057c82 */ /* 0x000fe40008000000 */
[----:B------:R-:W-:Y:S01]  /*6e90*/  UMOV UR10, UR11 ;  /* 0x0000000b000a7c82 */ /* 0x000fe20008000000 */
[----:B------:R-:W-:Y:S02]  /*6ea0*/  @UP2 USHF.R.U32.HI UR4, URZ, UR41, UR5 ;  /* 0x00000029ff042299 */ /* 0x000fe40008011605 */
[----:B------:R-:W-:Y:S02]  /*6eb0*/  @UP2 USHF.R.U32.HI UR7, URZ, UR41, UR10 ;  /* 0x00000029ff072299 */ /* 0x000fe4000801160a */
[----:B------:R-:W-:Y:S02]  /*6ec0*/  UIMAD UR4, UR39, UR4, URZ ;  /* 0x00000004270472a4 */ /* 0x000fe4000f8e02ff */
        /* <DEDUP_REMOVED lines=8> */
[----:B------:R-:W-:Y:S02]  /*6f50*/  USEL UR11, UR6, UR4, !UP2 ;  /* 0x00000004060b7287 */ /* 0x000fe4000d000000 */
[----:B------:R-:W-:Y:S02]  /*6f60*/  UIADD3 UR8, UPT, UPT, -UR5, URZ, URZ ;  /* 0x000000ff05087290 */ /* 0x000fe4000fffe1ff */
[----:B------:R-:W-:Y:S01]  /*6f70*/  UIADD3 UR10, UPT, UPT, -UR11, URZ, URZ ;  /* 0x000000ff0b0a7290 */ /* 0x000fe2000fffe1ff */
[----:B------:R-:W-:Y:S01]  /*6f80*/  @!UP0 UMOV UR4, UR9 ;  /* 0x0000000900048c82 */ /* 0x000fe20008000000 */
[----:B------:R-:W-:Y:S02]  /*6f90*/  UIADD3 UR9, UPT, UPT, -UR6, URZ, URZ ;  /* 0x000000ff06097290 */ /* 0x000fe4000fffe1ff */
[----:B------:R-:W-:Y:S02]  /*6fa0*/  @!UP0 USHF.R.U32.HI UR4, URZ, UR41, UR4 ;  /* 0x00000029ff048299 */ /* 0x000fe40008011604 */
[----:B------:R-:W-:Y:S02]  /*6fb0*/  UIMAD UR10, UR39, UR10, UR6 ;  /* 0x0000000a270a72a4 */ /* 0x000fe4000f8e0206 */
[----:B------:R-:W-:Y:S04]  /*6fc0*/  @!UP0 USEL UR4, UR5, UR4, !UP2 ;  /* 0x0000000405048287 */ /* 0x000fe8000d000000 */
[----:B------:R-:W-:Y:S02]  /*6fd0*/  @!UP0 UIMAD UR10, UR7, UR10, UR4 ;  /* 0x0000000a070a82a4 */ /* 0x000fe4000f8e0204 */
[----:B------:R-:W-:Y:S02]  /*6fe0*/  @!UP0 UIADD3 UR11, UPT, UPT, UR11, -UR4, URZ ;  /* 0x800000040b0b8290 */ /* 0x000fe4000fffe0ff */
[----:B------:R-:W-:Y:S02]  /*6ff0*/  UIMAD UR7, UR42, UR8, UR37 ;  /* 0x000000082a0772a4 */ /* 0x000fe4000f8e0225 */
[----:B------:R-:W-:Y:S02]  /*7000*/  @!UP0 UIMAD UR6, UR11, UR39, UR5 ;  /* 0x000000270b0682a4 */ /* 0x000fe4000f8e0205 */
[----:B------:R-:W-:Y:S01]  /*7010*/  UIMAD UR4, UR54, UR9, UR36 ;  /* 0x00000009360472a4 */ /* 0x000fe2000f8e0224 */
[----:B------:R-:W-:Y:S02]  /*7020*/  @!UP0 UMOV UR5, UR10 ;  /* 0x0000000a00058c82 */ /* 0x000fe40008000000 */
[----:B------:R-:W-:Y:S02]  /*7030*/  UIMAD UR37, UR5, UR42, UR7 ;  /* 0x0000002a052572a4 */ /* 0x000fe4000f8e0207 */
[----:B------:R-:W-:Y:S11]  /*7040*/  UIMAD UR36, UR6, UR54, UR4 ;  /* 0x00000036062472a4 */ /* 0x000ff6000f8e0204 */
[----:B------:R-:W-:Y:S01]  /*7050*/  @!UPT UIADD3 URZ, UPT, UPT, URZ, URZ, URZ ;  /* 0x000000fffffff290 */ /* 0x000fe2000fffe0ff */
.L_x_108:
[----:B------:R-:W-:Y:S01]  /*7060*/  UISETP.NE.AND UP0, UPT, UR38, 0x1, UPT ;  /* 0x000000012600788c */ /* 0x000fe2000bf05270 */
[----:B------:R-:W-:Y:S01]  /*7070*/  LOP3.LUT P0, RZ, R57, 0x1b0, RZ, 0xc0, !PT ;  /* 0x000001b039ff7812 */ /* 0x000fe2000780c0ff */
[----:B------:R-:W-:Y:S01]  /*7080*/  USHF.L.U32 UR46, UR20, 0x6, URZ ;  /* 0x00000006142e7899 */ /* 0x000fe200080006ff */
[----:B------:R-:W-:Y:S01]  /*7090*/  BSSY.RECONVERGENT B6, `(.L_x_109) ;  /* 0x0000034000067945 */ /* 0x000fe20003800200 */
[----:B------:R-:W-:Y:S01]  /*70a0*/  USHF.L.U32 UR45, UR27, 0x8, URZ ;  /* 0x000000081b2d7899 */ /* 0x000fe200080006ff */
[----:B------:R-:W-:Y:S06]  /*70b0*/  IADD3 R59, PT, PT, R59, 0x1, RZ ;  /* 0x000000013b3b7810 */ /* 0x000fec0007ffe0ff */
[----:B------:R-:W2:Y:S01]  /*70c0*/  @!UP0 LDCU.128 UR12, c[0x0][0xb10] ;  /* 0x00016200ff0c87ac */ /* 0x000ea20008000c00 */
[----:B------:R-:W3:Y:S01]  /*70d0*/  @!UP0 LDCU UR5, c[0x0][0xb0c] ;  /* 0x00016180ff0587ac */ /* 0x000ee20008000800 */
[----:B------:R-:W4:Y:S01]  /*70e0*/  @!UP0 LDCU UR10, c[0x0][0xb20] ;  /* 0x00016400ff0a87ac */ /* 0x000f220008000800 */
[----:B--2---:R-:W-:Y:S02]  /*70f0*/  UIMAD.WIDE.U32 UR8, UR37, UR12, URZ ;  /* 0x0000000c250872a5 */ /* 0x004fe4000f8e00ff */
[----:B------:R-:W-:Y:S02]  /*7100*/  UIMAD.WIDE.U32 UR6, UR36, UR15, URZ ;  /* 0x0000000f240672a5 */ /* 0x000fe4000f8e00ff */
[----:B------:R-:W-:Y:S03]  /*7110*/  @!UP0 UISETP.NE.AND UP1, UPT, UR14, 0x1, UPT ;  /* 0x000000010e00888c */ /* 0x000fe6000bf25270 */
[----:B------:R-:W-:Y:S01]  /*7120*/  @!UP0 UMOV UR4, UR9 ;  /* 0x0000000900048c82 */ /* 0x000fe20008000000 */
[----:B---3--:R-:W-:Y:S02]  /*7130*/  @!UP0 UISETP.NE.AND UP2, UPT, UR5, 0x1, UPT ;  /* 0x000000010500888c */ /* 0x008fe4000bf45270 */
[----:B------:R-:W-:Y:S01]  /*7140*/  @!UP0 USHF.R.U32.HI UR4, URZ, UR13, UR4 ;  /* 0x0000000dff048299 */ /* 0x000fe20008011604 */
[----:B------:R-:W-:Y:S02]  /*7150*/  @!UP0 UMOV UR6, UR7 ;  /* 0x0000000700068c82 */ /* 0x000fe40008000000 */
[----:B----4-:R-:W-:Y:S02]  /*7160*/  @!UP0 USHF.R.U32.HI UR6, URZ, UR10, UR6 ;  /* 0x0000000aff068299 */ /* 0x010fe40008011606 */
[----:B------:R-:W-:Y:S02]  /*7170*/  @!UP0 USEL UR7, UR37, UR4, !UP2 ;  /* 0x0000000425078287 */ /* 0x000fe4000d000000 */
[----:B------:R-:W-:Y:S04]  /*7180*/  @!UP0 USEL UR6, UR36, UR6, !UP1 ;  /* 0x0000000624068287 */ /* 0x000fe8000c800000 */
[----:B------:R-:W-:Y:S02]  /*7190*/  @!UP0 UIADD3 UR4, UPT, UPT, -UR7, UR6, URZ ;  /* 0x0000000607048290 */ /* 0x000fe4000fffe1ff */
[----:B------:R-:W-:Y:S02]  /*71a0*/  @!UP0 UIADD3 UR6, UPT, UPT, UR7, -UR6, URZ ;  /* 0x8000000607068290 */ /* 0x000fe4000fffe0ff */
[----:B------:R-:W-:Y:S02]  /*71b0*/  @!UP0 UIMAD UR37, UR4, UR5, UR37 ;  /* 0x00000005042582a4 */ /* 0x000fe4000f8e0225 */
[----:B------:R-:W-:Y:S01]  /*71c0*/  @!UP0 UIMAD UR36, UR6, UR14, UR36 ;  /* 0x0000000e062482a4 */ /* 0x000fe2000f8e0224 */
[----:B------:R-:W-:Y:S11]  /*71d0*/  @!P0 BRA `(.L_x_110) ;  /* 0x00000000007c8947 */ /* 0x000ff60003800000 */
[----:B------:R-:W2:Y:S01]  /*71e0*/  LDCU.64 UR8, c[0x4][0x80] ;  /* 0x01001000ff0877ac */ /* 0x000ea20008000a00 */
[----:B------:R-:W-:Y:S01]  /*71f0*/  MOV R2, 0x0 ;  /* 0x0000000000027802 */ /* 0x000fe20000000f00 */
[----:B------:R-:W-:Y:S02]  /*7200*/  HFMA2 R12, -RZ, RZ, 0, 5.9604644775390625e-08 ;  /* 0x00000001ff0c7431 */ /* 0x000fe400000001ff */
[----:B------:R-:W-:Y:S01]  /*7210*/  IMAD.MOV.U32 R8, RZ, RZ, 0x70 ;  /* 0x00000070ff087424 */ /* 0x000fe200078e00ff */
[----:B------:R3:W4:Y:S01]  /*7220*/  LDC.64 R14, c[0x4][R2] ;  /* 0x01000000020e7b82 */ /* 0x0007220000000a00 */
[----:B------:R-:W1:Y:S01]  /*7230*/  LDCU.64 UR6, c[0x4][0x88] ;  /* 0x01001100ff0677ac */ /* 0x000e620008000a00 */
[----:B------:R-:W-:Y:S01]  /*7240*/  IMAD.MOV.U32 R13, RZ, RZ, RZ ;  /* 0x000000ffff0d7224 */ /* 0x000fe200078e00ff */
[----:B------:R-:W1:Y:S01]  /*7250*/  LDCU.64 UR4, c[0x4][0x8] ;  /* 0x01000100ff0477ac */ /* 0x000e620008000a00 */
[----:B--2---:R-:W-:Y:S01]  /*7260*/  MOV R5, UR9 ;  /* 0x0000000900057c02 */ /* 0x004fe20008000f00 */
[----:B------:R-:W-:Y:S01]  /*7270*/  IMAD.U32 R4, RZ, RZ, UR8 ;  /* 0x00000008ff047e24 */ /* 0x000fe2000f8e00ff */
[----:B-1----:R-:W-:Y:S01]  /*7280*/  MOV R7, UR7 ;  /* 0x0000000700077c02 */ /* 0x002fe20008000f00 */
[----:B------:R-:W-:Y:S01]  /*7290*/  IMAD.U32 R6, RZ, RZ, UR6 ;  /* 0x00000006ff067e24 */ /* 0x000fe2000f8e00ff */
[----:B------:R-:W-:Y:S01]  /*72a0*/  MOV R11, UR5 ;  /* 0x00000005000b7c02 */ /* 0x000fe20008000f00 */
[----:B------:R-:W-:Y:S02]  /*72b0*/  IMAD.U32 R10, RZ, RZ, UR4 ;  /* 0x00000004ff0a7e24 */ /* 0x000fe4000f8e00ff */
[----:B------:R-:W-:Y:S07]  /*72c0*/  LEPC R20, `(.L_x_111) ;  /* 0x000000001014794e */ /* 0x000fee0000000000 */
[----:B---345:R-:W-:Y:S05]  /*72d0*/  CALL.ABS.NOINC R14 ;  /* 0x000000000e007343 */ /* 0x038fea0003c00000 */
.L_x_111:
[----:B------:R-:W1:Y:S01]  /*72e0*/  LDCU.64 UR8, c[0x4][0x80] ;  /* 0x01001000ff0877ac */ /* 0x000e620008000a00 */
[----:B------:R-:W2:Y:S01]  /*72f0*/  LDC.64 R2, c[0x4][R2] ;  /* 0x0100000002027b82 */ /* 0x000ea20000000a00 */
[----:B------:R-:W-:Y:S02]  /*7300*/  HFMA2 R12, -RZ, RZ, 0, 5.9604644775390625e-08 ;  /* 0x00000001ff0c7431 */ /* 0x000fe400000001ff */
[----:B------:R-:W-:Y:S02]  /*7310*/  IMAD.MOV.U32 R8, RZ, RZ, 0x70 ;  /* 0x00000070ff087424 */ /* 0x000fe400078e00ff */
[----:B------:R-:W-:Y:S01]  /*7320*/  IMAD.MOV.U32 R13, RZ, RZ, RZ ;  /* 0x000000ffff0d7224 */ /* 0x000fe200078e00ff */
[----:B------:R-:W3:Y:S01]  /*7330*/  LDCU.64 UR6, c[0x4][0x88] ;  /* 0x01001100ff0677ac */ /* 0x000ee20008000a00 */
[----:B------:R-:W4:Y:S01]  /*7340*/  LDCU.64 UR4, c[0x4][0x8] ;  /* 0x01000100ff0477ac */ /* 0x000f220008000a00 */
[----:B-1----:R-:W-:Y:S02]  /*7350*/  MOV R4, UR8 ;  /* 0x0000000800047c02 */ /* 0x002fe40008000f00 */
[----:B------:R-:W-:Y:S02]  /*7360*/  MOV R5, UR9 ;  /* 0x0000000900057c02 */ /* 0x000fe40008000f00 */
[----:B---3--:R-:W-:Y:S01]  /*7370*/  MOV R7, UR7 ;  /* 0x0000000700077c02 */ /* 0x008fe20008000f00 */
[----:B------:R-:W-:Y:S01]  /*7380*/  IMAD.U32 R6, RZ, RZ, UR6 ;  /* 0x00000006ff067e24 */ /* 0x000fe2000f8e00ff */
[----:B----4-:R-:W-:Y:S01]  /*7390*/  MOV R11, UR5 ;  /* 0x00000005000b7c02 */ /* 0x010fe20008000f00 */
[----:B------:R-:W-:Y:S02]  /*73a0*/  IMAD.U32 R10, RZ, RZ, UR4 ;  /* 0x00000004ff0a7e24 */ /* 0x000fe4000f8e00ff */
[----:B------:R-:W-:Y:S07]  /*73b0*/  LEPC R20, `(.L_x_110) ;  /* 0x000000001014794e */ /* 0x000fee0000000000 */
[----:B--2---:R-:W-:Y:S05]  /*73c0*/  CALL.ABS.NOINC R2 ;  /* 0x0000000002007343 */ /* 0x004fea0003c00000 */
.L_x_110:
[----:B------:R-:W-:Y:S05]  /*73d0*/  BSYNC.RECONVERGENT B6 ;  /* 0x0000000000067941 */ /* 0x000fea0003800200 */
.L_x_109:
[----:B------:R-:W-:Y:S02]  /*73e0*/  R2UR UR6, R56 ;  /* 0x00000000380672ca */ /* 0x000fe400000e0000 */
[----:B------:R-:W-:Y:S02]  /*73f0*/  R2UR UR5, R69 ;  /* 0x00000000450572ca */ /* 0x000fe400000e0000 */
[----:B------:R-:W-:Y:S02]  /*7400*/  R2UR UR4, R68 ;  /* 0x00000000440472ca */ /* 0x000fe400000e0000 */
[----:B------:R-:W-:Y:S02]  /*7410*/  ISETP.NE.U32.AND P4, PT, R50, RZ, PT ;  /* 0x000000ff3200720c */ /* 0x000fe40003f85070 */
[----:B------:R-:W-:Y:S02]  /*7420*/  ISETP.NE.U32.AND P2, PT, RZ, UR56, PT ;  /* 0x00000038ff007c0c */ /* 0x000fe4000bf45070 */
[----:B------:R-:W-:Y:S02]  /*7430*/  ISETP.NE.AND.EX P4, PT, R51, RZ, PT, P4 ;  /* 0x000000ff3300720c */ /* 0x000fe40003f85340 */
[----:B------:R-:W-:Y:S01]  /*7440*/  ISETP.NE.AND.EX P2, PT, RZ, UR57, PT, P2 ;  /* 0x00000039ff007c0c */ /* 0x000fe2000bf45320 */
[----:B------:R-:W-:Y:S02]  /*7450*/  UISETP.NE.AND UP2, UPT, UR6, URZ, UPT ;  /* 0x000000ff0600728c */ /* 0x000fe4000bf45270 */
[----:B------:R-:W-:Y:S04]  /*7460*/  UISETP.NE.U32.AND UP0, UPT, UR5, URZ, UPT ;  /* 0x000000ff0500728c */ /* 0x000fe8000bf05070 */
[----:B------:R-:W-:Y:S01]  /*7470*/  UISETP.NE.AND.EX UP1, UPT, UR4, URZ, UPT, UP0 ;  /* 0x000000ff0400728c */ /* 0x000fe2000bf25300 */
[----:B------:R-:W-:Y:S01]  /*7480*/  PLOP3.LUT P1, PT, PT, PT, UP2, 0x80, 0x8 ;  /* 0x000000000008781c */ /* 0x000fe20003f2f028 */
[----:B------:R-:W-:Y:S03]  /*7490*/  UPLOP3.LUT UP0, UPT, UPT, UPT, UPT, 0x40, 0x4 ;  /* 0x000000000004789c */ /* 0x000fe60003f0e870 */
[----:B------:R-:W-:Y:S06]  /*74a0*/  @UP2 UPLOP3.LUT UP0, UPT, UPT, UPT, UP1, 0x80, 0x8 ;  /* 0x000000000008289c */ /* 0x000fec0003f0f010 */
[----:B------:R-:W-:Y:S01]  /*74b0*/  PLOP3.LUT P0, PT, PT, PT, UP0, 0x80, 0x8 ;  /* 0x000000000008781c */ /* 0x000fe20003f0f008 */
[----:B------:R-:W-:Y:S01]  /*74c0*/  @!UPT UIADD3 URZ, UPT, UPT, URZ, URZ, URZ ;  /* 0x000000fffffff290 */ /* 0x000fe2000fffe0ff */
[----:B------:R-:W-:Y:S11]  /*74d0*/  BRA.U !UP1, `(.L_x_112) ;  /* 0x0000000109407547 */ /* 0x000ff6000b800000 */
[----:B------:R-:W-:Y:S01]  /*74e0*/  UISETP.NE.U32.AND UP0, UPT, UR56, URZ, UPT ;  /* 0x000000ff3800728c */ /* 0x000fe2000bf05070 */
[----:B------:R-:W-:Y:S01]  /*74f0*/  R2UR UR6, R69 ;  /* 0x00000000450672ca */ /* 0x000fe200000e0000 */
[----:B------:R-:W2:Y:S01]  /*7500*/  LDCU.64 UR8, c[0x0][0x358] ;  /* 0x00006b00ff0877ac */ /* 0x000ea20008000a00 */
[----:B------:R-:W-:Y:S02]  /*7510*/  HFMA2 R52, -RZ, RZ, 0, 5.9604644775390625e-08 ;  /* 0x00000001ff347431 */ /* 0x000fe400000001ff */
[----:B-1----:R-:W-:Y:S01]  /*7520*/  IMAD.MOV.U32 R0, RZ, RZ, 0x1 ;  /* 0x00000001ff007424 */ /* 0x002fe200078e00ff */
[----:B------:R-:W-:Y:S06]  /*7530*/  UISETP.NE.AND.EX UP0, UPT, UR57, URZ, UPT, UP0 ;  /* 0x000000ff3900728c */ /* 0x000fec000bf05300 */
[----:B------:R-:W-:Y:S05]  /*7540*/  PLOP3.LUT P3, PT, PT, PT, UP0, 0x80, 0x8 ;  /* 0x000000000008781c */ /* 0x000fea0003f6f008 */
[----:B------:R-:W1:Y:S01]  /*7550*/  @UP0 LDCU.64 UR4, c[0x0][0x888] ;  /* 0x00011100ff0407ac */ /* 0x000e620008000a00 */
[----:B------:R-:W-:Y:S07]  /*7560*/  @UP0 UIMAD UR6, UR60, UR6, URZ ;  /* 0x000000063c0602a4 */ /* 0x000fee000f8e02ff */
[----:B------:R-:W-:Y:S01]  /*7570*/  @!P3 PRMT R52, R0, 0x7610, R52 ;  /* 0x000076100034b816 */ /* 0x000fe20000000034 */
[----:B-1----:R-:W-:Y:S06]  /*7580*/  @UP0 UIMAD.WIDE UR4, UR6, 0x4, UR4 ;  /* 0x00000004060408a5 */ /* 0x002fec000f8e0204 */
[----:B------:R-:W-:Y:S02]  /*7590*/  IMAD.U32 R2, RZ, RZ, UR4 ;  /* 0x00000004ff027e24 */ /* 0x000fe4000f8e00ff */
[----:B------:R-:W-:Y:S03]  /*75a0*/  IMAD.U32 R3, RZ, RZ, UR5 ;  /* 0x00000005ff037e24 */ /* 0x000fe6000f8e00ff */
[----:B------:R-:W1:Y:S02]  /*75b0*/  @!UP0 LDCU UR4, c[0x0][0x880] ;  /* 0x00011000ff0487ac */ /* 0x000e640008000800 */
[----:B--2--5:R2:W5:Y:S02]  /*75c0*/  @P3 LDG.E R27, desc[UR8][R2.64] ;  /* 0x00000008021b3981 */ /* 0x024564000c1e1900 */
[----:B-12---:R-:W-:Y:S02]  /*75d0*/  @!P3 MOV R27, UR4 ;  /* 0x00000004001bbc02 */ /* 0x006fe40008000f00 */
.L_x_112:
[----:B------:R-:W-:Y:S05]  /*75e0*/  @!P4 BRA `(.L_x_113) ;  /* 0x000000000024c947 */ /* 0x000fea0003800000 */
[----:B------:R-:W-:Y:S01]  /*75f0*/  ISETP.NE.U32.AND P3, PT, R48, RZ, PT ;  /* 0x000000ff3000720c */ /* 0x000fe20003f65070 */
[----:B------:R-:W2:Y:S03]  /*7600*/  LDCU.64 UR4, c[0x0][0x358] ;  /* 0x00006b00ff0477ac */ /* 0x000ea60008000a00 */
[----:B------:R-:W-:Y:S11]  /*7610*/  ISETP.NE.AND.EX P3, PT, R49, RZ, PT, P3 ;  /* 0x000000ff3100720c */ /* 0x000ff60003f65330 */
[----:B------:R-:W-:Y:S02]  /*7620*/  @!UPT UIADD3 URZ, UPT, UPT, URZ, URZ, URZ ;  /* 0x000000fffffff290 */ /* 0x000fe4000fffe0ff */
[----:B------:R-:W3:Y:S01]  /*7630*/  @P3 LDC.64 R2, c[0x0][0x8a8] ;  /* 0x00022a00ff023b82 */ /* 0x000ee20000000a00 */
[----:B-1----:R-:W-:Y:S04]  /*7640*/  @P3 IMAD R0, R50, UR60, RZ ;  /* 0x0000003c32003c24 */ /* 0x002fe8000f8e02ff */
[----:B---3--:R-:W-:Y:S05]  /*7650*/  @P3 IMAD.WIDE R2, R0, 0x4, R2 ;  /* 0x0000000400023825 */ /* 0x008fea00078e0202 */
[----:B--2--5:R2:W5:Y:S02]  /*7660*/  @P3 LDG.E R24, desc[UR4][R2.64] ;  /* 0x0000000402183981 */ /* 0x024564000c1e1900 */
[----:B--2---:R-:W3:Y:S02]  /*7670*/  @!P3 LDC R24, c[0x0][0x8a0] ;  /* 0x00022800ff18bb82 */ /* 0x004ee40000000800 */
.L_x_113:
[----:B-----5:R-:W-:Y:S01]  /*7680*/  FSETP.NEU.AND P3, PT, R27, RZ, PT ;  /* 0x000000ff1b00720b */ /* 0x020fe20003f6d000 */
[----:B------:R-:W-:Y:S01]  /*7690*/  BSSY B1, `(.L_x_114) ;  /* 0x0000038000017945 */ /* 0x000fe20003800000 */
[----:B------:R-:W-:Y:S01]  /*76a0*/  SEL R3, RZ, 0xffffffff, P2 ;  /* 0xffffffffff037807 */ /* 0x000fe20001000000 */
[----:B------:R-:W-:Y:S01]  /*76b0*/  IMAD.MOV.U32 R72, RZ, RZ, 0x1 ;  /* 0x00000001ff487424 */ /* 0x000fe200078e00ff */
[----:B------:R-:W-:Y:S01]  /*76c0*/  @P1 LOP3.LUT P2, RZ, R52, 0xff, RZ, 0xc0, !PT ;  /* 0x000000ff34ff1812 */ /* 0x000fe2000784c0ff */
[----:B------:R-:W-:Y:S01]  /*76d0*/  IMAD R25, R22, 0x80, R23 ;  /* 0x0000008016197824 */ /* 0x000fe200078e0217 */
[----:B-1----:R-:W-:Y:S01]  /*76e0*/  @P1 SEL R0, RZ, 0xffffffff, P3 ;  /* 0xffffffffff001807 */ /* 0x002fe20001800000 */
[----:B------:R-:W-:Y:S01]  /*76f0*/  IMAD R60, R66, -0x10, R64 ;  /* 0xfffffff0423c7824 */ /* 0x000fe200078e0240 */
[----:B------:R-:W-:Y:S01]  /*7700*/  LEA R71, R22, UR43, 0x3 ;  /* 0x0000002b16477c11 */ /* 0x000fe2000f8e18ff */
[----:B------:R-:W-:Y:S01]  /*7710*/  IMAD.MOV.U32 R26, RZ, RZ, RZ ;  /* 0x000000ffff1a7224 */ /* 0x000fe200078e00ff */
[C---:B------:R-:W-:Y:S02]  /*7720*/  @P0 SEL R0, R3.reuse, R0, !P2 ;  /* 0x0000000003000207 */ /* 0x040fe40005000000 */
[----:B------:R-:W-:Y:S02]  /*7730*/  CS2R R38, SRZ ;  /* 0x0000000000267805 */ /* 0x000fe4000001ff00 */
[----:B------:R-:W-:Y:S02]  /*7740*/  PLOP3.LUT P2, PT, PT, PT, UP1, 0x80, 0x8 ;  /* 0x000000000008781c */ /* 0x000fe40003f4f018 */
[----:B------:R-:W-:Y:S02]  /*7750*/  CS2R R36, SRZ ;  /* 0x0000000000247805 */ /* 0x000fe4000001ff00 */
[----:B------:R-:W-:Y:S02]  /*7760*/  @P1 LOP3.LUT R0, R0, 0x1, RZ, 0xc0, !PT ;  /* 0x0000000100001812 */ /* 0x000fe400078ec0ff */
[----:B------:R-:W-:Y:S02]  /*7770*/  CS2R R34, SRZ ;  /* 0x0000000000227805 */ /* 0x000fe4000001ff00 */
[----:B------:R-:W-:Y:S02]  /*7780*/  LOP3.LUT P4, R58, R52, 0xff, RZ, 0xc0, !PT ;  /* 0x000000ff343a7812 */ /* 0x000fe4000788c0ff */
[----:B------:R-:W-:Y:S02]  /*7790*/  CS2R R32, SRZ ;  /* 0x0000000000207805 */ /* 0x000fe4000001ff00 */
[----:B------:R-:W-:Y:S02]  /*77a0*/  ISETP.NE.U32.OR P5, PT, R0, 0x1, !P1 ;  /* 0x000000010000780c */ /* 0x000fe40004fa5470 */
[----:B------:R-:W-:Y:S02]  /*77b0*/  CS2R R42, SRZ ;  /* 0x00000000002a7805 */ /* 0x000fe4000001ff00 */
[----:B------:R-:W-:Y:S02]  /*77c0*/  SEL R2, RZ, 0xffffffff, P3 ;  /* 0xffffffffff027807 */ /* 0x000fe40001800000 */
[----:B------:R-:W-:Y:S02]  /*77d0*/  CS2R R40, SRZ ;  /* 0x0000000000287805 */ /* 0x000fe4000001ff00 */
[----:B------:R-:W-:Y:S02]  /*77e0*/  P2R R70, PR, RZ, 0x20 ;  /* 0x00000020ff467803 */ /* 0x000fe40000000000 */
[----:B------:R-:W-:Y:S02]  /*77f0*/  CS2R R46, SRZ ;  /* 0x00000000002e7805 */ /* 0x000fe4000001ff00 */
[----:B------:R-:W-:Y:S02]  /*7800*/  CS2R R44, SRZ ;  /* 0x00000000002c7805 */ /* 0x000fe4000001ff00 */
[----:B------:R-:W-:Y:S04]  /*7810*/  @P2 SEL R2, R3, R2, !P4 ;  /* 0x0000000203022207 */ /* 0x000fe80006000000 */
[----:B------:R-:W-:Y:S02]  /*7820*/  LOP3.LUT R2, R2, 0x1, RZ, 0xc0, !PT ;  /* 0x0000000102027812 */ /* 0x000fe400078ec0ff */
[----:B------:R-:W-:Y:S02]  /*7830*/  @P5 SHF.L.U32 R0, RZ, 0x1f, RZ ;  /* 0x0000001fff005819 */ /* 0x000fe400000006ff */
[----:B------:R-:W-:Y:S02]  /*7840*/  ISETP.NE.U32.AND P2, PT, R2, 0x1, PT ;  /* 0x000000010200780c */ /* 0x000fe40003f45070 */
[----:B------:R1:W2:Y:S02]  /*7850*/  @P5 SYNCS.PHASECHK.TRANS64.TRYWAIT P1, [UR43+0x20], R0 ;  /* 0x00002000ff0055a7 */ /* 0x0002a4000802112b */
[----:B------:R-:W-:Y:S02]  /*7860*/  P2R R73, PR, RZ, 0x4 ;  /* 0x00000004ff497803 */ /* 0x000fe40000000000 */
[----:B-1----:R-:W-:Y:S04]  /*7870*/  SHF.L.U32 R0, R62, 0x1f, RZ ;  /* 0x0000001f3e007819 */ /* 0x002fe800000006ff */
[----:B------:R1:W4:Y:S01]  /*7880*/  SYNCS.PHASECHK.TRANS64.TRYWAIT P0, [R71+URZ+0x90], R0 ;  /* 0x00009000470075a7 */ /* 0x00032200080011ff */
[----:B--2---:R-:W-:Y:S01]  /*7890*/  @P5 SEL R72, RZ, 0x1, !P1 ;  /* 0x00000001ff485807 */ /* 0x004fe20004800000 */
[----:B-1----:R-:W-:Y:S06]  /*78a0*/  @!P5 BRA `(.L_x_115) ;  /* 0x000000000058d947 */ /* 0x002fec0003800000 */
[----:B------:R-:W-:Y:S01]  /*78b0*/  IMAD.MOV.U32 R39, RZ, RZ, RZ ;  /* 0x000000ffff277224 */ /* 0x000fe200078e00ff */
[----:B------:R-:W-:Y:S01]  /*78c0*/  ISETP.NE.AND P1, PT, R72, RZ, PT ;  /* 0x000000ff4800720c */ /* 0x000fe20003f25270 */
[----:B------:R-:W-:Y:S01]  /*78d0*/  BSSY B0, `(.L_x_116) ;  /* 0x000000c000007945 */ /* 0x000fe20003800000 */
[----:B------:R-:W-:Y:S02]  /*78e0*/  CS2R R46, SRZ ;  /* 0x00000000002e7805 */ /* 0x000fe4000001ff00 */
[----:B------:R-:W-:Y:S02]  /*78f0*/  CS2R R44, SRZ ;  /* 0x00000000002c7805 */ /* 0x000fe4000001ff00 */
[----:B------:R-:W-:Y:S02]  /*7900*/  CS2R R42, SRZ ;  /* 0x00000000002a7805 */ /* 0x000fe4000001ff00 */
[----:B------:R-:W-:Y:S02]  /*7910*/  CS2R R40, SRZ ;  /* 0x0000000000287805 */ /* 0x000fe4000001ff00 */
[----:B------:R-:W-:Y:S02]  /*7920*/  CS2R R34, SRZ ;  /* 0x0000000000227805 */ /* 0x000fe4000001ff00 */
[----:B------:R-:W-:Y:S02]  /*7930*/  CS2R R32, SRZ ;  /* 0x0000000000207805 */ /* 0x000fe4000001ff00 */
[----:B------:R-:W-:Y:S01]  /*7940*/  CS2R R36, SRZ ;  /* 0x0000000000247805 */ /* 0x000fe2000001ff00 */
[----:B------:R-:W-:Y:S06]  /*7950*/  @P1 BRA `(.L_x_117) ;  /* 0x00000000000c1947 */ /* 0x000fec0003800000 */
[----:B------:R-:W-:Y:S04]  /*7960*/  SHF.L.U32 R3, RZ, 0x1f, RZ ;  /* 0x0000001fff037819 */ /* 0x000fe800000006ff */
[----:B------:R-:W1:Y:S02]  /*7970*/  SYNCS.PHASECHK.TRANS64.TRYWAIT P1, [UR43+0x20], R3 ;  /* 0x00002003ff0075a7 */ /* 0x000e64000802112b */
[----:B-1----:R-:W-:Y:S05]  /*7980*/  @!P1 BRA `(.L_x_118) ;  /* 0x0000005c00389947 */ /* 0x002fea0003800000 */
.L_x_117:
[----:B------:R-:W-:Y:S05]  /*7990*/  BSYNC B0 ;  /* 0x0000000000007941 */ /* 0x000fea0003800000 */
.L_x_116:
[----:B------:R-:W-:Y:S01]  /*79a0*/  ISETP.NE.AND P1, PT, R73, RZ, PT ;  /* 0x000000ff4900720c */ /* 0x000fe20003f25270 */
[----:B------:R-:W-:Y:S11]  /*79b0*/  HFMA2 R26, -RZ, RZ, 0, 5.9604644775390625e-08 ;  /* 0x00000001ff1a7431 */ /* 0x000ff600000001ff */
[----:B------:R-:W-:Y:S01]  /*79c0*/  @!UPT UIADD3 URZ, UPT, UPT, URZ, URZ, URZ ;  /* 0x000000fffffff290 */ /* 0x000fe2000fffe0ff */
[----:B------:R2:W1:Y:S04]  /*79d0*/  @P1 LDS.128 R44, [R65] ;  /* 0x00000000412c1984 */ /* 0x0004680000000c00 */
[----:B------:R2:W1:Y:S04]  /*79e0*/  @P1 LDS.128 R40, [R64+0x10] ;  /* 0x0000100040281984 */ /* 0x0004680000000c00 */
[----:B------:R2:W1:Y:S04]  /*79f0*/  @P1 LDS.128 R32, [R63+0x20] ;  /* 0x000020003f201984 */ /* 0x0004680000000c00 */
[----:B------:R2:W1:Y:S02]  /*7a00*/  @P1 LDS.128 R36, [R60+0x30] ;  /* 0x000030003c241984 */ /* 0x0004640000000c00 */
.L_x_115:
[----:B------:R-:W-:Y:S05]  /*7a10*/  BSYNC B1 ;  /* 0x0000000000017941 */ /* 0x000fea0003800000 */
.L_x_114:
[----:B-1----:R-:W-:Y:S04]  /*7a20*/  SHF.R.U32.HI R2, RZ, 0x15, R25 ;  /* 0x00000015ff027819 */ /* 0x002fe80000011619 */
[----:B------:R-:W-:Y:S01]  /*7a30*/  LOP3.LUT P1, RZ, R2, 0x3, R53, 0x48, !PT ;  /* 0x0000000302ff7812 */ /* 0x000fe20007824835 */
[----:B------:R-:W-:Y:S01]  /*7a40*/  @!UPT UIADD3 URZ, UPT, UPT, URZ, URZ, URZ ;  /* 0x000000fffffff290 */ /* 0x000fe2000fffe0ff */
[----:B----4-:R-:W-:Y:S11]  /*7a50*/  @P0 BRA `(.L_x_119) ;  /* 0x0000000000080947 */ /* 0x010ff60003800000 */
[----:B------:R-:W1:Y:S02]  /*7a60*/  SYNCS.PHASECHK.TRANS64.TRYWAIT P0, [R71+URZ+0x90], R0 ;  /* 0x00009000470075a7 */ /* 0x000e6400080011ff */
[----:B-1----:R-:W-:Y:S05]  /*7a70*/  @!P0 BRA `(.L_x_120) ;  /* 0x0000005c00148947 */ /* 0x002fea0003800000 */
.L_x_119:
[----:B------:R-:W-:Y:S05]  /*7a80*/  @!P1 BRA `(.L_x_121) ;  /* 0x0000000000409947 */ /* 0x000fea0003800000 */
[----:B------:R-:W4:Y:S01]  /*7a90*/  LDCU.64 UR8, c[0x4][0x70] ;  /* 0x01000e00ff0877ac */ /* 0x000f220008000a00 */
[----:B------:R-:W-:Y:S01]  /*7aa0*/  MOV R3, 0x0 ;  /* 0x0000000000037802 */ /* 0x000fe20000000f00 */
[----:B------:R-:W-:Y:S02]  /*7ab0*/  HFMA2 R12, -RZ, RZ, 0, 5.9604644775390625e-08 ;  /* 0x00000001ff0c7431 */ /* 0x000fe400000001ff */
[----:B------:R-:W-:Y:S02]  /*7ac0*/  IMAD.MOV.U32 R8, RZ, RZ, 0x192 ;  /* 0x00000192ff087424 */ /* 0x000fe400078e00ff */
[----:B------:R-:W-:Y:S01]  /*7ad0*/  IMAD.MOV.U32 R13, RZ, RZ, RZ ;  /* 0x000000ffff0d7224 */ /* 0x000fe200078e00ff */
[----:B------:R-:W5:Y:S01]  /*7ae0*/  LDCU.64 UR6, c[0x4][0x78] ;  /* 0x01000f00ff0677ac */ /* 0x000f620008000a00 */
[----:B------:R-:W1:Y:S01]  /*7af0*/  LDC.64 R2, c[0x4][R3] ;  /* 0x0100000003027b82 */ /* 0x000e620000000a00 */
[----:B------:R-:W2:Y:S01]  /*7b00*/  LDCU.64 UR4, c[0x4][0x10] ;  /* 0x01000200ff0477ac */ /* 0x000ea20008000a00 */
[----:B----4-:R-:W-:Y:S01]  /*7b10*/  MOV R5, UR9 ;  /* 0x0000000900057c02 */ /* 0x010fe20008000f00 */
[----:B------:R-:W-:Y:S01]  /*7b20*/  IMAD.U32 R4, RZ, RZ, UR8 ;  /* 0x00000008ff047e24 */ /* 0x000fe2000f8e00ff */
[----:B-----5:R-:W-:Y:S01]  /*7b30*/  MOV R7, UR7 ;  /* 0x0000000700077c02 */ /* 0x020fe20008000f00 */
[----:B------:R-:W-:Y:S01]  /*7b40*/  IMAD.U32 R6, RZ, RZ, UR6 ;  /* 0x00000006ff067e24 */ /* 0x000fe2000f8e00ff */
[----:B--2---:R-:W-:Y:S01]  /*7b50*/  MOV R11, UR5 ;  /* 0x00000005000b7c02 */ /* 0x004fe20008000f00 */
[----:B------:R-:W-:Y:S02]  /*7b60*/  IMAD.U32 R10, RZ, RZ, UR4 ;  /* 0x00000004ff0a7e24 */ /* 0x000fe4000f8e00ff */
[----:B------:R-:W-:Y:S07]  /*7b70*/  LEPC R20, `(.L_x_121) ;  /* 0x000000001014794e */ /* 0x000fee0000000000 */
[----:B-1-3--:R-:W-:Y:S05]  /*7b80*/  CALL.ABS.NOINC R2 ;  /* 0x0000000002007343 */ /* 0x00afea0003c00000 */
.L_x_121:
[----:B------:R-:W-:Y:S01]  /*7b90*/  LOP3.LUT R20, R44, 0xffffe000, RZ, 0xc0, !PT ;  /* 0xffffe0002c147812 */ /* 0x000fe200078ec0ff */
[----:B------:R-:W-:Y:S05]  /*7ba0*/  WARPSYNC.ALL ;  /* 0x0000000000007948 */ /* 0x000fea0003800000 */
[----:B------:R-:W-:Y:S01]  /*7bb0*/  R2UR UR4, R25 ;  /* 0x00000000190472ca */ /* 0x000fe200000e0000 */
[----:B------:R-:W-:Y:S01]  /*7bc0*/  BSSY.RECONVERGENT B0, `(.L_x_122) ;  /* 0x000005c000007945 */ /* 0x000fe20003800200 */
[----:B------:R-:W-:Y:S11]  /*7bd0*/  ISETP.NE.AND P0, PT, R67, RZ, PT ;  /* 0x000000ff4300720c */ /* 0x000ff60003f05270 */
[----:B------:R-:W1:Y:S02]  /*7be0*/  LDTM.x16 R4, tmem[UR4] ;  /* 0x00000004000479ee */ /* 0x000e640008240000 */
[C---:B-1-3--:R-:W-:Y:S01]  /*7bf0*/  FMUL R0, R24.reuse, R4 ;  /* 0x0000000418007220 */ /* 0x04afe20000400000 */
[C---:B------:R-:W-:Y:S01]  /*7c00*/  FMUL R2, R24.reuse, R5 ;  /* 0x0000000518027220 */ /* 0x040fe20000400000 */
[C---:B------:R-:W-:Y:S01]  /*7c10*/  FMUL R4, R24.reuse, R8 ;  /* 0x0000000818047220 */ /* 0x040fe20000400000 */
[C---:B------:R-:W-:Y:S01]  /*7c20*/  FMUL R5, R24.reuse, R9 ;  /* 0x0000000918057220 */ /* 0x040fe20000400000 */
[C---:B------:R-:W-:Y:S01]  /*7c30*/  FMUL R8, R24.reuse, R12 ;  /* 0x0000000c18087220 */ /* 0x040fe20000400000 */
[C---:B------:R-:W-:Y:S01]  /*7c40*/  FMUL R9, R24.reuse, R13 ;  /* 0x0000000d18097220 */ /* 0x040fe20000400000 */
[C---:B------:R-:W-:Y:S01]  /*7c50*/  FMUL R12, R24.reuse, R16 ;  /* 0x00000010180c7220 */ /* 0x040fe20000400000 */
[----:B------:R-:W-:Y:S01]  /*7c60*/  LOP3.LUT R16, R45, 0xffffe000, RZ, 0xc0, !PT ;  /* 0xffffe0002d107812 */ /* 0x000fe200078ec0ff */
[----:B------:R-:W-:Y:S01]  /*7c70*/  FMUL R13, R24, R17 ;  /* 0x00000011180d7220 */ /* 0x000fe20000400000 */
[----:B------:R-:W-:Y:S01]  /*7c80*/  LOP3.LUT R17, R46, 0xffffe000, RZ, 0xc0, !PT ;  /* 0xffffe0002e117812 */ /* 0x000fe200078ec0ff */
[----:B------:R-:W-:Y:S01]  /*7c90*/  FFMA R28, R27, R20, R0 ;  /* 0x000000141b1c7223 */ /* 0x000fe20000000000 */
[----:B------:R-:W-:Y:S01]  /*7ca0*/  LOP3.LUT R0, R47, 0xffffe000, RZ, 0xc0, !PT ;  /* 0xffffe0002f007812 */ /* 0x000fe200078ec0ff */
[C---:B------:R-:W-:Y:S01]  /*7cb0*/  FMUL R3, R24.reuse, R6 ;  /* 0x0000000618037220 */ /* 0x040fe20000400000 */
[C---:B------:R-:W-:Y:S01]  /*7cc0*/  FMUL R6, R24.reuse, R10 ;  /* 0x0000000a18067220 */ /* 0x040fe20000400000 */
[C---:B------:R-:W-:Y:S01]  /*7cd0*/  FMUL R7, R24.reuse, R7 ;  /* 0x0000000718077220 */ /* 0x040fe20000400000 */
[----:B------:R-:W-:Y:S01]  /*7ce0*/  F2FP.TF32.F32.PACK_B R28, R28 ;  /* 0x0000001cff1c723e */ /* 0x000fe200024050ff */
[C---:B------:R-:W-:Y:S01]  /*7cf0*/  FMUL R10, R24.reuse, R14 ;  /* 0x0000000e180a7220 */ /* 0x040fe20000400000 */
[----:B------:R-:W-:Y:S01]  /*7d00*/  FMUL R14, R24, R18 ;  /* 0x00000012180e7220 */ /* 0x000fe20000400000 */
[----:B------:R-:W-:Y:S01]  /*7d10*/  LOP3.LUT R18, R40, 0xffffe000, RZ, 0xc0, !PT ;  /* 0xffffe00028127812 */ /* 0x000fe200078ec0ff */
[----:B------:R-:W-:Y:S01]  /*7d20*/  FFMA R29, R27, R16, R2 ;  /* 0x000000101b1d7223 */ /* 0x000fe20000000002 */
[----:B------:R-:W-:Y:S01]  /*7d30*/  LOP3.LUT R2, R41, 0xffffe000, RZ, 0xc0, !PT ;  /* 0xffffe00029027812 */ /* 0x000fe200078ec0ff */
[----:B------:R-:W-:Y:S01]  /*7d40*/  FFMA R30, R27, R17, R3 ;  /* 0x000000111b1e7223 */ /* 0x000fe20000000003 */
[----:B------:R-:W-:Y:S01]  /*7d50*/  LOP3.LUT R3, R43, 0xffffe000, RZ, 0xc0, !PT ;  /* 0xffffe0002b037812 */ /* 0x000fe200078ec0ff */
[C---:B------:R-:W-:Y:S01]  /*7d60*/  FFMA R31, R27.reuse, R0, R7 ;  /* 0x000000001b1f7223 */ /* 0x040fe20000000007 */
[----:B------:R-:W-:Y:S01]  /*7d70*/  LOP3.LUT R0, R42, 0xffffe000, RZ, 0xc0, !PT ;  /* 0xffffe0002a007812 */ /* 0x000fe200078ec0ff */
[C---:B------:R-:W-:Y:S01]  /*7d80*/  FFMA R4, R27.reuse, R18, R4 ;  /* 0x000000121b047223 */ /* 0x040fe20000000004 */
[----:B------:R-:W-:Y:S01]  /*7d90*/  F2FP.TF32.F32.PACK_B R29, R29 ;  /* 0x0000001dff1d723e */ /* 0x000fe200024050ff */
[C---:B------:R-:W-:Y:S01]  /*7da0*/  FFMA R5, R27.reuse, R2, R5 ;  /* 0x000000021b057223 */ /* 0x040fe20000000005 */
[----:B------:R-:W-:Y:S01]  /*7db0*/  FMUL R11, R24, R11 ;  /* 0x0000000b180b7220 */ /* 0x000fe20000400000 */
[----:B------:R-:W-:Y:S01]  /*7dc0*/  F2FP.TF32.F32.PACK_B R30, R30 ;  /* 0x0000001eff1e723e */ /* 0x000fe200024050ff */
[C---:B------:R-:W-:Y:S01]  /*7dd0*/  FFMA R6, R27.reuse, R0, R6 ;  /* 0x000000001b067223 */ /* 0x040fe20000000006 */
[----:B------:R-:W-:Y:S01]  /*7de0*/  F2FP.TF32.F32.PACK_B R31, R31 ;  /* 0x0000001fff1f723e */ /* 0x000fe200024050ff */
[----:B------:R-:W-:Y:S01]  /*7df0*/  FFMA R7, R27, R3, R11 ;  /* 0x000000031b077223 */ /* 0x000fe2000000000b */
[----:B------:R-:W-:Y:S01]  /*7e00*/  LOP3.LUT R2, R32, 0xffffe000, RZ, 0xc0, !PT ;  /* 0xffffe00020027812 */ /* 0x000fe200078ec0ff */
[----:B------:R-:W-:Y:S01]  /*7e10*/  FMUL R15, R24, R15 ;  /* 0x0000000f180f7220 */ /* 0x000fe20000400000 */
[----:B------:R-:W-:Y:S01]  /*7e20*/  LOP3.LUT R16, R33, 0xffffe000, RZ, 0xc0, !PT ;  /* 0xffffe00021107812 */ /* 0x000fe200078ec0ff */
[----:B------:R1:W-:Y:S01]  /*7e30*/  STS.128 [R65], R28 ;  /* 0x0000001c41007388 */ /* 0x0003e20000000c00 */
[----:B------:R-:W-:Y:S01]  /*7e40*/  LOP3.LUT R0, R34, 0xffffe000, RZ, 0xc0, !PT ;  /* 0xffffe00022007812 */ /* 0x000fe200078ec0ff */
[----:B------:R-:W-:Y:S01]  /*7e50*/  FFMA R8, R27, R2, R8 ;  /* 0x000000021b087223 */ /* 0x000fe20000000008 */
[----:B------:R-:W-:Y:S01]  /*7e60*/  LOP3.LUT R2, R35, 0xffffe000, RZ, 0xc0, !PT ;  /* 0xffffe00023027812 */ /* 0x000fe200078ec0ff */
[C---:B------:R-:W-:Y:S01]  /*7e70*/  FFMA R9, R27.reuse, R16, R9 ;  /* 0x000000101b097223 */ /* 0x040fe20000000009 */
[----:B------:R-:W-:Y:S01]  /*7e80*/  F2FP.TF32.F32.PACK_B R4, R4 ;  /* 0x00000004ff04723e */ /* 0x000fe200024050ff */
[C---:B------:R-:W-:Y:S01]  /*7e90*/  FFMA R10, R27.reuse, R0, R10 ;  /* 0x000000001b0a7223 */ /* 0x040fe2000000000a */
[----:B------:R-:W-:Y:S01]  /*7ea0*/  F2FP.TF32.F32.PACK_B R5, R5 ;  /* 0x00000005ff05723e */ /* 0x000fe200024050ff */
[----:B------:R-:W-:Y:S01]  /*7eb0*/  FFMA R11, R27, R2, R15 ;  /* 0x000000021b0b7223 */ /* 0x000fe2000000000f */
[----:B------:R-:W-:Y:S01]  /*7ec0*/  F2FP.TF32.F32.PACK_B R6, R6 ;  /* 0x00000006ff06723e */ /* 0x000fe200024050ff */
[----:B------:R-:W-:Y:S01]  /*7ed0*/  FMUL R19, R24, R19 ;  /* 0x0000001318137220 */ /* 0x000fe20000400000 */
[----:B------:R-:W-:Y:S02]  /*7ee0*/  F2FP.TF32.F32.PACK_B R7, R7 ;  /* 0x00000007ff07723e */ /* 0x000fe400024050ff */
[----:B------:R-:W-:Y:S02]  /*7ef0*/  LOP3.LUT R3, R36, 0xffffe000, RZ, 0xc0, !PT ;  /* 0xffffe00024037812 */ /* 0x000fe400078ec0ff */
[----:B------:R-:W-:Y:S01]  /*7f00*/  LOP3.LUT R0, R37, 0xffffe000, RZ, 0xc0, !PT ;  /* 0xffffe00025007812 */ /* 0x000fe200078ec0ff */
[----:B------:R1:W-:Y:S01]  /*7f10*/  STS.128 [R64+0x10], R4 ;  /* 0x0000100440007388 */ /* 0x0003e20000000c00 */
        /* <DEDUP_REMOVED lines=8> */
[----:B------:R-:W-:Y:S02]  /*7fa0*/  F2FP.TF32.F32.PACK_B R10, R10 ;  /* 0x0000000aff0a723e */ /* 0x000fe400024050ff */
[----:B------:R-:W-:Y:S02]  /*7fb0*/  F2FP.TF32.F32.PACK_B R11, R11 ;  /* 0x0000000bff0b723e */ /* 0x000fe400024050ff */
[----:B------:R-:W-:Y:S02]  /*7fc0*/  F2FP.TF32.F32.PACK_B R12, R12 ;  /* 0x0000000cff0c723e */ /* 0x000fe400024050ff */
[----:B------:R-:W-:Y:S01]  /*7fd0*/  F2FP.TF32.F32.PACK_B R13, R13 ;  /* 0x0000000dff0d723e */ /* 0x000fe200024050ff */
[----:B------:R1:W-:Y:S01]  /*7fe0*/  STS.128 [R63+0x20], R8 ;  /* 0x000020083f007388 */ /* 0x0003e20000000c00 */
[----:B------:R-:W-:Y:S02]  /*7ff0*/  F2FP.TF32.F32.PACK_B R14, R14 ;  /* 0x0000000eff0e723e */ /* 0x000fe400024050ff */
[----:B------:R-:W-:Y:S05]  /*8000*/  F2FP.TF32.F32.PACK_B R15, R15 ;  /* 0x0000000fff0f723e */ /* 0x000fea00024050ff */
[----:B------:R1:W-:Y:S01]  /*8010*/  STS.128 [R60+0x30], R12 ;  /* 0x0000300c3c007388 */ /* 0x0003e20000000c00 */
[----:B------:R-:W-:Y:S01]  /*8020*/  @!PT LDS RZ, [RZ] ;  /* 0x00000000fffff984 */ /* 0x000fe20000000800 */
[----:B------:R-:W-:Y:S01]  /*8030*/  @!PT LDS RZ, [RZ] ;  /* 0x00000000fffff984 */ /* 0x000fe20000000800 */
[----:B------:R-:W-:Y:S01]  /*8040*/  @!PT LDS RZ, [RZ] ;  /* 0x00000000fffff984 */ /* 0x000fe20000000800 */
[----:B------:R-:W-:Y:S01]  /*8050*/  @!PT LDS RZ, [RZ] ;  /* 0x00000000fffff984 */ /* 0x000fe20000000800 */
[----:B------:R3:W-:Y:S07]  /*8060*/  MEMBAR.ALL.CTA ;  /* 0x0000000000007992 */ /* 0x0007ee0000008000 */
[----:B---3--:R-:W3:Y:S02]  /*8070*/  FENCE.VIEW.ASYNC.S ;  /* 0x00000000000073c6 */ /* 0x008ee40000000000 */
[----:B---3--:R-:W-:Y:S06]  /*8080*/  BAR.SYNC.DEFER_BLOCKING 0x1, 0x80 ;  /* 0x0042000000007b1d */ /* 0x008fec0000010000 */
[----:B------:R-:W-:Y:S05]  /*8090*/  @P0 BRA `(.L_x_123) ;  /* 0x0000000000380947 */ /* 0x000fea0003800000 */
[----:B------:R-:W-:Y:S01]  /*80a0*/  UIADD3 UR4, UPT, UPT, UR43, 0x200, URZ ;  /* 0x000002002b047890 */ /* 0x000fe2000fffe0ff */
[----:B------:R-:W-:Y:S01]  /*80b0*/  UMOV UR47, UR60 ;  /* 0x0000003c002f7c82 */ /* 0x000fe20008000000 */
[----:B------:R-:W-:Y:S02]  /*80c0*/  UIADD3 UR9, UPT, UPT, UR45, 0x80, URZ ;  /* 0x000000802d097890 */ /* 0x000fe4000fffe0ff */
[----:B------:R-:W-:Y:S02]  /*80d0*/  UIADD3 UR8, UPT, UPT, UR43, 0x1200, URZ ;  /* 0x000012002b087890 */ /* 0x000fe4000fffe0ff */
[----:B------:R-:W-:Y:S01]  /*80e0*/  MOV R57, UR4 ;  /* 0x0000000400397c02 */ /* 0x000fe20008000f00 */
[----:B------:R-:W-:Y:S01]  /*80f0*/  UIADD3 UR4, UP0, UPT, UR50, 0x680, URZ ;  /* 0x0000068032047890 */ /* 0x000fe2000ff1e0ff */
[----:B------:R-:W-:Y:S02]  /*8100*/  UMOV UR10, UR46 ;  /* 0x0000002e000a7c82 */ /* 0x000fe40008000000 */
[----:B------:R-:W-:Y:S01]  /*8110*/  R2UR UR44, R57 ;  /* 0x00000000392c72ca */ /* 0x000fe200000e0000 */
[----:B------:R-:W-:Y:S01]  /*8120*/  UIADD3.X UR5, UPT, UPT, URZ, UR51, URZ, UP0, !UPT ;  /* 0x00000033ff057290 */ /* 0x000fe200087fe4ff */
[----:B------:R-:W-:Y:S11]  /*8130*/  UMOV UR11, UR60 ;  /* 0x0000003c000b7c82 */ /* 0x000ff60008000000 */
[----:B------:R3:W-:Y:S01]  /*8140*/  UTMASTG.3D [UR44], [UR4] ;  /* 0x0000002c040073b5 */ /* 0x0007e20008010000 */
[----:B------:R3:W-:Y:S01]  /*8150*/  UTMASTG.3D [UR8], [UR4] ;  /* 0x00000008040073b5 */ /* 0x0007e20008010000 */
[----:B------:R0:W-:Y:S01]  /*8160*/  UTMACMDFLUSH ;  /* 0x00000000000079b7 */ /* 0x0001e20000000000 */
[----:B---3--:R-:W-:Y:S04]  /*8170*/  DEPBAR.LE SB0, 0x1 ;  /* 0x000080400000791a */ /* 0x008fe80000000000 */
.L_x_123:
[----:B------:R-:W-:Y:S05]  /*8180*/  BSYNC.RECONVERGENT B0 ;  /* 0x0000000000007941 */ /* 0x000fea0003800200 */
.L_x_122:
[----:B------:R-:W-:Y:S01]  /*8190*/  BAR.SYNC.DEFER_BLOCKING 0x1, 0x80 ;  /* 0x0042000000007b1d */ /* 0x000fe20000010000 */
[----:B------:R-:W-:Y:S01]  /*81a0*/  ISETP.NE.AND P1, PT, R70, RZ, PT ;  /* 0x000000ff4600720c */ /* 0x000fe20003f25270 */
[----:B------:R-:W-:Y:S01]  /*81b0*/  UISETP.NE.AND UP0, UPT, UR49, URZ, UPT ;  /* 0x000000ff3100728c */ /* 0x000fe2000bf05270 */
[----:B------:R-:W-:Y:S11]  /*81c0*/  LEA R2, R26, UR43, 0x3 ;  /* 0x0000002b1a027c11 */ /* 0x000ff6000f8e18ff */
[----:B------:R-:W-:Y:S01]  /*81d0*/  @P1 SHF.L.U32 R3, RZ, 0x1f, RZ ;  /* 0x0000001fff031819 */ /* 0x000fe200000006ff */
[----:B------:R-:W-:Y:S06]  /*81e0*/  BRA.U !UP0, `(.L_x_124) ;  /* 0x0000000108247547 */ /* 0x000fec000b800000 */
[----:B-1----:R-:W-:Y:S01]  /*81f0*/  IMAD.U32 R4, RZ, RZ, UR48 ;  /* 0x00000030ff047e24 */ /* 0x002fe2000f8e00ff */
[----:B------:R-:W-:Y:S01]  /*8200*/  MOV R0, UR61 ;  /* 0x0000003d00007c02 */ /* 0x000fe20008000f00 */
[----:B------:R-:W-:Y:S03]  /*8210*/  UIADD3 UR4, UPT, UPT, UR48, 0x1, URZ ;  /* 0x0000000130047890 */ /* 0x000fe6000fffe0ff */
[----:B------:R-:W-:Y:S01]  /*8220*/  @P1 LEA R4, R4, UR43, 0x3 ;  /* 0x0000002b04041c11 */ /* 0x000fe2000f8e18ff */
[----:B------:R-:W-:Y:S04]  /*8230*/  UISETP.NE.AND UP0, UPT, UR4, 0x4, UPT ;  /* 0x000000040400788c */ /* 0x000fe8000bf05270 */
[----:B------:R-:W-:Y:S01]  /*8240*/  @P1 VIADD R4, R4, 0x40 ;  /* 0x0000004004041836 */ /* 0x000fe20000000000 */
[----:B------:R-:W-:Y:S04]  /*8250*/  USEL UR48, UR4, URZ, UP0 ;  /* 0x000000ff04307287 */ /* 0x000fe80008000000 */
[----:B------:R-:W-:Y:S04]  /*8260*/  @P1 PRMT R0, R0, 0x654, R4 ;  /* 0x0000065400001816 */ /* 0x000fe80000000004 */
[----:B------:R3:W-:Y:S04]  /*8270*/  @P1 SYNCS.ARRIVE.TRANS64.RED.A1T0 RZ, [R0+URZ], RZ ;  /* 0x000000ff00ff19a7 */ /* 0x0007e800081004ff */
.L_x_124:
[----:B------:R-:W4:Y:S01]  /*8280*/  @P1 SYNCS.PHASECHK.TRANS64.TRYWAIT P0, [R2+URZ+0x20], R3 ;  /* 0x00002003020015a7 */ /* 0x000f2200080011ff */
[----:B------:R-:W-:Y:S01]  /*8290*/  BSSY B1, `(.L_x_125) ;  /* 0x0000016000017945 */ /* 0x000fe20003800000 */
[----:B----4-:R-:W-:Y:S03]  /*82a0*/  @P1 SEL R72, RZ, 0x1, !P0 ;  /* 0x00000001ff481807 */ /* 0x010fe60004000000 */
[----:B------:R-:W-:Y:S05]  /*82b0*/  @!P1 BRA `(.L_x_126) ;  /* 0x00000000004c9947 */ /* 0x000fea0003800000 */
[----:B------:R-:W-:Y:S01]  /*82c0*/  ISETP.NE.AND P0, PT, R72, RZ, PT ;  /* 0x000000ff4800720c */ /* 0x000fe20003f05270 */
[----:B------:R-:W-:Y:S01]  /*82d0*/  BSSY B0, `(.L_x_127) ;  /* 0x000000b000007945 */ /* 0x000fe20003800000 */
[----:B------:R-:W-:Y:S11]  /*82e0*/  ISETP.NE.AND P1, PT, R73, RZ, PT ;  /* 0x000000ff4900720c */ /* 0x000ff60003f25270 */
[----:B------:R-:W-:Y:S02]  /*82f0*/  @!UPT UIADD3 URZ, UPT, UPT, URZ, URZ, URZ ;  /* 0x000000fffffff290 */ /* 0x000fe4000fffe0ff */
[C---:B-1----:R-:W-:Y:S01]  /*8300*/  @P1 IMAD R6, R26.reuse, 0x2000, R65 ;  /* 0x000020001a061824 */ /* 0x042fe200078e0241 */
[C---:B------:R-:W-:Y:S01]  /*8310*/  @P1 LEA R4, R26.reuse, R63, 0xd ;  /* 0x0000003f1a041211 */ /* 0x040fe200078e68ff */
[C---:B------:R-:W-:Y:S02]  /*8320*/  @P1 IMAD R5, R26.reuse, 0x2000, R64 ;  /* 0x000020001a051824 */ /* 0x040fe400078e0240 */
[----:B------:R-:W-:Y:S01]  /*8330*/  @P1 IMAD R3, R26, 0x2000, R60 ;  /* 0x000020001a031824 */ /* 0x000fe200078e023c */
[----:B------:R-:W-:Y:S06]  /*8340*/  @P0 BRA `(.L_x_128) ;  /* 0x00000000000c0947 */ /* 0x000fec0003800000 */
[----:B---3--:R-:W-:Y:S04]  /*8350*/  SHF.L.U32 R0, RZ, 0x1f, RZ ;  /* 0x0000001fff007819 */ /* 0x008fe800000006ff */
[----:B------:R-:W1:Y:S02]  /*8360*/  SYNCS.PHASECHK.TRANS64.TRYWAIT P0, [R2+URZ+0x20], R0 ;  /* 0x00002000020075a7 */ /* 0x000e6400080011ff */
[----:B-1----:R-:W-:Y:S05]  /*8370*/  @!P0 BRA `(.L_x_129) ;  /* 0x0000005000e88947 */ /* 0x002fea0003800000 */
.L_x_128:
[----:B------:R-:W-:Y:S05]  /*8380*/  BSYNC B0 ;  /* 0x0000000000007941 */ /* 0x000fea0003800000 */
.L_x_127:
[----:B------:R-:W-:Y:S02]  /*8390*/  ISETP.NE.AND P0, PT, R73, RZ, PT ;  /* 0x000000ff4900720c */ /* 0x000fe40003f05270 */
[----:B------:R-:W-:Y:S11]  /*83a0*/  IADD3 R26, PT, PT, R26, 0x1, RZ ;  /* 0x000000011a1a7810 */ /* 0x000ff60007ffe0ff */
[----:B------:R4:W1:Y:S04]  /*83b0*/  @P0 LDS.128 R44, [R6] ;  /* 0x00000000062c0984 */ /* 0x0008680000000c00 */
[----:B------:R4:W1:Y:S04]  /*83c0*/  @P0 LDS.128 R40, [R5+0x10] ;  /* 0x0000100005280984 */ /* 0x0008680000000c00 */
[----:B------:R4:W1:Y:S04]  /*83d0*/  @P0 LDS.128 R32, [R4+0x20] ;  /* 0x0000200004200984 */ /* 0x0008680000000c00 */
[----:B------:R4:W1:Y:S02]  /*83e0*/  @P0 LDS.128 R36, [R3+0x30] ;  /* 0x0000300003240984 */ /* 0x0008640000000c00 */
.L_x_126:
[----:B------:R-:W-:Y:S05]  /*83f0*/  BSYNC B1 ;  /* 0x0000000000017941 */ /* 0x000fea0003800000 */
.L_x_125:
[----:B-1-3--:R-:W-:Y:S05]  /*8400*/  VIADD R0, R25, 0x10 ;  /* 0x0000001019007836 */ /* 0x00afea0000000000 */
[----:B------:R-:W-:Y:S04]  /*8410*/  SHF.R.U32.HI R0, RZ, 0x15, R0 ;  /* 0x00000015ff007819 */ /* 0x000fe80000011600 */
[----:B------:R-:W-:Y:S11]  /*8420*/  LOP3.LUT P0, RZ, R0, 0x3, R53, 0x48, !PT ;  /* 0x0000000300ff7812 */ /* 0x000ff60007804835 */
[----:B------:R-:W-:Y:S02]  /*8430*/  @!UPT UIADD3 URZ, UPT, UPT, URZ, URZ, URZ ;  /* 0x000000fffffff290 */ /* 0x000fe4000fffe0ff */
[----:B------:R-:W-:Y:S05]  /*8440*/  @!P0 BRA `(.L_x_130) ;  /* 0x0000000000408947 */ /* 0x000fea0003800000 */
[----:B------:R-:W1:Y:S01]  /*8450*/  LDCU.64 UR8, c[0x4][0x70] ;  /* 0x01000e00ff0877ac */ /* 0x000e620008000a00 */
[----:B----4-:R-:W-:Y:S01]  /*8460*/  MOV R3, 0x0 ;  /* 0x0000000000037802 */ /* 0x010fe20000000f00 */
[----:B------:R-:W-:Y:S02]  /*8470*/  HFMA2 R12, -RZ, RZ, 0, 5.9604644775390625e-08 ;  /* 0x00000001ff0c7431 */ /* 0x000fe400000001ff */
[----:B------:R-:W-:Y:S02]  /*8480*/  IMAD.MOV.U32 R8, RZ, RZ, 0x192 ;  /* 0x00000192ff087424 */ /* 0x000fe400078e00ff */
[----:B------:R-:W-:Y:S01]  /*8490*/  IMAD.MOV.U32 R13, RZ, RZ, RZ ;  /* 0x000000ffff0d7224 */ /* 0x000fe200078e00ff */
[----:B------:R-:W3:Y:S01]  /*84a0*/  LDCU.64 UR6, c[0x4][0x78] ;  /* 0x01000f00ff0677ac */ /* 0x000ee20008000a00 */
[----:B------:R-:W4:Y:S01]  /*84b0*/  LDC.64 R2, c[0x4][R3] ;  /* 0x0100000003027b82 */ /* 0x000f220000000a00 */
[----:B------:R-:W5:Y:S01]  /*84c0*/  LDCU.64 UR4, c[0x4][0x10] ;  /* 0x01000200ff0477ac */ /* 0x000f620008000a00 */
[----:B-1----:R-:W-:Y:S01]  /*84d0*/  MOV R5, UR9 ;  /* 0x0000000900057c02 */ /* 0x002fe20008000f00 */
[----:B------:R-:W-:Y:S01]  /*84e0*/  IMAD.U32 R4, RZ, RZ, UR8 ;  /* 0x00000008ff047e24 */ /* 0x000fe2000f8e00ff */
[----:B---3--:R-:W-:Y:S01]  /*84f0*/  MOV R7, UR7 ;  /* 0x0000000700077c02 */ /* 0x008fe20008000f00 */
[----:B------:R-:W-:Y:S01]  /*8500*/  IMAD.U32 R6, RZ, RZ, UR6 ;  /* 0x00000006ff067e24 */ /* 0x000fe2000f8e00ff */
[----:B-----5:R-:W-:Y:S01]  /*8510*/  MOV R11, UR5 ;  /* 0x00000005000b7c02 */ /* 0x020fe20008000f00 */
[----:B------:R-:W-:Y:S02]  /*8520*/  IMAD.U32 R10, RZ, RZ, UR4 ;  /* 0x00000004ff0a7e24 */ /* 0x000fe4000f8e00ff */
[----:B------:R-:W-:Y:S07]  /*8530*/  LEPC R20, `(.L_x_130) ;  /* 0x000000001014794e */ /* 0x000fee0000000000 */
[----:B--2-4-:R-:W-:Y:S05]  /*8540*/  CALL.ABS.NOINC R2 ;  /* 0x0000000002007343 */ /* 0x014fea0003c00000 */
.L_x_130:
[----:B------:R-:W-:Y:S01]  /*8550*/  ISETP.NE.AND P6, PT, R70, RZ, PT ;  /* 0x000000ff4600720c */ /* 0x000fe20003fc5270 */
[----:B------:R-:W-:Y:S05]  /*8560*/  WARPSYNC.ALL ;  /* 0x0000000000007948 */ /* 0x000fea0003800000 */
[----:B------:R-:W-:Y:S01]  /*8570*/  R2UR UR4, R25 ;  /* 0x00000000190472ca */ /* 0x000fe200000e0000 */
[----:B------:R-:W-:Y:S01]  /*8580*/  IMAD.U32 R0, RZ, RZ, UR48 ;  /* 0x00000030ff007e24 */ /* 0x000fe2000f8e00ff */
[----:B------:R-:W-:Y:S01]  /*8590*/  LOP3.LUT R20, R44, 0xffffe000, RZ, 0xc0, !PT ;  /* 0xffffe0002c147812 */ /* 0x000fe200078ec0ff */
[----:B------:R-:W-:Y:S01]  /*85a0*/  IMAD.U32 R21, RZ, RZ, UR61 ;  /* 0x0000003dff157e24 */ /* 0x000fe2000f8e00ff */
[----:B------:R-:W-:Y:S01]  /*85b0*/  ISETP.NE.AND P0, PT, R67, RZ, PT ;  /* 0x000000ff4300720c */ /* 0x000fe20003f05270 */
[----:B------:R-:W-:Y:S02]  /*85c0*/  BSSY.RECONVERGENT B0, `(.L_x_131) ;  /* 0x0000060000007945 */ /* 0x000fe40003800200 */
[----:B------:R-:W-:Y:S05]  /*85d0*/  @P6 LEA R0, R0, UR43, 0x3 ;  /* 0x0000002b00006c11 */ /* 0x000fea000f8e18ff */
[----:B------:R-:W-:Y:S01]  /*85e0*/  @P6 VIADD R0, R0, 0x40 ;  /* 0x0000004000006836 */ /* 0x000fe20000000000 */
[----:B----4-:R-:W1:Y:S04]  /*85f0*/  LDTM.x16 R4, tmem[UR4+0x10] ;  /* 0x00001004000479ee */ /* 0x010e680008240000 */
[----:B------:R-:W-:Y:S01]  /*8600*/  @P6 PRMT R21, R21, 0x654, R0 ;  /* 0x0000065415156816 */ /* 0x000fe20000000000 */
[C---:B-1----:R-:W-:Y:S01]  /*8610*/  FMUL R0, R24.reuse, R4 ;  /* 0x0000000418007220 */ /* 0x042fe20000400000 */
[C---:B------:R-:W-:Y:S01]  /*8620*/  FMUL R4, R24.reuse, R8 ;  /* 0x0000000818047220 */ /* 0x040fe20000400000 */
[C---:B------:R-:W-:Y:S01]  /*8630*/  FMUL R8, R24.reuse, R12 ;  /* 0x0000000c18087220 */ /* 0x040fe20000400000 */
[C---:B------:R-:W-:Y:S01]  /*8640*/  FMUL R12, R24.reuse, R16 ;  /* 0x00000010180c7220 */ /* 0x040fe20000400000 */
[----:B------:R-:W-:Y:S01]  /*8650*/  LOP3.LUT R16, R45, 0xffffe000, RZ, 0xc0, !PT ;  /* 0xffffe0002d107812 */ /* 0x000fe200078ec0ff */
[C---:B------:R-:W-:Y:S01]  /*8660*/  FMUL R2, R24.reuse, R5 ;  /* 0x0000000518027220 */ /* 0x040fe20000400000 */
[C---:B------:R-:W-:Y:S01]  /*8670*/  FMUL R3, R24.reuse, R6 ;  /* 0x0000000618037220 */ /* 0x040fe20000400000 */
[----:B------:R-:W-:Y:S01]  /*8680*/  FMUL R5, R24, R9 ;  /* 0x0000000918057220 */ /* 0x000fe20000400000 */
[----:B------:R-:W-:Y:S01]  /*8690*/  FFMA R28, R27, R20, R0 ;  /* 0x000000141b1c7223 */ /* 0x000fe20000000000 */
[----:B------:R-:W-:Y:S01]  /*86a0*/  LOP3.LUT R0, R46, 0xffffe000, RZ, 0xc0, !PT ;  /* 0xffffe0002e007812 */ /* 0x000fe200078ec0ff */
[C---:B------:R-:W-:Y:S01]  /*86b0*/  FMUL R6, R24.reuse, R10 ;  /* 0x0000000a18067220 */ /* 0x040fe20000400000 */
[C---:B------:R-:W-:Y:S01]  /*86c0*/  FMUL R9, R24.reuse, R13 ;  /* 0x0000000d18097220 */ /* 0x040fe20000400000 */
[C---:B------:R-:W-:Y:S01]  /*86d0*/  FMUL R10, R24.reuse, R14 ;  /* 0x0000000e180a7220 */ /* 0x040fe20000400000 */
[----:B------:R-:W-:Y:S01]  /*86e0*/  F2FP.TF32.F32.PACK_B R28, R28 ;  /* 0x0000001cff1c723e */ /* 0x000fe200024050ff */
[C---:B------:R-:W-:Y:S01]  /*86f0*/  FMUL R13, R24.reuse, R17 ;  /* 0x00000011180d7220 */ /* 0x040fe20000400000 */
[----:B------:R-:W-:Y:S01]  /*8700*/  LOP3.LUT R17, R47, 0xffffe000, RZ, 0xc0, !PT ;  /* 0xffffe0002f117812 */ /* 0x000fe200078ec0ff */
[----:B------:R-:W-:Y:S01]  /*8710*/  FMUL R14, R24, R18 ;  /* 0x00000012180e7220 */ /* 0x000fe20000400000 */
[----:B------:R-:W-:Y:S01]  /*8720*/  LOP3.LUT R18, R40, 0xffffe000, RZ, 0xc0, !PT ;  /* 0xffffe00028127812 */ /* 0x000fe200078ec0ff */
[----:B------:R-:W-:Y:S01]  /*8730*/  FFMA R29, R27, R16, R2 ;  /* 0x000000101b1d7223 */ /* 0x000fe20000000002 */
[----:B------:R-:W-:Y:S01]  /*8740*/  LOP3.LUT R2, R41, 0xffffe000, RZ, 0xc0, !PT ;  /* 0xffffe00029027812 */ /* 0x000fe200078ec0ff */
[----:B------:R-:W-:Y:S01]  /*8750*/  FMUL R7, R24, R7 ;  /* 0x0000000718077220 */ /* 0x000fe20000400000 */
[----:B------:R-:W-:Y:S01]  /*8760*/  LOP3.LUT R16, R33, 0xffffe000, RZ, 0xc0, !PT ;  /* 0xffffe00021107812 */ /* 0x000fe200078ec0ff */
[C---:B------:R-:W-:Y:S01]  /*8770*/  FFMA R30, R27.reuse, R0, R3 ;  /* 0x000000001b1e7223 */ /* 0x040fe20000000003 */
[----:B------:R-:W-:Y:S01]  /*8780*/  LOP3.LUT R0, R42, 0xffffe000, RZ, 0xc0, !PT ;  /* 0xffffe0002a007812 */ /* 0x000fe200078ec0ff */
[C---:B------:R-:W-:Y:S01]  /*8790*/  FFMA R31, R27.reuse, R17, R7 ;  /* 0x000000111b1f7223 */ /* 0x040fe20000000007 */
[----:B------:R-:W-:Y:S01]  /*87a0*/  F2FP.TF32.F32.PACK_B R29, R29 ;  /* 0x0000001dff1d723e */ /* 0x000fe200024050ff */
[C---:B------:R-:W-:Y:S01]  /*87b0*/  FFMA R4, R27.reuse, R18, R4 ;  /* 0x000000121b047223 */ /* 0x040fe20000000004 */
[----:B------:R-:W-:Y:S01]  /*87c0*/  F2FP.TF32.F32.PACK_B R30, R30 ;  /* 0x0000001eff1e723e */ /* 0x000fe200024050ff */
[----:B------:R-:W-:Y:S01]  /*87d0*/  FFMA R5, R27, R2, R5 ;  /* 0x000000021b057223 */ /* 0x000fe20000000005 */
[----:B------:R-:W-:Y:S01]  /*87e0*/  LOP3.LUT R2, R43, 0xffffe000, RZ, 0xc0, !PT ;  /* 0xffffe0002b027812 */ /* 0x000fe200078ec0ff */
[----:B------:R-:W-:Y:S01]  /*87f0*/  FMUL R11, R24, R11 ;  /* 0x0000000b180b7220 */ /* 0x000fe20000400000 */
[----:B------:R-:W-:Y:S01]  /*8800*/  F2FP.TF32.F32.PACK_B R31, R31 ;  /* 0x0000001fff1f723e */ /* 0x000fe200024050ff */
[C---:B------:R-:W-:Y:S01]  /*8810*/  FFMA R6, R27.reuse, R0, R6 ;  /* 0x000000001b067223 */ /* 0x040fe20000000006 */
[----:B------:R-:W-:Y:S01]  /*8820*/  LOP3.LUT R3, R32, 0xffffe000, RZ, 0xc0, !PT ;  /* 0xffffe00020037812 */ /* 0x000fe200078ec0ff */
[----:B------:R-:W-:Y:S01]  /*8830*/  FFMA R7, R27, R2, R11 ;  /* 0x000000021b077223 */ /* 0x000fe2000000000b */
[----:B------:R-:W-:Y:S01]  /*8840*/  F2FP.TF32.F32.PACK_B R4, R4 ;  /* 0x00000004ff04723e */ /* 0x000fe200024050ff */
[----:B------:R1:W-:Y:S01]  /*8850*/  STS.128 [R65+0x2000], R28 ;  /* 0x0020001c41007388 */ /* 0x0003e20000000c00 */
[----:B------:R-:W-:Y:S01]  /*8860*/  LOP3.LUT R0, R34, 0xffffe000, RZ, 0xc0, !PT ;  /* 0xffffe00022007812 */ /* 0x000fe200078ec0ff */
[----:B------:R-:W-:Y:S01]  /*8870*/  FMUL R15, R24, R15 ;  /* 0x0000000f180f7220 */ /* 0x000fe20000400000 */
[----:B------:R-:W-:Y:S01]  /*8880*/  LOP3.LUT R2, R35, 0xffffe000, RZ, 0xc0, !PT ;  /* 0xffffe00023027812 */ /* 0x000fe200078ec0ff */
[C---:B------:R-:W-:Y:S01]  /*8890*/  FFMA R8, R27.reuse, R3, R8 ;  /* 0x000000031b087223 */ /* 0x040fe20000000008 */
[----:B------:R-:W-:Y:S01]  /*88a0*/  F2FP.TF32.F32.PACK_B R5, R5 ;  /* 0x00000005ff05723e */ /* 0x000fe200024050ff */
[C---:B------:R-:W-:Y:S01]  /*88b0*/  FFMA R9, R27.reuse, R16, R9 ;  /* 0x000000101b097223 */ /* 0x040fe20000000009 */
[----:B------:R-:W-:Y:S01]  /*88c0*/  F2FP.TF32.F32.PACK_B R6, R6 ;  /* 0x00000006ff06723e */ /* 0x000fe200024050ff */
[C---:B------:R-:W-:Y:S01]  /*88d0*/  FFMA R10, R27.reuse, R0, R10 ;  /* 0x000000001b0a7223 */ /* 0x040fe2000000000a */
[----:B------:R-:W-:Y:S01]  /*88e0*/  F2FP.TF32.F32.PACK_B R7, R7 ;  /* 0x00000007ff07723e */ /* 0x000fe200024050ff */
[----:B------:R-:W-:Y:S01]  /*88f0*/  FFMA R11, R27, R2, R15 ;  /* 0x000000021b0b7223 */ /* 0x000fe2000000000f */
[----:B------:R-:W-:Y:S01]  /*8900*/  LOP3.LUT R0, R36, 0xffffe000, RZ, 0xc0, !PT ;  /* 0xffffe00024007812 */ /* 0x000fe200078ec0ff */
[----:B------:R-:W-:Y:S01]  /*8910*/  FMUL R19, R24, R19 ;  /* 0x0000001318137220 */ /* 0x000fe20000400000 */
        /* <DEDUP_REMOVED lines=16> */
[----:B------:R-:W-:Y:S02]  /*8a20*/  F2FP.TF32.F32.PACK_B R15, R15 ;  /* 0x0000000fff0f723e */ /* 0x000fe400024050ff */
[----:B------:R-:W-:Y:S02]  /*8a30*/  LEA R0, R26, UR43, 0x3 ;  /* 0x0000002b1a007c11 */ /* 0x000fe4000f8e18ff */
[----:B------:R-:W-:Y:S01]  /*8a40*/  @P6 SHF.L.U32 R2, RZ, 0x1f, RZ ;  /* 0x0000001fff026819 */ /* 0x000fe200000006ff */
        /* <DEDUP_REMOVED lines=9> */
[----:B------:R-:W-:Y:S02]  /*8ae0*/  UIADD3 UR4, UP0, UPT, UR50, 0x680, URZ ;  /* 0x0000068032047890 */ /* 0x000fe4000ff1e0ff */
[----:B------:R-:W-:Y:S02]  /*8af0*/  UIADD3 UR13, UPT, UPT, UR45, 0x10, URZ ;  /* 0x000000102d0d7890 */ /* 0x000fe4000fffe0ff */
[----:B------:R-:W-:Y:S02]  /*8b00*/  UIADD3 UR12, UPT, UPT, UR43, 0x2200, URZ ;  /* 0x000022002b0c7890 */ /* 0x000fe4000fffe0ff */
[----:B------:R-:W-:Y:S01]  /*8b10*/  UIADD3.X UR5, UPT, UPT, URZ, UR51, URZ, UP0, !UPT ;  /* 0x00000033ff057290 */ /* 0x000fe200087fe4ff */
[----:B------:R-:W-:Y:S01]  /*8b20*/  UMOV UR14, UR46 ;  /* 0x0000002e000e7c82 */ /* 0x000fe20008000000 */
[----:B------:R-:W-:Y:S01]  /*8b30*/  UMOV UR15, UR60 ;  /* 0x0000003c000f7c82 */ /* 0x000fe20008000000 */
[----:B------:R-:W-:Y:S02]  /*8b40*/  UIADD3 UR9, UPT, UPT, UR45, 0x90, URZ ;  /* 0x000000902d097890 */ /* 0x000fe4000fffe0ff */
[----:B------:R-:W-:Y:S01]  /*8b50*/  UIADD3 UR8, UPT, UPT, UR43, 0x3200, URZ ;  /* 0x000032002b087890 */ /* 0x000fe2000fffe0ff */
[----:B------:R-:W-:Y:S03]  /*8b60*/  UMOV UR10, UR46 ;  /* 0x0000002e000a7c82 */ /* 0x000fe60008000000 */
[----:B------:R3:W-:Y:S01]  /*8b70*/  UTMASTG.3D [UR12], [UR4] ;  /* 0x0000000c040073b5 */ /* 0x0007e20008010000 */
[----:B------:R-:W-:Y:S04]  /*8b80*/  UMOV UR11, UR60 ;  /* 0x0000003c000b7c82 */ /* 0x000fe80008000000 */
[----:B------:R3:W-:Y:S01]  /*8b90*/  UTMASTG.3D [UR8], [UR4] ;  /* 0x00000008040073b5 */ /* 0x0007e20008010000 */
[----:B------:R0:W-:Y:S01]  /*8ba0*/  UTMACMDFLUSH ;  /* 0x00000000000079b7 */ /* 0x0001e20000000000 */
[----:B---3--:R-:W-:Y:S04]  /*8bb0*/  DEPBAR.LE SB0, 0x1 ;  /* 0x000080400000791a */ /* 0x008fe80000000000 */
.L_x_132:
[----:B------:R-:W-:Y:S05]  /*8bc0*/  BSYNC.RECONVERGENT B0 ;  /* 0x0000000000007941 */ /* 0x000fea0003800200 */
.L_x_131:
[----:B------:R-:W-:Y:S01]  /*8bd0*/  BAR.SYNC.DEFER_BLOCKING 0x1, 0x80 ;  /* 0x0042000000007b1d */ /* 0x000fe20000010000 */
[----:B------:R-:W-:Y:S04]  /*8be0*/  UIADD3 UR4, UPT, UPT, UR48, 0x1, URZ ;  /* 0x0000000130047890 */ /* 0x000fe8000fffe0ff */
[----:B------:R-:W-:Y:S04]  /*8bf0*/  UISETP.NE.AND UP0, UPT, UR4, 0x4, UPT ;  /* 0x000000040400788c */ /* 0x000fe8000bf05270 */
[----:B------:R-:W-:Y:S01]  /*8c00*/  USEL UR47, UR4, URZ, UP0 ;  /* 0x000000ff042f7287 */ /* 0x000fe20008000000 */
[----:B------:R3:W-:Y:S01]  /*8c10*/  @P6 SYNCS.ARRIVE.TRANS64.RED.A1T0 RZ, [R21+URZ], RZ ;  /* 0x000000ff15ff69a7 */ /* 0x0007e200081004ff */
[----:B------:R-:W-:Y:S01]  /*8c20*/  BSSY B1, `(.L_x_133) ;  /* 0x0000017000017945 */ /* 0x000fe20003800000 */
[----:B------:R-:W4:Y:S02]  /*8c30*/  @P6 SYNCS.PHASECHK.TRANS64.TRYWAIT P0, [R0+URZ+0x20], R2 ;  /* 0x00002002000065a7 */ /* 0x000f2400080011ff */
[----:B----4-:R-:W-:Y:S01]  /*8c40*/  @P6 SEL R72, RZ, 0x1, !P0 ;  /* 0x00000001ff486807 */ /* 0x010fe20004000000 */
[----:B---3--:R-:W-:Y:S06]  /*8c50*/  @!P6 BRA `(.L_x_134) ;  /* 0x00000000004ce947 */ /* 0x008fec0003800000 */
        /* <DEDUP_REMOVED lines=9> */
[----:B------:R-:W-:Y:S04]  /*8cf0*/  SHF.L.U32 R6, RZ, 0x1f, RZ ;  /* 0x0000001fff067819 */ /* 0x000fe800000006ff */
[----:B------:R-:W1:Y:S02]  /*8d00*/  SYNCS.PHASECHK.TRANS64.TRYWAIT P0, [R0+URZ+0x20], R6 ;  /* 0x00002006000075a7 */ /* 0x000e6400080011ff */
[----:B-1----:R-:W-:Y:S05]  /*8d10*/  @!P0 BRA `(.L_x_137) ;  /* 0x0000004800948947 */ /* 0x002fea0003800000 */
.L_x_136:
[----:B------:R-:W-:Y:S05]  /*8d20*/  BSYNC B0 ;  /* 0x0000000000007941 */ /* 0x000fea0003800000 */
.L_x_135:
[----:B------:R-:W-:Y:S02]  /*8d30*/  ISETP.NE.AND P0, PT, R73, RZ, PT ;  /* 0x000000ff4900720c */ /* 0x000fe40003f05270 */
[----:B------:R-:W-:Y:S11]  /*8d40*/  IADD3 R26, PT, PT, R26, 0x1, RZ ;  /* 0x000000011a1a7810 */ /* 0x000ff60007ffe0ff */
[----:B------:R3:W4:Y:S04]  /*8d50*/  @P0 LDS.128 R44, [R5] ;  /* 0x00000000052c0984 */ /* 0x0007280000000c00 */
[----:B------:R3:W1:Y:S04]  /*8d60*/  @P0 LDS.128 R40, [R4+0x10] ;  /* 0x0000100004280984 */ /* 0x0006680000000c00 */
[----:B------:R3:W1:Y:S04]  /*8d70*/  @P0 LDS.128 R32, [R3+0x20] ;  /* 0x0000200003200984 */ /* 0x0006680000000c00 */
[----:B------:R3:W1:Y:S02]  /*8d80*/  @P0 LDS.128 R36, [R2+0x30] ;  /* 0x0000300002240984 */ /* 0x0006640000000c00 */
.L_x_134:
[----:B------:R-:W-:Y:S05]  /*8d90*/  BSYNC B1 ;  /* 0x0000000000017941 */ /* 0x000fea0003800000 */
.L_x_133:
[----:B-1----:R-:W-:Y:S05]  /*8da0*/  VIADD R0, R25, 0x20 ;  /* 0x0000002019007836 */ /* 0x002fea0000000000 */
[----:B------:R-:W-:Y:S04]  /*8db0*/  SHF.R.U32.HI R0, RZ, 0x15, R0 ;  /* 0x00000015ff007819 */ /* 0x000fe80000011600 */
[----:B------:R-:W-:Y:S11]  /*8dc0*/  LOP3.LUT P0, RZ, R0, 0x3, R53, 0x48, !PT ;  /* 0x0000000300ff7812 */ /* 0x000ff60007804835 */
[----:B------:R-:W-:Y:S02]  /*8dd0*/  @!UPT UIADD3 URZ, UPT, UPT, URZ, URZ, URZ ;  /* 0x000000fffffff290 */ /* 0x000fe4000fffe0ff */
[----:B------:R-:W-:Y:S05]  /*8de0*/  @!P0 BRA `(.L_x_138) ;  /* 0x0000000000408947 */ /* 0x000fea0003800000 */
[----:B------:R-:W1:Y:S01]  /*8df0*/  LDCU.64 UR8, c[0x4][0x70] ;  /* 0x01000e00ff0877ac */ /* 0x000e620008000a00 */
[----:B---3--:R-:W-:Y:S01]  /*8e00*/  MOV R3, 0x0 ;  /* 0x0000000000037802 */ /* 0x008fe20000000f00 */
[----:B------:R-:W-:Y:S02]  /*8e10*/  HFMA2 R12, -RZ, RZ, 0, 5.9604644775390625e-08 ;  /* 0x00000001ff0c7431 */ /* 0x000fe400000001ff */
[----:B------:R-:W-:Y:S02]  /*8e20*/  IMAD.MOV.U32 R8, RZ, RZ, 0x192 ;  /* 0x00000192ff087424 */ /* 0x000fe400078e00ff */
[----:B------:R-:W-:Y:S01]  /*8e30*/  IMAD.MOV.U32 R13, RZ, RZ, RZ ;  /* 0x000000ffff0d7224 */ /* 0x000fe200078e00ff */
[----:B------:R-:W3:Y:S01]  /*8e40*/  LDCU.64 UR6, c[0x4][0x78] ;  /* 0x01000f00ff0677ac */ /* 0x000ee20008000a00 */
[----:B------:R-:W2:Y:S01]  /*8e50*/  LDC.64 R2, c[0x4][R3] ;  /* 0x0100000003027b82 */ /* 0x000ea20000000a00 */
        /* <DEDUP_REMOVED lines=9> */
.L_x_138:
[----:B------:R-:W-:Y:S01]  /*8ef0*/  ISETP.NE.AND P6, PT, R70, RZ, PT ;  /* 0x000000ff4600720c */ /* 0x000fe20003fc5270 */
[----:B------:R-:W-:Y:S05]  /*8f00*/  WARPSYNC.ALL ;  /* 0x0000000000007948 */ /* 0x000fea0003800000 */
[----:B------:R-:W-:Y:S01]  /*8f10*/  R2UR UR4, R25 ;  /* 0x00000000190472ca */ /* 0x000fe200000e0000 */
[----:B------:R-:W-:Y:S01]  /*8f20*/  IMAD.U32 R0, RZ, RZ, UR47 ;  /* 0x0000002fff007e24 */ /* 0x000fe2000f8e00ff */
[----:B----4-:R-:W-:Y:S01]  /*8f30*/  LOP3.LUT R20, R44, 0xffffe000, RZ, 0xc0, !PT ;  /* 0xffffe0002c147812 */ /* 0x010fe200078ec0ff */
[----:B------:R-:W-:Y:S01]  /*8f40*/  IMAD.U32 R21, RZ, RZ, UR61 ;  /* 0x0000003dff157e24 */ /* 0x000fe2000f8e00ff */
[----:B------:R-:W-:Y:S01]  /*8f50*/  ISETP.NE.AND P0, PT, R67, RZ, PT ;  /* 0x000000ff4300720c */ /* 0x000fe20003f05270 */
[----:B------:R-:W-:Y:S02]  /*8f60*/  BSSY.RECONVERGENT B0, `(.L_x_139) ;  /* 0x0000060000007945 */ /* 0x000fe40003800200 */
[----:B------:R-:W-:Y:S05]  /*8f70*/  @P6 LEA R0, R0, UR43, 0x3 ;  /* 0x0000002b00006c11 */ /* 0x000fea000f8e18ff */
[----:B------:R-:W-:Y:S01]  /*8f80*/  @P6 VIADD R0, R0, 0x40 ;  /* 0x0000004000006836 */ /* 0x000fe20000000000 */
[----:B---3--:R-:W1:Y:S04]  /*8f90*/  LDTM.x16 R4, tmem[UR4+0x20] ;  /* 0x00002004000479ee */ /* 0x008e680008240000 */
        /* <DEDUP_REMOVED lines=92> */
.L_x_140:
[----:B------:R-:W-:Y:S05]  /*9560*/  BSYNC.RECONVERGENT B0 ;  /* 0x0000000000007941 */ /* 0x000fea0003800200 */
.L_x_139:
[----:B------:R-:W-:Y:S01]  /*9570*/  BAR.SYNC.DEFER_BLOCKING 0x1, 0x80 ;  /* 0x0042000000007b1d */ /* 0x000fe20000010000 */
[----:B------:R-:W-:Y:S01]  /*9580*/  UIADD3 UR4, UPT, UPT, UR47, 0x1, URZ ;  /* 0x000000012f047890 */ /* 0x000fe2000fffe0ff */
[----:B------:R-:W-:Y:S03]  /*9590*/  HFMA2 R74, -RZ, RZ, 0, 0 ;  /* 0x00000000ff4a7431 */ /* 0x000fe600000001ff */
        /* <DEDUP_REMOVED lines=19> */
.L_x_144:
[----:B------:R-:W-:Y:S05]  /*96d0*/  BSYNC B0 ;  /* 0x0000000000007941 */ /* 0x000fea0003800000 */
.L_x_143:
[----:B------:R-:W-:Y:S01]  /*96e0*/  ISETP.NE.AND P0, PT, R73, RZ, PT ;  /* 0x000000ff4900720c */ /* 0x000fe20003f05270 */
[----:B------:R-:W-:Y:S11]  /*96f0*/  VIADD R26, R26, 0x1 ;  /* 0x000000011a1a7836 */ /* 0x000ff60000000000 */
[----:B------:R-:W-:Y:S01]  /*9700*/  @!UPT UIADD3 URZ, UPT, UPT, URZ, URZ, URZ ;  /* 0x000000fffffff290 */ /* 0x000fe2000fffe0ff */
[----:B------:R3:W4:Y:S04]  /*9710*/  @P0 LDS.128 R44, [R5] ;  /* 0x00000000052c0984 */ /* 0x0007280000000c00 */
[----:B------:R3:W1:Y:S04]  /*9720*/  @P0 LDS.128 R40, [R4+0x10] ;  /* 0x0000100004280984 */ /* 0x0006680000000c00 */
[----:B------:R3:W1:Y:S04]  /*9730*/  @P0 LDS.128 R32, [R3+0x20] ;  /* 0x0000200003200984 */ /* 0x0006680000000c00 */
[----:B------:R3:W1:Y:S01]  /*9740*/  @P0 LDS.128 R36, [R2+0x30] ;  /* 0x0000300002240984 */ /* 0x0006620000000c00 */
[C---:B------:R-:W-:Y:S04]  /*9750*/  ISETP.NE.AND P0, PT, R26.reuse, 0x4, PT ;  /* 0x000000041a00780c */ /* 0x040fe80003f05270 */
[----:B------:R-:W-:Y:S02]  /*9760*/  SEL R26, R26, RZ, P0 ;  /* 0x000000ff1a1a7207 */ /* 0x000fe40000000000 */
[----:B------:R-:W-:Y:S02]  /*9770*/  SEL R74, RZ, 0x1, P0 ;  /* 0x00000001ff4a7807 */ /* 0x000fe40000000000 */
.L_x_142:
[----:B------:R-:W-:Y:S05]  /*9780*/  BSYNC B1 ;  /* 0x0000000000017941 */ /* 0x000fea0003800000 */
.L_x_141:
        /* <DEDUP_REMOVED lines=21> */
.L_x_146:
        /* <DEDUP_REMOVED lines=79> */
[----:B------:R-:W-:Y:S01]  /*9dd0*/  @P6 SHF.L.U32 R2, R74, 0x1f, RZ ;  /* 0x0000001f4a026819 */ /* 0x000fe200000006ff */
        /* <DEDUP_REMOVED lines=23> */
.L_x_148:
[----:B------:R-:W-:Y:S05]  /*9f50*/  BSYNC.RECONVERGENT B0 ;  /* 0x0000000000007941 */ /* 0x000fea0003800200 */
.L_x_147:
        /* <DEDUP_REMOVED lines=18> */
[----:B------:R-:W-:Y:S04]  /*a080*/  SHF.L.U32 R6, R74, 0x1f, RZ ;  /* 0x0000001f4a067819 */ /* 0x000fe800000006ff */
[----:B------:R-:W1:Y:S02]  /*a090*/  SYNCS.PHASECHK.TRANS64.TRYWAIT P0, [R0+URZ+0x20], R6 ;  /* 0x00002006000075a7 */ /* 0x000e6400080011ff */
[----:B-1----:R-:W-:Y:S05]  /*a0a0*/  @!P0 BRA `(.L_x_153) ;  /* 0x0000003400d88947 */ /* 0x002fea0003800000 */
.L_x_152:
[----:B------:R-:W-:Y:S05]  /*a0b0*/  BSYNC B0 ;  /* 0x0000000000007941 */ /* 0x000fea0003800000 */
.L_x_151:
[----:B------:R-:W-:Y:S01]  /*a0c0*/  ISETP.NE.AND P0, PT, R73, RZ, PT ;  /* 0x000000ff4900720c */ /* 0x000fe20003f05270 */
[----:B------:R-:W-:Y:S11]  /*a0d0*/  VIADD R26, R26, 0x1 ;  /* 0x000000011a1a7836 */ /* 0x000ff60000000000 */
[----:B------:R-:W-:Y:S01]  /*a0e0*/  @!UPT UIADD3 URZ, UPT, UPT, URZ, URZ, URZ ;  /* 0x000000fffffff290 */ /* 0x000fe2000fffe0ff */
[----:B------:R3:W4:Y:S04]  /*a0f0*/  @P0 LDS.128 R44, [R5] ;  /* 0x00000000052c0984 */ /* 0x0007280000000c00 */
[----:B------:R3:W2:Y:S04]  /*a100*/  @P0 LDS.128 R40, [R4+0x10] ;  /* 0x0000100004280984 */ /* 0x0006a80000000c00 */
[----:B------:R3:W2:Y:S04]  /*a110*/  @P0 LDS.128 R32, [R3+0x20] ;  /* 0x0000200003200984 */ /* 0x0006a80000000c00 */
[----:B------:R3:W2:Y:S01]  /*a120*/  @P0 LDS.128 R36, [R2+0x30] ;  /* 0x0000300002240984 */ /* 0x0006a20000000c00 */
[C---:B------:R-:W-:Y:S04]  /*a130*/  ISETP.NE.AND P0, PT, R26.reuse, 0x4, PT ;  /* 0x000000041a00780c */ /* 0x040fe80003f05270 */
[----:B-1----:R-:W-:Y:S02]  /*a140*/  SEL R0, RZ, 0x1, P0 ;  /* 0x00000001ff007807 */ /* 0x002fe40000000000 */
[----:B------:R-:W-:Y:S02]  /*a150*/  SEL R26, R26, RZ, P0 ;  /* 0x000000ff1a1a7207 */ /* 0x000fe40000000000 */
[----:B------:R-:W-:Y:S02]  /*a160*/  LOP3.LUT R74, R74, R0, RZ, 0x3c, !PT ;  /* 0x000000004a4a7212 */ /* 0x000fe400078e3cff */
.L_x_150:
[----:B------:R-:W-:Y:S05]  /*a170*/  BSYNC B1 ;  /* 0x0000000000017941 */ /* 0x000fea0003800000 */
.L_x_149:
[----:B------:R-:W-:Y:S05]  /*a180*/  VIADD R0, R25, 0x40 ;  /* 0x0000004019007836 */ /* 0x000fea0000000000 */
[----:B------:R-:W-:Y:S04]  /*a190*/  SHF.R.U32.HI R0, RZ, 0x15, R0 ;  /* 0x00000015ff007819 */ /* 0x000fe80000011600 */
[----:B------:R-:W-:Y:S11]  /*a1a0*/  LOP3.LUT P0, RZ, R0, 0x3, R53, 0x48, !PT ;  /* 0x0000000300ff7812 */ /* 0x000ff60007804835 */
[----:B------:R-:W-:Y:S02]  /*a1b0*/  @!UPT UIADD3 URZ, UPT, UPT, URZ, URZ, URZ ;  /* 0x000000fffffff290 */ /* 0x000fe4000fffe0ff */
[----:B------:R-:W-:Y:S05]  /*a1c0*/  @!P0 BRA `(.L_x_154) ;  /* 0x0000000000408947 */ /* 0x000fea0003800000 */
[----:B------:R-:W5:Y:S01]  /*a1d0*/  LDCU.64 UR8, c[0x4][0x70] ;  /* 0x01000e00ff0877ac */ /* 0x000f620008000a00 */
[----:B---3--:R-:W-:Y:S01]  /*a1e0*/  MOV R3, 0x0 ;  /* 0x0000000000037802 */ /* 0x008fe20000000f00 */
[----:B-1----:R-:W-:Y:S02]  /*a1f0*/  HFMA2 R12, -RZ, RZ, 0, 5.9604644775390625e-08 ;  /* 0x00000001ff0c7431 */ /* 0x002fe400000001ff */
[----:B------:R-:W-:Y:S02]  /*a200*/  IMAD.MOV.U32 R8, RZ, RZ, 0x192 ;  /* 0x00000192ff087424 */ /* 0x000fe400078e00ff */
[----:B------:R-:W-:Y:S01]  /*a210*/  IMAD.MOV.U32 R13, RZ, RZ, RZ ;  /* 0x000000ffff0d7224 */ /* 0x000fe200078e00ff */
[----:B------:R-:W1:Y:S01]  /*a220*/  LDCU.64 UR6, c[0x4][0x78] ;  /* 0x01000f00ff0677ac */ /* 0x000e620008000a00 */
[----:B------:R-:W3:Y:S01]  /*a230*/  LDC.64 R2, c[0x4][R3] ;  /* 0x0100000003027b82 */ /* 0x000ee20000000a00 */
[----:B------:R-:W2:Y:S01]  /*a240*/  LDCU.64 UR4, c[0x4][0x10] ;  /* 0x01000200ff0477ac */ /* 0x000ea20008000a00 */
[----:B-----5:R-:W-:Y:S01]  /*a250*/  MOV R5, UR9 ;  /* 0x0000000900057c02 */ /* 0x020fe20008000f00 */
[----:B------:R-:W-:Y:S01]  /*a260*/  IMAD.U32 R4, RZ, RZ, UR8 ;  /* 0x00000008ff047e24 */ /* 0x000fe2000f8e00ff */
[----:B-1----:R-:W-:Y:S01]  /*a270*/  MOV R7, UR7 ;  /* 0x0000000700077c02 */ /* 0x002fe20008000f00 */
[----:B------:R-:W-:Y:S01]  /*a280*/  IMAD.U32 R6, RZ, RZ, UR6 ;  /* 0x00000006ff067e24 */ /* 0x000fe2000f8e00ff */
[----:B--2---:R-:W-:Y:S01]  /*a290*/  MOV R11, UR5 ;  /* 0x00000005000b7c02 */ /* 0x004fe20008000f00 */
[----:B------:R-:W-:Y:S02]  /*a2a0*/  IMAD.U32 R10, RZ, RZ, UR4 ;  /* 0x00000004ff0a7e24 */ /* 0x000fe4000f8e00ff */
[----:B------:R-:W-:Y:S07]  /*a2b0*/  LEPC R20, `(.L_x_154) ;  /* 0x000000001014794e */ /* 0x000fee0000000000 */
[----:B---34-:R-:W-:Y:S05]  /*a2c0*/  CALL.ABS.NOINC R2 ;  /* 0x0000000002007343 */ /* 0x018fea0003c00000 */
.L_x_154:
        /* <DEDUP_REMOVED lines=10> */
[----:B-1-3--:R-:W1:Y:S04]  /*a370*/  LDTM.x16 R4, tmem[UR4+0x40] ;  /* 0x00004004000479ee */ /* 0x00ae680008240000 */
        /* <DEDUP_REMOVED lines=18> */
[----:B--2---:R-:W-:Y:S01]  /*a4a0*/  LOP3.LUT R18, R40, 0xffffe000, RZ, 0xc0, !PT ;  /* 0xffffe00028127812 */ /* 0x004fe200078ec0ff */
        /* <DEDUP_REMOVED lines=18> */
[----:B------:R1:W-:Y:S01]  /*a5d0*/  STS.128 [R65], R28 ;  /* 0x0000001c41007388 */ /* 0x0003e20000000c00 */
        /* <DEDUP_REMOVED lines=37> */
[----:B--2---:R-:W2:Y:S02]  /*a830*/  FENCE.VIEW.ASYNC.S ;  /* 0x00000000000073c6 */ /* 0x004ea40000000000 */
[----:B--2---:R-:W-:Y:S06]  /*a840*/  BAR.SYNC.DEFER_BLOCKING 0x1, 0x80 ;  /* 0x0042000000007b1d */ /* 0x004fec0000010000 */
[----:B------:R-:W-:Y:S05]  /*a850*/  @P0 BRA `(.L_x_156) ;  /* 0x0000000000400947 */ /* 0x000fea0003800000 */
[----:B------:R-:W-:Y:S02]  /*a860*/  UIADD3 UR4, UPT, UPT, UR43, 0x200, URZ ;  /* 0x000002002b047890 */ /* 0x000fe4000fffe0ff */
[----:B------:R-:W-:Y:S01]  /*a870*/  UIADD3 UR9, UPT, UPT, UR45, 0x40, URZ ;  /* 0x000000402d097890 */ /* 0x000fe2000fffe0ff */
[----:B------:R-:W-:Y:S01]  /*a880*/  UMOV UR10, UR46 ;  /* 0x0000002e000a7c82 */ /* 0x000fe20008000000 */
[----:B------:R-:W-:Y:S02]  /*a890*/  UMOV UR11, UR60 ;  /* 0x0000003c000b7c82 */ /* 0x000fe40008000000 */
[----:B------:R-:W-:Y:S01]  /*a8a0*/  MOV R57, UR4 ;  /* 0x0000000400397c02 */ /* 0x000fe20008000f00 */
[----:B------:R-:W-:Y:S02]  /*a8b0*/  UIADD3 UR4, UP0, UPT, UR50, 0x680, URZ ;  /* 0x0000068032047890 */ /* 0x000fe4000ff1e0ff */
[----:B------:R-:W-:Y:S01]  /*a8c0*/  UIADD3 UR13, UPT, UPT, UR45, 0xc0, URZ ;  /* 0x000000c02d0d7890 */ /* 0x000fe2000fffe0ff */
[----:B------:R-:W-:Y:S01]  /*a8d0*/  R2UR UR8, R57 ;  /* 0x00000000390872ca */ /* 0x000fe200000e0000 */
[----:B------:R-:W-:Y:S02]  /*a8e0*/  UIADD3.X UR5, UPT, UPT, URZ, UR51, URZ, UP0, !UPT ;  /* 0x00000033ff057290 */ /* 0x000fe400087fe4ff */
[----:B------:R-:W-:Y:S01]  /*a8f0*/  UIADD3 UR12, UPT, UPT, UR43, 0x1200, URZ ;  /* 0x000012002b0c7890 */ /* 0x000fe2000fffe0ff */
[----:B------:R-:W-:Y:S01]  /*a900*/  UMOV UR14, UR46 ;  /* 0x0000002e000e7c82 */ /* 0x000fe20008000000 */
[----:B------:R-:W-:Y:S08]  /*a910*/  UMOV UR15, UR60 ;  /* 0x0000003c000f7c82 */ /* 0x000ff00008000000 */
[----:B------:R2:W-:Y:S01]  /*a920*/  UTMASTG.3D [UR8], [UR4] ;  /* 0x00000008040073b5 */ /* 0x0005e20008010000 */
[----:B------:R2:W-:Y:S01]  /*a930*/  UTMASTG.3D [UR12], [UR4] ;  /* 0x0000000c040073b5 */ /* 0x0005e20008010000 */
[----:B------:R0:W-:Y:S01]  /*a940*/  UTMACMDFLUSH ;  /* 0x00000000000079b7 */ /* 0x0001e20000000000 */
[----:B--2---:R-:W-:Y:S04]  /*a950*/  DEPBAR.LE SB0, 0x1 ;  /* 0x000080400000791a */ /* 0x004fe80000000000 */
.L_x_156:
[----:B------:R-:W-:Y:S05]  /*a960*/  BSYNC.RECONVERGENT B0 ;  /* 0x0000000000007941 */ /* 0x000fea0003800200 */
.L_x_155:
[----:B------:R-:W-:Y:S01]  /*a970*/  BAR.SYNC.DEFER_BLOCKING 0x1, 0x80 ;  /* 0x0042000000007b1d */ /* 0x000fe20000010000 */
[----:B------:R-:W-:Y:S04]  /*a980*/  UIADD3 UR4, UPT, UPT, UR48, 0x1, URZ ;  /* 0x0000000130047890 */ /* 0x000fe8000fffe0ff */
[----:B------:R-:W-:Y:S04]  /*a990*/  UISETP.NE.AND UP0, UPT, UR4, 0x4, UPT ;  /* 0x000000040400788c */ /* 0x000fe8000bf05270 */
[----:B------:R-:W-:Y:S01]  /*a9a0*/  USEL UR47, UR4, URZ, UP0 ;  /* 0x000000ff042f7287 */ /* 0x000fe20008000000 */
[----:B------:R2:W-:Y:S01]  /*a9b0*/  @P6 SYNCS.ARRIVE.TRANS64.RED.A1T0 RZ, [R21+URZ], RZ ;  /* 0x000000ff15ff69a7 */ /* 0x0005e200081004ff */
[----:B------:R-:W-:Y:S01]  /*a9c0*/  BSSY B1, `(.L_x_157) ;  /* 0x000001c000017945 */ /* 0x000fe20003800000 */
[----:B------:R-:W3:Y:S02]  /*a9d0*/  @P6 SYNCS.PHASECHK.TRANS64.TRYWAIT P0, [R0+URZ+0x20], R2 ;  /* 0x00002002000065a7 */ /* 0x000ee400080011ff */
[----:B---3--:R-:W-:Y:S01]  /*a9e0*/  @P6 SEL R72, RZ, 0x1, !P0 ;  /* 0x00000001ff486807 */ /* 0x008fe20004000000 */
[----:B--2---:R-:W-:Y:S06]  /*a9f0*/  @!P6 BRA `(.L_x_158) ;  /* 0x000000000060e947 */ /* 0x004fec0003800000 */
        /* <DEDUP_REMOVED lines=12> */
.L_x_160:
[----:B------:R-:W-:Y:S05]  /*aac0*/  BSYNC B0 ;  /* 0x0000000000007941 */ /* 0x000fea0003800000 */
.L_x_159:
[----:B------:R-:W-:Y:S01]  /*aad0*/  ISETP.NE.AND P0, PT, R73, RZ, PT ;  /* 0x000000ff4900720c */ /* 0x000fe20003f05270 */
[----:B------:R-:W-:Y:S11]  /*aae0*/  VIADD R26, R26, 0x1 ;  /* 0x000000011a1a7836 */ /* 0x000ff60000000000 */
[----:B------:R-:W-:Y:S01]  /*aaf0*/  @!UPT UIADD3 URZ, UPT, UPT, URZ, URZ, URZ ;  /* 0x000000fffffff290 */ /* 0x000fe2000fffe0ff */
[----:B------:R2:W3:Y:S04]  /*ab00*/  @P0 LDS.128 R44, [R5] ;  /* 0x00000000052c0984 */ /* 0x0004e80000000c00 */
[----:B------:R2:W4:Y:S04]  /*ab10*/  @P0 LDS.128 R40, [R4+0x10] ;  /* 0x0000100004280984 */ /* 0x0005280000000c00 */
[----:B------:R2:W2:Y:S04]  /*ab20*/  @P0 LDS.128 R32, [R3+0x20] ;  /* 0x0000200003200984 */ /* 0x0004a80000000c00 */
[----:B------:R2:W2:Y:S01]  /*ab30*/  @P0 LDS.128 R36, [R2+0x30] ;  /* 0x0000300002240984 */ /* 0x0004a20000000c00 */
[C---:B------:R-:W-:Y:S04]  /*ab40*/  ISETP.NE.AND P0, PT, R26.reuse, 0x4, PT ;  /* 0x000000041a00780c */ /* 0x040fe80003f05270 */
[----:B-1----:R-:W-:Y:S02]  /*ab50*/  SEL R0, RZ, 0x1, P0 ;  /* 0x00000001ff007807 */ /* 0x002fe40000000000 */
[----:B------:R-:W-:Y:S02]  /*ab60*/  SEL R26, R26, RZ, P0 ;  /* 0x000000ff1a1a7207 */ /* 0x000fe40000000000 */
[----:B------:R-:W-:Y:S02]  /*ab70*/  LOP3.LUT R74, R74, R0, RZ, 0x3c, !PT ;  /* 0x000000004a4a7212 */ /* 0x000fe400078e3cff */
.L_x_158:
[----:B------:R-:W-:Y:S05]  /*ab80*/  BSYNC B1 ;  /* 0x0000000000017941 */ /* 0x000fea0003800000 */
.L_x_157:
[----:B------:R-:W-:Y:S05]  /*ab90*/  VIADD R0, R25, 0x50 ;  /* 0x0000005019007836 */ /* 0x000fea0000000000 */
[----:B------:R-:W-:Y:S04]  /*aba0*/  SHF.R.U32.HI R0, RZ, 0x15, R0 ;  /* 0x00000015ff007819 */ /* 0x000fe80000011600 */
[----:B------:R-:W-:Y:S11]  /*abb0*/  LOP3.LUT P0, RZ, R0, 0x3, R53, 0x48, !PT ;  /* 0x0000000300ff7812 */ /* 0x000ff60007804835 */
[----:B------:R-:W-:Y:S02]  /*abc0*/  @!UPT UIADD3 URZ, UPT, UPT, URZ, URZ, URZ ;  /* 0x000000fffffff290 */ /* 0x000fe4000fffe0ff */
[----:B------:R-:W-:Y:S05]  /*abd0*/  @!P0 BRA `(.L_x_162) ;  /* 0x0000000000408947 */ /* 0x000fea0003800000 */
[----:B------:R-:W5:Y:S01]  /*abe0*/  LDCU.64 UR8, c[0x4][0x70] ;  /* 0x01000e00ff0877ac */ /* 0x000f620008000a00 */
[----:B--2---:R-:W-:Y:S01]  /*abf0*/  MOV R3, 0x0 ;  /* 0x0000000000037802 */ /* 0x004fe20000000f00 */
[----:B-1----:R-:W-:Y:S02]  /*ac00*/  HFMA2 R12, -RZ, RZ, 0, 5.9604644775390625e-08 ;  /* 0x00000001ff0c7431 */ /* 0x002fe400000001ff */
[----:B------:R-:W-:Y:S02]  /*ac10*/  IMAD.MOV.U32 R8, RZ, RZ, 0x192 ;  /* 0x00000192ff087424 */ /* 0x000fe400078e00ff */
[----:B------:R-:W-:Y:S01]  /*ac20*/  IMAD.MOV.U32 R13, RZ, RZ, RZ ;  /* 0x000000ffff0d7224 */ /* 0x000fe200078e00ff */
[----:B------:R-:W1:Y:S01]  /*ac30*/  LDCU.64 UR6, c[0x4][0x78] ;  /* 0x01000f00ff0677ac */ /* 0x000e620008000a00 */
[----:B------:R-:W2:Y:S01]  /*ac40*/  LDC.64 R2, c[0x4][R3] ;  /* 0x0100000003027b82 */ /* 0x000ea20000000a00 */
[----:B------:R-:W3:Y:S01]  /*ac50*/  LDCU.64 UR4, c[0x4][0x10] ;  /* 0x01000200ff0477ac */ /* 0x000ee20008000a00 */
[----:B-----5:R-:W-:Y:S01]  /*ac60*/  MOV R5, UR9 ;  /* 0x0000000900057c02 */ /* 0x020fe20008000f00 */
[----:B------:R-:W-:Y:S01]  /*ac70*/  IMAD.U32 R4, RZ, RZ, UR8 ;  /* 0x00000008ff047e24 */ /* 0x000fe2000f8e00ff */
[----:B-1----:R-:W-:Y:S01]  /*ac80*/  MOV R7, UR7 ;  /* 0x0000000700077c02 */ /* 0x002fe20008000f00 */
[----:B------:R-:W-:Y:S01]  /*ac90*/  IMAD.U32 R6, RZ, RZ, UR6 ;  /* 0x00000006ff067e24 */ /* 0x000fe2000f8e00ff */
[----:B---3--:R-:W-:Y:S01]  /*aca0*/  MOV R11, UR5 ;  /* 0x00000005000b7c02 */ /* 0x008fe20008000f00 */
[----:B------:R-:W-:Y:S02]  /*acb0*/  IMAD.U32 R10, RZ, RZ, UR4 ;  /* 0x00000004ff0a7e24 */ /* 0x000fe4000f8e00ff */
[----:B------:R-:W-:Y:S07]  /*acc0*/  LEPC R20, `(.L_x_162) ;  /* 0x000000001014794e */ /* 0x000fee0000000000 */
[----:B--2-4-:R-:W-:Y:S05]  /*acd0*/  CALL.ABS.NOINC R2 ;  /* 0x0000000002007343 */ /* 0x014fea0003c00000 */
.L_x_162:
[----:B------:R-:W-:Y:S01]  /*ace0*/  ISETP.NE.AND P6, PT, R70, RZ, PT ;  /* 0x000000ff4600720c */ /* 0x000fe20003fc5270 */
[----:B------:R-:W-:Y:S05]  /*acf0*/  WARPSYNC.ALL ;  /* 0x0000000000007948 */ /* 0x000fea0003800000 */
[----:B------:R-:W-:Y:S01]  /*ad00*/  R2UR UR4, R25 ;  /* 0x00000000190472ca */ /* 0x000fe200000e0000 */
[----:B------:R-:W-:Y:S01]  /*ad10*/  IMAD.U32 R0, RZ, RZ, UR47 ;  /* 0x0000002fff007e24 */ /* 0x000fe2000f8e00ff */
[----:B---3--:R-:W-:Y:S01]  /*ad20*/  LOP3.LUT R20, R44, 0xffffe000, RZ, 0xc0, !PT ;  /* 0xffffe0002c147812 */ /* 0x008fe200078ec0ff */
[----:B------:R-:W-:Y:S01]  /*ad30*/  IMAD.U32 R21, RZ, RZ, UR61 ;  /* 0x0000003dff157e24 */ /* 0x000fe2000f8e00ff */
[----:B------:R-:W-:Y:S01]  /*ad40*/  ISETP.NE.AND P0, PT, R67, RZ, PT ;  /* 0x000000ff4300720c */ /* 0x000fe20003f05270 */
[----:B------:R-:W-:Y:S02]  /*ad50*/  BSSY.RECONVERGENT B0, `(.L_x_163) ;  /* 0x0000060000007945 */ /* 0x000fe40003800200 */
[----:B------:R-:W-:Y:S05]  /*ad60*/  @P6 LEA R0, R0, UR43, 0x3 ;  /* 0x0000002b00006c11 */ /* 0x000fea000f8e18ff */
[----:B------:R-:W-:Y:S01]  /*ad70*/  @P6 VIADD R0, R0, 0x40 ;  /* 0x0000004000006836 */ /* 0x000fe20000000000 */
[----:B-12---:R-:W1:Y:S04]  /*ad80*/  LDTM.x16 R4, tmem[UR4+0x50] ;  /* 0x00005004000479ee */ /* 0x006e680008240000 */
        /* <DEDUP_REMOVED lines=18> */
[----:B----4-:R-:W-:Y:S01]  /*aeb0*/  LOP3.LUT R18, R40, 0xffffe000, RZ, 0xc0, !PT ;  /* 0xffffe00028127812 */ /* 0x010fe200078ec0ff */
        /* <DEDUP_REMOVED lines=72> */
[----:B--2---:R-:W-:Y:S04]  /*b340*/  DEPBAR.LE SB0, 0x1 ;  /* 0x000080400000791a */ /* 0x004fe80000000000 */
.L_x_164:
[----:B------:R-:W-:Y:S05]  /*b350*/  BSYNC.RECONVERGENT B0 ;  /* 0x0000000000007941 */ /* 0x000fea0003800200 */
.L_x_163:
        /* <DEDUP_REMOVED lines=21> */
.L_x_168:
[----:B------:R-:W-:Y:S05]  /*b4b0*/  BSYNC B0 ;  /* 0x0000000000007941 */ /* 0x000fea0003800000 */
.L_x_167:
        /* <DEDUP_REMOVED lines=11> */
.L_x_166:
[----:B------:R-:W-:Y:S05]  /*b570*/  BSYNC B1 ;  /* 0x0000000000017941 */ /* 0x000fea0003800000 */
.L_x_165:
        /* <DEDUP_REMOVED lines=21> */
.L_x_170:
        /* <DEDUP_REMOVED lines=103> */
.L_x_172:
[----:B------:R-:W-:Y:S05]  /*bd40*/  BSYNC.RECONVERGENT B0 ;  /* 0x0000000000007941 */ /* 0x000fea0003800200 */
.L_x_171:
        /* <DEDUP_REMOVED lines=21> */
.L_x_176:
[----:B------:R-:W-:Y:S05]  /*bea0*/  BSYNC B0 ;  /* 0x0000000000007941 */ /* 0x000fea0003800000 */
.L_x_175:
[----:B------:R-:W-:Y:S11]  /*beb0*/  ISETP.NE.AND P0, PT, R73, RZ, PT ;  /* 0x000000ff4900720c */ /* 0x000ff60003f05270 */
[----:B------:R-:W-:Y:S02]  /*bec0*/  @!UPT UIADD3 URZ, UPT, UPT, URZ, URZ, URZ ;  /* 0x000000fffffff290 */ /* 0x000fe4000fffe0ff */
[----:B------:R2:W3:Y:S04]  /*bed0*/  @P0 LDS.128 R44, [R4] ;  /* 0x00000000042c0984 */ /* 0x0004e80000000c00 */
[----:B------:R2:W4:Y:S04]  /*bee0*/  @P0 LDS.128 R40, [R3+0x10] ;  /* 0x0000100003280984 */ /* 0x0005280000000c00 */
[----:B------:R2:W1:Y:S04]  /*bef0*/  @P0 LDS.128 R32, [R2+0x20] ;  /* 0x0000200002200984 */ /* 0x0004680000000c00 */
[----:B------:R2:W1:Y:S02]  /*bf00*/  @P0 LDS.128 R36, [R26+0x30] ;  /* 0x000030001a240984 */ /* 0x0004640000000c00 */
.L_x_174:
[----:B------:R-:W-:Y:S05]  /*bf10*/  BSYNC B1 ;  /* 0x0000000000017941 */ /* 0x000fea0003800000 */
.L_x_173:
[----:B-1----:R-:W-:Y:S05]  /*bf20*/  VIADD R0, R25, 0x70 ;  /* 0x0000007019007836 */ /* 0x002fea0000000000 */
[----:B------:R-:W-:Y:S04]  /*bf30*/  SHF.R.U32.HI R0, RZ, 0x15, R0 ;  /* 0x00000015ff007819 */ /* 0x000fe80000011600 */
[----:B------:R-:W-:Y:S11]  /*bf40*/  LOP3.LUT P0, RZ, R0, 0x3, R53, 0x48, !PT ;  /* 0x0000000300ff7812 */ /* 0x000ff60007804835 */
[----:B------:R-:W-:Y:S02]  /*bf50*/  @!UPT UIADD3 URZ, UPT, UPT, URZ, URZ, URZ ;  /* 0x000000fffffff290 */ /* 0x000fe4000fffe0ff */
[----:B------:R-:W-:Y:S05]  /*bf60*/  @!P0 BRA `(.L_x_178) ;  /* 0x0000000000408947 */ /* 0x000fea0003800000 */
[----:B------:R-:W1:Y:S01]  /*bf70*/  LDCU.64 UR8, c[0x4][0x70] ;  /* 0x01000e00ff0877ac */ /* 0x000e620008000a00 */
[----:B--2---:R-:W-:Y:S01]  /*bf80*/  MOV R3, 0x0 ;  /* 0x0000000000037802 */ /* 0x004fe20000000f00 */
[----:B------:R-:W-:Y:S02]  /*bf90*/  HFMA2 R12, -RZ, RZ, 0, 5.9604644775390625e-08 ;  /* 0x00000001ff0c7431 */ /* 0x000fe400000001ff */
[----:B------:R-:W-:Y:S02]  /*bfa0*/  IMAD.MOV.U32 R8, RZ, RZ, 0x192 ;  /* 0x00000192ff087424 */ /* 0x000fe400078e00ff */
[----:B------:R-:W-:Y:S01]  /*bfb0*/  IMAD.MOV.U32 R13, RZ, RZ, RZ ;  /* 0x000000ffff0d7224 */ /* 0x000fe200078e00ff */
[----:B------:R-:W2:Y:S01]  /*bfc0*/  LDCU.64 UR6, c[0x4][0x78] ;  /* 0x01000f00ff0677ac */ /* 0x000ea20008000a00 */
[----:B------:R-:W3:Y:S01]  /*bfd0*/  LDC.64 R2, c[0x4][R3] ;  /* 0x0100000003027b82 */ /* 0x000ee20000000a00 */
[----:B------:R-:W5:Y:S01]  /*bfe0*/  LDCU.64 UR4, c[0x4][0x10] ;  /* 0x01000200ff0477ac */ /* 0x000f620008000a00 */
[----:B-1----:R-:W-:Y:S01]  /*bff0*/  MOV R5, UR9 ;  /* 0x0000000900057c02 */ /* 0x002fe20008000f00 */
[----:B------:R-:W-:Y:S01]  /*c000*/  IMAD.U32 R4, RZ, RZ, UR8 ;  /* 0x00000008ff047e24 */ /* 0x000fe2000f8e00ff */
[----:B--2---:R-:W-:Y:S01]  /*c010*/  MOV R7, UR7 ;  /* 0x0000000700077c02 */ /* 0x004fe20008000f00 */
[----:B------:R-:W-:Y:S01]  /*c020*/  IMAD.U32 R6, RZ, RZ, UR6 ;  /* 0x00000006ff067e24 */ /* 0x000fe2000f8e00ff */
[----:B-----5:R-:W-:Y:S01]  /*c030*/  MOV R11, UR5 ;  /* 0x00000005000b7c02 */ /* 0x020fe20008000f00 */
[----:B------:R-:W-:Y:S02]  /*c040*/  IMAD.U32 R10, RZ, RZ, UR4 ;  /* 0x00000004ff0a7e24 */ /* 0x000fe4000f8e00ff */
[----:B------:R-:W-:Y:S07]  /*c050*/  LEPC R20, `(.L_x_178) ;  /* 0x000000001014794e */ /* 0x000fee0000000000 */
[----:B---34-:R-:W-:Y:S05]  /*c060*/  CALL.ABS.NOINC R2 ;  /* 0x0000000002007343 */ /* 0x018fea0003c00000 */
.L_x_178:
[----:B------:R-:W-:Y:S01]  /*c070*/  ISETP.NE.AND P0, PT, R67, RZ, PT ;  /* 0x000000ff4300720c */ /* 0x000fe20003f05270 */
[----:B------:R-:W-:Y:S05]  /*c080*/  WARPSYNC.ALL ;  /* 0x0000000000007948 */ /* 0x000fea0003800000 */
[----:B------:R-:W-:Y:S01]  /*c090*/  R2UR UR4, R25 ;  /* 0x00000000190472ca */ /* 0x000fe200000e0000 */
[----:B------:R-:W-:Y:S01]  /*c0a0*/  VIADD R71, R71, 0xb0 ;  /* 0x000000b047477836 */ /* 0x000fe20000000000 */
[----:B---3--:R-:W-:Y:S01]  /*c0b0*/  LOP3.LUT R0, R44, 0xffffe000, RZ, 0xc0, !PT ;  /* 0xffffe0002c007812 */ /* 0x008fe200078ec0ff */
[----:B------:R-:W-:Y:S01]  /*c0c0*/  BSSY.RECONVERGENT B0, `(.L_x_179) ;  /* 0x000005e000007945 */ /* 0x000fe20003800200 */
[----:B--2---:R-:W-:Y:S02]  /*c0d0*/  LOP3.LUT R2, R45, 0xffffe000, RZ, 0xc0, !PT ;  /* 0xffffe0002d027812 */ /* 0x004fe400078ec0ff */
[----:B------:R-:W-:Y:S02]  /*c0e0*/  LOP3.LUT R3, R46, 0xffffe000, RZ, 0xc0, !PT ;  /* 0xffffe0002e037812 */ /* 0x000fe400078ec0ff */
[----:B------:R-:W-:Y:S02]  /*c0f0*/  LOP3.LUT R20, R47, 0xffffe000, RZ, 0xc0, !PT ;  /* 0xffffe0002f147812 */ /* 0x000fe400078ec0ff */
[----:B----4-:R-:W-:Y:S02]  /*c100*/  LOP3.LUT R21, R40, 0xffffe000, RZ, 0xc0, !PT ;  /* 0xffffe00028157812 */ /* 0x010fe400078ec0ff */
[----:B------:R-:W-:Y:S01]  /*c110*/  LOP3.LUT R25, R41, 0xffffe000, RZ, 0xc0, !PT ;  /* 0xffffe00029197812 */ /* 0x000fe200078ec0ff */
[----:B------:R-:W1:Y:S01]  /*c120*/  LDTM.x16 R4, tmem[UR4+0x70] ;  /* 0x00007004000479ee */ /* 0x000e620008240000 */
[----:B------:R-:W-:Y:S01]  /*c130*/  LOP3.LUT R26, R42, 0xffffe000, RZ, 0xc0, !PT ;  /* 0xffffe0002a1a7812 */ /* 0x000fe200078ec0ff */
[----:B------:R-:W-:Y:S01]  /*c140*/  NOP ;  /* 0x0000000000007918 */ /* 0x000fe20000000000 */
[----:B------:R-:W-:Y:S02]  /*c150*/  LOP3.LUT R28, R43, 0xffffe000, RZ, 0xc0, !PT ;  /* 0xffffe0002b1c7812 */ /* 0x000fe400078ec0ff */
[----:B------:R-:W-:Y:S02]  /*c160*/  LOP3.LUT R71, R71, 0xfefffff8, RZ, 0xc0, !PT ;  /* 0xfefffff847477812 */ /* 0x000fe400078ec0ff */
[----:B------:R-:W-:Y:S02]  /*c170*/  LOP3.LUT R29, R32, 0xffffe000, RZ, 0xc0, !PT ;  /* 0xffffe000201d7812 */ /* 0x000fe400078ec0ff */
[----:B------:R-:W-:Y:S01]  /*c180*/  LOP3.LUT R30, R33, 0xffffe000, RZ, 0xc0, !PT ;  /* 0xffffe000211e7812 */ /* 0x000fe200078ec0ff */
[----:B-1----:R1:W-:Y:S01]  /*c190*/  SYNCS.ARRIVE.TRANS64.RED.A1T0 RZ, [R71+URZ], RZ ;  /* 0x000000ff47ff79a7 */ /* 0x0023e200081004ff */
[----:B------:R-:W-:Y:S02]  /*c1a0*/  LOP3.LUT R31, R34, 0xffffe000, RZ, 0xc0, !PT ;  /* 0xffffe000221f7812 */ /* 0x000fe400078ec0ff */
[----:B------:R-:W-:Y:S02]  /*c1b0*/  LOP3.LUT R32, R35, 0xffffe000, RZ, 0xc0, !PT ;  /* 0xffffe00023207812 */ /* 0x000fe400078ec0ff */
[----:B------:R-:W-:Y:S02]  /*c1c0*/  LOP3.LUT R33, R36, 0xffffe000, RZ, 0xc0, !PT ;  /* 0xffffe00024217812 */ /* 0x000fe400078ec0ff */
[----:B------:R-:W-:Y:S02]  /*c1d0*/  LOP3.LUT R34, R37, 0xffffe000, RZ, 0xc0, !PT ;  /* 0xffffe00025227812 */ /* 0x000fe400078ec0ff */
[----:B------:R-:W-:Y:S02]  /*c1e0*/  LOP3.LUT R35, R38, 0xffffe000, RZ, 0xc0, !PT ;  /* 0xffffe00026237812 */ /* 0x000fe400078ec0ff */
[----:B------:R-:W-:Y:S01]  /*c1f0*/  LOP3.LUT R36, R39, 0xffffe000, RZ, 0xc0, !PT ;  /* 0xffffe00027247812 */ /* 0x000fe200078ec0ff */
[C---:B------:R-:W-:Y:S01]  /*c200*/  FMUL R4, R24.reuse, R4 ;  /* 0x0000000418047220 */ /* 0x040fe20000400000 */
[C---:B------:R-:W-:Y:S01]  /*c210*/  FMUL R5, R24.reuse, R5 ;  /* 0x0000000518057220 */ /* 0x040fe20000400000 */
[C---:B------:R-:W-:Y:S01]  /*c220*/  FMUL R6, R24.reuse, R6 ;  /* 0x0000000618067220 */ /* 0x040fe20000400000 */
[C---:B------:R-:W-:Y:S01]  /*c230*/  FMUL R7, R24.reuse, R7 ;  /* 0x0000000718077220 */ /* 0x040fe20000400000 */
[C---:B------:R-:W-:Y:S01]  /*c240*/  FFMA R4, R27.reuse, R0, R4 ;  /* 0x000000001b047223 */ /* 0x040fe20000000004 */
[C---:B------:R-:W-:Y:S01]  /*c250*/  FFMA R5, R27.reuse, R2, R5 ;  /* 0x000000021b057223 */ /* 0x040fe20000000005 */
[C---:B------:R-:W-:Y:S01]  /*c260*/  FFMA R6, R27.reuse, R3, R6 ;  /* 0x000000031b067223 */ /* 0x040fe20000000006 */
[C---:B------:R-:W-:Y:S01]  /*c270*/  FFMA R7, R27.reuse, R20, R7 ;  /* 0x000000141b077223 */ /* 0x040fe20000000007 */
[C---:B------:R-:W-:Y:S01]  /*c280*/  FMUL R8, R24.reuse, R8 ;  /* 0x0000000818087220 */ /* 0x040fe20000400000 */
[C---:B------:R-:W-:Y:S01]  /*c290*/  FMUL R9, R24.reuse, R9 ;  /* 0x0000000918097220 */ /* 0x040fe20000400000 */
[C---:B------:R-:W-:Y:S01]  /*c2a0*/  FMUL R10, R24.reuse, R10 ;  /* 0x0000000a180a7220 */ /* 0x040fe20000400000 */
[C---:B------:R-:W-:Y:S01]  /*c2b0*/  FMUL R11, R24.reuse, R11 ;  /* 0x0000000b180b7220 */ /* 0x040fe20000400000 */
[----:B------:R-:W-:Y:S01]  /*c2c0*/  F2FP.TF32.F32.PACK_B R4, R4 ;  /* 0x00000004ff04723e */ /* 0x000fe200024050ff */
[C---:B------:R-:W-:Y:S01]  /*c2d0*/  FFMA R8, R27.reuse, R21, R8 ;  /* 0x000000151b087223 */ /* 0x040fe20000000008 */
[----:B------:R-:W-:Y:S01]  /*c2e0*/  F2FP.TF32.F32.PACK_B R5, R5 ;  /* 0x00000005ff05723e */ /* 0x000fe200024050ff */
[C---:B------:R-:W-:Y:S01]  /*c2f0*/  FFMA R9, R27.reuse, R25, R9 ;  /* 0x000000191b097223 */ /* 0x040fe20000000009 */
[----:B------:R-:W-:Y:S01]  /*c300*/  F2FP.TF32.F32.PACK_B R6, R6 ;  /* 0x00000006ff06723e */ /* 0x000fe200024050ff */
[C---:B------:R-:W-:Y:S01]  /*c310*/  FFMA R10, R27.reuse, R26, R10 ;  /* 0x0000001a1b0a7223 */ /* 0x040fe2000000000a */
[----:B------:R-:W-:Y:S01]  /*c320*/  F2FP.TF32.F32.PACK_B R7, R7 ;  /* 0x00000007ff07723e */ /* 0x000fe200024050ff */
[C---:B------:R-:W-:Y:S01]  /*c330*/  FFMA R11, R27.reuse, R28, R11 ;  /* 0x0000001c1b0b7223 */ /* 0x040fe2000000000b */
[C---:B------:R-:W-:Y:S01]  /*c340*/  FMUL R12, R24.reuse, R12 ;  /* 0x0000000c180c7220 */ /* 0x040fe20000400000 */
[----:B------:R-:W-:Y:S01]  /*c350*/  F2FP.TF32.F32.PACK_B R8, R8 ;  /* 0x00000008ff08723e */ /* 0x000fe200024050ff */
[C---:B------:R-:W-:Y:S01]  /*c360*/  FMUL R13, R24.reuse, R13 ;  /* 0x0000000d180d7220 */ /* 0x040fe20000400000 */
[----:B------:R1:W-:Y:S01]  /*c370*/  STS.128 [R65+0x6000], R4 ;  /* 0x0060000441007388 */ /* 0x0003e20000000c00 */
        /* <DEDUP_REMOVED lines=8> */
[C---:B------:R-:W-:Y:S01]  /*c400*/  FFMA R15, R27.reuse, R32, R15 ;  /* 0x000000201b0f7223 */ /* 0x040fe2000000000f */
[C---:B------:R-:W-:Y:S01]  /*c410*/  FMUL R16, R24.reuse, R16 ;  /* 0x0000001018107220 */ /* 0x040fe20000400000 */
[----:B------:R-:W-:Y:S01]  /*c420*/  F2FP.TF32.F32.PACK_B R12, R12 ;  /* 0x0000000cff0c723e */ /* 0x000fe200024050ff */
[----:B------:R1:W-:Y:S01]  /*c430*/  STS.128 [R64+0x6010], R8 ;  /* 0x0060100840007388 */ /* 0x0003e20000000c00 */
[C---:B------:R-:W-:Y:S01]  /*c440*/  FMUL R17, R24.reuse, R17 ;  /* 0x0000001118117220 */ /* 0x040fe20000400000 */
[C---:B------:R-:W-:Y:S01]  /*c450*/  FMUL R18, R24.reuse, R18 ;  /* 0x0000001218127220 */ /* 0x040fe20000400000 */
[----:B------:R-:W-:Y:S01]  /*c460*/  FMUL R19, R24, R19 ;  /* 0x0000001318137220 */ /* 0x000fe20000400000 */
[----:B------:R-:W-:Y:S01]  /*c470*/  F2FP.TF32.F32.PACK_B R13, R13 ;  /* 0x0000000dff0d723e */ /* 0x000fe200024050ff */
[C---:B------:R-:W-:Y:S01]  /*c480*/  FFMA R16, R27.reuse, R33, R16 ;  /* 0x000000211b107223 */ /* 0x040fe20000000010 */
[----:B------:R-:W-:Y:S01]  /*c490*/  F2FP.TF32.F32.PACK_B R14, R14 ;  /* 0x0000000eff0e723e */ /* 0x000fe200024050ff */
[C---:B------:R-:W-:Y:S01]  /*c4a0*/  FFMA R17, R27.reuse, R34, R17 ;  /* 0x000000221b117223 */ /* 0x040fe20000000011 */
[----:B------:R-:W-:Y:S01]  /*c4b0*/  F2FP.TF32.F32.PACK_B R15, R15 ;  /* 0x0000000fff0f723e */ /* 0x000fe200024050ff */
[C---:B------:R-:W-:Y:S01]  /*c4c0*/  FFMA R18, R27.reuse, R35, R18 ;  /* 0x000000231b127223 */ /* 0x040fe20000000012 */
[----:B------:R-:W-:Y:S01]  /*c4d0*/  FFMA R19, R27, R36, R19 ;  /* 0x000000241b137223 */ /* 0x000fe20000000013 */
[----:B------:R-:W-:Y:S02]  /*c4e0*/  F2FP.TF32.F32.PACK_B R16, R16 ;  /* 0x00000010ff10723e */ /* 0x000fe400024050ff */
[----:B------:R1:W-:Y:S01]  /*c4f0*/  STS.128 [R63+0x6020], R12 ;  /* 0x0060200c3f007388 */ /* 0x0003e20000000c00 */
[----:B------:R-:W-:Y:S02]  /*c500*/  F2FP.TF32.F32.PACK_B R17, R17 ;  /* 0x00000011ff11723e */ /* 0x000fe400024050ff */
        /* <DEDUP_REMOVED lines=25> */
.L_x_180:
[----:B------:R-:W-:Y:S05]  /*c6a0*/  BSYNC.RECONVERGENT B0 ;  /* 0x0000000000007941 */ /* 0x000fea0003800200 */
.L_x_179:
[----:B------:R-:W-:Y:S01]  /*c6b0*/  BAR.SYNC.DEFER_BLOCKING 0x1, 0x80 ;  /* 0x0042000000007b1d */ /* 0x000fe20000010000 */
[----:B------:R-:W-:Y:S01]  /*c6c0*/  UISETP.NE.AND UP0, UPT, UR49, -0x8, UPT ;  /* 0xfffffff83100788c */ /* 0x000fe2000bf05270 */
[----:B------:R-:W-:Y:S08]  /*c6d0*/  IADD3 R22, PT, PT, R22, 0x1, RZ ;  /* 0x0000000116167810 */ /* 0x000ff00007ffe0ff */
[----:B------:R-:W-:Y:S05]  /*c6e0*/  BRA.U !UP0, `(.L_x_181) ;  /* 0x0000000108287547 */ /* 0x000fea000b800000 */
[----:B------:R-:W-:Y:S01]  /*c6f0*/  ISETP.NE.AND P0, PT, R70, RZ, PT ;  /* 0x000000ff4600720c */ /* 0x000fe20003f05270 */
[----:B------:R-:W-:Y:S01]  /*c700*/  IMAD.U32 R2, RZ, RZ, UR48 ;  /* 0x00000030ff027e24 */ /* 0x000fe2000f8e00ff */
[----:B------:R-:W-:Y:S01]  /*c710*/  UIADD3 UR4, UPT, UPT, UR48, 0x1, URZ ;  /* 0x0000000130047890 */ /* 0x000fe2000fffe0ff */
[----:B------:R-:W-:Y:S03]  /*c720*/  IMAD.U32 R0, RZ, RZ, UR61 ;  /* 0x0000003dff007e24 */ /* 0x000fe6000f8e00ff */
[----:B------:R-:W-:Y:S04]  /*c730*/  UISETP.NE.AND UP0, UPT, UR4, 0x4, UPT ;  /* 0x000000040400788c */ /* 0x000fe8000bf05270 */
[----:B------:R-:W-:Y:S03]  /*c740*/  USEL UR48, UR4, URZ, UP0 ;  /* 0x000000ff04307287 */ /* 0x000fe60008000000 */
[----:B------:R-:W-:Y:S05]  /*c750*/  @P0 LEA R2, R2, UR43, 0x3 ;  /* 0x0000002b02020c11 */ /* 0x000fea000f8e18ff */
[----:B------:R-:W-:Y:S05]  /*c760*/  @P0 VIADD R2, R2, 0x40 ;  /* 0x0000004002020836 */ /* 0x000fea0000000000 */
[----:B------:R-:W-:Y:S04]  /*c770*/  @P0 PRMT R0, R0, 0x654, R2 ;  /* 0x0000065400000816 */ /* 0x000fe80000000002 */
[----:B------:R2:W-:Y:S03]  /*c780*/  @P0 SYNCS.ARRIVE.TRANS64.RED.A1T0 RZ, [R0+URZ], RZ ;  /* 0x000000ff00ff09a7 */ /* 0x0005e600081004ff */
.L_x_181:
[----:B------:R-:W-:Y:S01]  /*c790*/  R2UR UR5, R54 ;  /* 0x00000000360572ca */ /* 0x000fe200000e0000 */
[----:B------:R-:W-:Y:S01]  /*c7a0*/  UISETP.NE.AND UP0, UPT, UR63, URZ, UPT ;  /* 0x000000ff3f00728c */ /* 0x000fe2000bf05270 */
[----:B------:R-:W-:Y:S01]  /*c7b0*/  R2UR UR4, R55 ;  /* 0x00000000370472ca */ /* 0x000fe200000e0000 */
[----:B------:R-:W-:Y:S01]  /*c7c0*/  UIADD3 UR49, UPT, UPT, UR49, 0x8, URZ ;  /* 0x0000000831317890 */ /* 0x000fe2000fffe0ff */
[----:B------:R-:W-:Y:S01]  /*c7d0*/  ISETP.NE.AND P0, PT, R59, 0x2, PT ;  /* 0x000000023b00780c */ /* 0x000fe20003f05270 */
[----:B------:R-:W-:Y:S01]  /*c7e0*/  UMOV UR60, UR62 ;  /* 0x0000003e003c7c82 */ /* 0x000fe20008000000 */
[----:B------:R-:W-:Y:S02]  /*c7f0*/  ISETP.NE.AND P1, PT, R22, 0x4, PT ;  /* 0x000000041600780c */ /* 0x000fe40003f25270 */
[----:B------:R-:W-:Y:S02]  /*c800*/  SEL R2, RZ, 0x1, P0 ;  /* 0x00000001ff027807 */ /* 0x000fe40000000000 */
[----:B--2---:R-:W-:Y:S02]  /*c810*/  SEL R0, RZ, 0x1, P1 ;  /* 0x00000001ff007807 */ /* 0x004fe40000800000 */
[----:B------:R-:W-:Y:S01]  /*c820*/  LOP3.LUT R61, R61, R2, RZ, 0x3c, !PT ;  /* 0x000000023d3d7212 */ /* 0x000fe200078e3cff */
[----:B------:R-:W-:Y:S01]  /*c830*/  UIADD3 UR27, UPT, UPT, UR36, UR5, URZ ;  /* 0x00000005241b7290 */ /* 0x000fe2000fffe0ff */
[----:B------:R-:W-:Y:S01]  /*c840*/  LOP3.LUT R62, R62, R0, RZ, 0x3c, !PT ;  /* 0x000000003e3e7212 */ /* 0x000fe200078e3cff */
[----:B------:R-:W-:Y:S01]  /*c850*/  UIADD3 UR20, UPT, UPT, UR37, UR4, URZ ;  /* 0x0000000425147290 */ /* 0x000fe2000fffe0ff */
[----:B------:R-:W-:Y:S02]  /*c860*/  SEL R59, R59, RZ, P0 ;  /* 0x000000ff3b3b7207 */ /* 0x000fe40000000000 */
[----:B------:R-:W-:Y:S01]  /*c870*/  SEL R22, R22, RZ, P1 ;  /* 0x000000ff16167207 */ /* 0x000fe20000800000 */
[----:B------:R-:W-:Y:S08]  /*c880*/  BRA.U UP0, `(.L_x_182) ;  /* 0xffffffa100a87547 */ /* 0x000ff0000b83ffff */
[----:B------:R-:W-:-:S13]  /*c890*/  R2UR UR4, R56 ;  /* 0x00000000380472ca */ /* 0x000fda00000e0000 */
[----:B------:R-:W-:-:S09]  /*c8a0*/  UISETP.NE.AND UP0, UPT, UR4, URZ, UPT ;  /* 0x000000ff0400728c */ /* 0x000fd2000bf05270 */
[----:B------:R-:W-:Y:S05]  /*c8b0*/  BRA.U !UP0, `(.L_x_183) ;  /* 0x0000000108487547 */ /* 0x000fea000b800000 */
[----:B------:R-:W2:Y:S02]  /*c8c0*/  LDCU.64 UR4, c[0x0][0x890] ;  /* 0x00011200ff0477ac */ /* 0x000ea40008000a00 */
[----:B--2---:R-:W-:-:S04]  /*c8d0*/  UISETP.NE.U32.AND UP0, UPT, UR4, URZ, UPT ;  /* 0x000000ff0400728c */ /* 0x004fc8000bf05070 */
[----:B------:R-:W-:-:S09]  /*c8e0*/  UISETP.NE.AND.EX UP0, UPT, UR5, URZ, UPT, UP0 ;  /* 0x000000ff0500728c */ /* 0x000fd2000bf05300 */
[----:B------:R-:W-:Y:S05]  /*c8f0*/  BRA.U UP0, `(.L_x_184) ;  /* 0x00000001000c7547 */ /* 0x000fea000b800000 */
[----:B------:R-:W-:-:S13]  /*c900*/  FSETP.NEU.AND P0, PT, R27, RZ, PT ;  /* 0x000000ff1b00720b */ /* 0x000fda0003f0d000 */
[----:B------:R-:W-:Y:S05]  /*c910*/  @!P0 EXIT ;  /* 0x000000000000894d */ /* 0x000fea0003800000 */
[----:B------:R-:W-:Y:S05]  /*c920*/  BRA `(.L_x_183) ;  /* 0x00000000002c7947 */ /* 0x000fea0003800000 */
.L_x_184:
[----:B------:R-:W-:Y:S01]  /*c930*/  ISETP.NE.AND P0, PT, R58, RZ, PT ;  /* 0x000000ff3a00720c */ /* 0x000fe20003f05270 */
[----:B------:R-:W-:-:S12]  /*c940*/  BSSY.RECONVERGENT B0, `(.L_x_183) ;  /* 0x0000009000007945 */ /* 0x000fd80003800200 */
[----:B------:R-:W-:Y:S05]  /*c950*/  @P0 BRA `(.L_x_185) ;  /* 0x0000000000140947 */ /* 0x000fea0003800000 */
[----:B------:R-:W2:Y:S02]  /*c960*/  LDCU.64 UR4, c[0x0][0x888] ;  /* 0x00011100ff0477ac */ /* 0x000ea40008000a00 */
[----:B--2---:R-:W-:-:S04]  /*c970*/  ISETP.NE.U32.AND P0, PT, RZ, UR4, PT ;  /* 0x00000004ff007c0c */ /* 0x004fc8000bf05070 */
[----:B------:R-:W-:-:S13]  /*c980*/  ISETP.NE.AND.EX P0, PT, RZ, UR5, PT, P0 ;  /* 0x00000005ff007c0c */ /* 0x000fda000bf05300 */
[----:B------:R-:W-:Y:S05]  /*c990*/  @!P0 EXIT ;  /* 0x000000000000894d */ /* 0x000fea0003800000 */
[----:B------:R-:W-:Y:S05]  /*c9a0*/  BRA `(.L_x_186) ;  /* 0x0000000000087947 */ /* 0x000fea0003800000 */
.L_x_185:
[----:B------:R-:W-:-:S13]  /*c9b0*/  FSETP.NEU.AND P0, PT, R27, RZ, PT ;  /* 0x000000ff1b00720b */ /* 0x000fda0003f0d000 */
[----:B------:R-:W-:Y:S05]  /*c9c0*/  @!P0 EXIT ;  /* 0x000000000000894d */ /* 0x000fea0003800000 */
.L_x_186:
[----:B------:R-:W-:Y:S05]  /*c9d0*/  BSYNC.RECONVERGENT B0 ;  /* 0x0000000000007941 */ /* 0x000fea0003800200 */
.L_x_183:
[----:B------:R-:W-:Y:S01]  /*c9e0*/  ULEA UR4, UR48, UR43, 0x3 ;  /* 0x0000002b30047291 */ /* 0x000fe2000f8e18ff */
[----:B------:R-:W-:-:S04]  /*c9f0*/  DEPBAR.LE SB0, 0x0 ;  /* 0x000080000000791a */ /* 0x000fc80000000000 */
[----:B------:R-:W-:-:S04]  /*ca00*/  UIADD3 UR4, UPT, UPT, UR4, 0x40, URZ ;  /* 0x0000004004047890 */ /* 0x000fc8000fffe0ff */
[----:B------:R-:W-:-:S09]  /*ca10*/  UPRMT UR4, UR61, 0x654, UR4 ;  /* 0x000006543d047896 */ /* 0x000fd20008000004 */
[----:B------:R-:W-:Y:S01]  /*ca20*/  SYNCS.ARRIVE.TRANS64.RED.A1T0 RZ, [UR4], RZ ;  /* 0x000000ffffff79a7 */ /* 0x000fe20008100404 */
[----:B------:R-:W-:Y:S05]  /*ca30*/  EXIT ;  /* 0x000000000000794d */ /* 0x000fea0003800000 */
.L_x_24:
[----:B--2---:R2:W3:Y:S02]  /*ca40*/  SYNCS.PHASECHK.TRANS64.TRYWAIT P0, [R0+URZ+0xe0], R2 ;  /* 0x0000e002000075a7 */ /* 0x0044e400080011ff */
[----:B---3--:R-:W-:Y:S05]  /*ca50*/  @!P0 NANOSLEEP.SYNCS 0x989680 ;  /* 0x009896800000895d */ /* 0x008fea0003900000 */
[----:B------:R-:W3:Y:S02]  /*ca60*/  @!P0 SYNCS.PHASECHK.TRANS64 P0, [R0+URZ+0xe0], R2 ;  /* 0x0000e002000085a7 */ /* 0x000ee400080010ff */
[----:B---3--:R-:W-:Y:S05]  /*ca70*/  @!P0 BRA `(.L_x_24) ;  /* 0xfffffffc00f08947 */ /* 0x008fea000383ffff */
[----:B------:R-:W-:Y:S05]  /*ca80*/  BRA `(.L_x_187) ;  /* 0xffffff4c00f87947 */ /* 0x000fea000383ffff */
.L_x_27:
[----:B-1----:R-:W-:-:S07]  /*ca90*/  MOV R0, UR7 ;  /* 0x0000000700007c02 */ /* 0x002fce0008000f00 */
.L_x_188:
[----:B-1----:R1:W2:Y:S02]  /*caa0*/  SYNCS.PHASECHK.TRANS64.TRYWAIT P0, [R0+URZ+0x10], R3 ;  /* 0x00001003000075a7 */ /* 0x0022a400080011ff */
[----:B--2---:R-:W-:Y:S05]  /*cab0*/  @!P0 NANOSLEEP.SYNCS 0x989680 ;  /* 0x009896800000895d */ /* 0x004fea0003900000 */
[----:B------:R-:W2:Y:S02]  /*cac0*/  @!P0 SYNCS.PHASECHK.TRANS64 P0, [R0+URZ+0x10], R3 ;  /* 0x00001003000085a7 */ /* 0x000ea400080010ff */
[----:B--2---:R-:W-:Y:S05]  /*cad0*/  @!P0 BRA `(.L_x_188) ;  /* 0xfffffffc00f08947 */ /* 0x004fea000383ffff */
[----:B------:R-:W-:Y:S05]  /*cae0*/  BRA `(.L_x_26) ;  /* 0xffffff5000507947 */ /* 0x000fea000383ffff */
.L_x_36:
[----:B-1----:R-:W-:-:S07]  /*caf0*/  MOV R0, UR7 ;  /* 0x0000000700007c02 */ /* 0x002fce0008000f00 */
.L_x_189:
[----:B-1----:R1:W2:Y:S02]  /*cb00*/  SYNCS.PHASECHK.TRANS64.TRYWAIT P0, [R0+URZ+0x10], R3 ;  /* 0x00001003000075a7 */ /* 0x0022a400080011ff */
[----:B--2---:R-:W-:Y:S05]  /*cb10*/  @!P0 NANOSLEEP.SYNCS 0x989680 ;  /* 0x009896800000895d */ /* 0x004fea0003900000 */
[----:B------:R-:W2:Y:S02]  /*cb20*/  @!P0 SYNCS.PHASECHK.TRANS64 P0, [R0+URZ+0x10], R3 ;  /* 0x00001003000085a7 */ /* 0x000ea400080010ff */
[----:B--2---:R-:W-:Y:S05]  /*cb30*/  @!P0 BRA `(.L_x_189) ;  /* 0xfffffffc00f08947 */ /* 0x004fea000383ffff */
[----:B------:R-:W-:Y:S05]  /*cb40*/  BRA `(.L_x_35) ;  /* 0xffffff5400ac7947 */ /* 0x000fea000383ffff */
.L_x_43:
[----:B-1----:R1:W4:Y:S02]  /*cb50*/  SYNCS.PHASECHK.TRANS64.TRYWAIT P0, [R3+URZ+0x70], R0 ;  /* 0x00007000030075a7 */ /* 0x00232400080011ff */
[----:B----4-:R-:W-:Y:S05]  /*cb60*/  @!P0 NANOSLEEP.SYNCS 0x989680 ;  /* 0x009896800000895d */ /* 0x010fea0003900000 */
[----:B------:R-:W4:Y:S02]  /*cb70*/  @!P0 SYNCS.PHASECHK.TRANS64 P0, [R3+URZ+0x70], R0 ;  /* 0x00007000030085a7 */ /* 0x000f2400080010ff */
[----:B----4-:R-:W-:Y:S05]  /*cb80*/  @!P0 BRA `(.L_x_43) ;  /* 0xfffffffc00f08947 */ /* 0x010fea000383ffff */
[----:B------:R-:W-:Y:S05]  /*cb90*/  BRA `(.L_x_190) ;  /* 0xffffff5800e87947 */ /* 0x000fea000383ffff */
.L_x_47:
[----:B------:R-:W-:-:S07]  /*cba0*/  MOV R0, UR4 ;  /* 0x0000000400007c02 */ /* 0x000fce0008000f00 */
.L_x_191:
[----:B-1----:R1:W2:Y:S02]  /*cbb0*/  SYNCS.PHASECHK.TRANS64.TRYWAIT P0, [R0+URZ], R2 ;  /* 0x00000002000075a7 */ /* 0x0022a400080011ff */
[----:B--2---:R-:W-:Y:S05]  /*cbc0*/  @!P0 NANOSLEEP.SYNCS 0x989680 ;  /* 0x009896800000895d */ /* 0x004fea0003900000 */
[----:B------:R-:W2:Y:S02]  /*cbd0*/  @!P0 SYNCS.PHASECHK.TRANS64 P0, [R0+URZ], R2 ;  /* 0x00000002000085a7 */ /* 0x000ea400080010ff */
[----:B--2---:R-:W-:Y:S05]  /*cbe0*/  @!P0 BRA `(.L_x_191) ;  /* 0xfffffffc00f08947 */ /* 0x004fea000383ffff */
[----:B------:R-:W-:Y:S05]  /*cbf0*/  BRA `(.L_x_192) ;  /* 0xffffff6000947947 */ /* 0x000fea000383ffff */
.L_x_50:
[----:B-1----:R1:W2:Y:S02]  /*cc00*/  SYNCS.PHASECHK.TRANS64.TRYWAIT P0, [R0+URZ+0xd0], R8 ;  /* 0x0000d008000075a7 */ /* 0x0022a400080011ff */
[----:B--2---:R-:W-:Y:S05]  /*cc10*/  @!P0 NANOSLEEP.SYNCS 0x989680 ;  /* 0x009896800000895d */ /* 0x004fea0003900000 */
[----:B------:R-:W2:Y:S02]  /*cc20*/  @!P0 SYNCS.PHASECHK.TRANS64 P0, [R0+URZ+0xd0], R8 ;  /* 0x0000d008000085a7 */ /* 0x000ea400080010ff */
[----:B--2---:R-:W-:Y:S05]  /*cc30*/  @!P0 BRA `(.L_x_50) ;  /* 0xfffffffc00f08947 */ /* 0x004fea000383ffff */
[----:B------:R-:W-:Y:S05]  /*cc40*/  BRA `(.L_x_193) ;  /* 0xffffff6000f47947 */ /* 0x000fea000383ffff */
.L_x_51:
[----:B------:R-:W-:-:S07]  /*cc50*/  MOV R0, UR4 ;  /* 0x0000000400007c02 */ /* 0x000fce0008000f00 */
.L_x_194:
[----:B-1----:R1:W2:Y:S02]  /*cc60*/  SYNCS.PHASECHK.TRANS64.TRYWAIT P0, [R0+URZ+0x80], R9 ;  /* 0x00008009000075a7 */ /* 0x0022a400080011ff */
[----:B--2---:R-:W-:Y:S05]  /*cc70*/  @!P0 NANOSLEEP.SYNCS 0x989680 ;  /* 0x009896800000895d */ /* 0x004fea0003900000 */
[----:B------:R-:W2:Y:S02]  /*cc80*/  @!P0 SYNCS.PHASECHK.TRANS64 P0, [R0+URZ+0x80], R9 ;  /* 0x00008009000085a7 */ /* 0x000ea400080010ff */
[----:B--2---:R-:W-:Y:S05]  /*cc90*/  @!P0 BRA `(.L_x_194) ;  /* 0xfffffffc00f08947 */ /* 0x004fea000383ffff */
[----:B------:R-:W-:Y:S05]  /*cca0*/  BRA `(.L_x_195) ;  /* 0xffffff6400047947 */ /* 0x000fea000383ffff */
.L_x_52:
[----:B-1----:R1:W2:Y:S02]  /*ccb0*/  SYNCS.PHASECHK.TRANS64.TRYWAIT P1, [R0+URZ+0x70], R8 ;  /* 0x00007008000075a7 */ /* 0x0022a400080211ff */
[----:B--2---:R-:W-:Y:S05]  /*ccc0*/  @!P1 NANOSLEEP.SYNCS 0x989680 ;  /* 0x009896800000995d */ /* 0x004fea0003900000 */
[----:B------:R-:W2:Y:S02]  /*ccd0*/  @!P1 SYNCS.PHASECHK.TRANS64 P1, [R0+URZ+0x70], R8 ;  /* 0x00007008000095a7 */ /* 0x000ea400080210ff */
[----:B--2---:R-:W-:Y:S05]  /*cce0*/  @!P1 BRA `(.L_x_52) ;  /* 0xfffffffc00f09947 */ /* 0x004fea000383ffff */
[----:B------:R-:W-:Y:S05]  /*ccf0*/  BRA `(.L_x_196) ;  /* 0xffffff6400347947 */ /* 0x000fea000383ffff */
.L_x_55:
[----:B------:R-:W-:-:S07]  /*cd00*/  MOV R0, UR4 ;  /* 0x0000000400007c02 */ /* 0x000fce0008000f00 */
.L_x_197:
[----:B-1----:R1:W2:Y:S02]  /*cd10*/  SYNCS.PHASECHK.TRANS64.TRYWAIT P0, [R0+URZ+0x80], R2 ;  /* 0x00008002000075a7 */ /* 0x0022a400080011ff */
[----:B--2---:R-:W-:Y:S05]  /*cd20*/  @!P0 NANOSLEEP.SYNCS 0x989680 ;  /* 0x009896800000895d */ /* 0x004fea0003900000 */
[----:B------:R-:W2:Y:S02]  /*cd30*/  @!P0 SYNCS.PHASECHK.TRANS64 P0, [R0+URZ+0x80], R2 ;  /* 0x00008002000085a7 */ /* 0x000ea400080010ff */
[----:B--2---:R-:W-:Y:S05]  /*cd40*/  @!P0 BRA `(.L_x_197) ;  /* 0xfffffffc00f08947 */ /* 0x004fea000383ffff */
[----:B------:R-:W-:Y:S05]  /*cd50*/  BRA `(.L_x_54) ;  /* 0xffffff6400887947 */ /* 0x000fea000383ffff */
.L_x_64:
[----:B-1----:R-:W-:-:S04]  /*cd60*/  MOV R7, UR5 ;  /* 0x0000000500077c02 */ /* 0x002fc80008000f00 */
[----:B------:R1:W2:Y:S03]  /*cd70*/  SYNCS.PHASECHK.TRANS64.TRYWAIT P0, [R7+URZ+0x8], R8 ;  /* 0x00000808070075a7 */ /* 0x0002a600080011ff */
[----:B--2---:R-:W-:Y:S05]  /*cd80*/  @!P0 NANOSLEEP.SYNCS 0x989680 ;  /* 0x009896800000895d */ /* 0x004fea0003900000 */
[----:B------:R-:W2:Y:S02]  /*cd90*/  @!P0 SYNCS.PHASECHK.TRANS64 P0, [R7+URZ+0x8], R8 ;  /* 0x00000808070085a7 */ /* 0x000ea400080010ff */
[----:B--2---:R-:W-:Y:S05]  /*cda0*/  @!P0 BRA `(.L_x_64) ;  /* 0xfffffffc00ec8947 */ /* 0x004fea000383ffff */
[----:B------:R-:W-:Y:S05]  /*cdb0*/  BRA `(.L_x_63) ;  /* 0xffffff6800447947 */ /* 0x000fea000383ffff */
.L_x_66:
[----:B------:R-:W-:Y:S01]  /*cdc0*/  BSSY B0, `(.L_x_198) ;  /* 0x0000006000007945 */ /* 0x000fe20003800000 */
[----:B------:R-:W-:-:S07]  /*cdd0*/  MOV R15, 0xffffffff ;  /* 0xffffffff000f7802 */ /* 0x000fce0000000f00 */
[----:B-1---5:R-:W-:Y:S05]  /*cde0*/  WARPSYNC.COLLECTIVE R15, `(.L_x_199) ;  /* 0x000000000f0c7348 */ /* 0x022fea0003c00000 */
[----:B------:R-:W-:Y:S02]  /*cdf0*/  ELECT P6, UR79, PT ;  /* 0x00000000004f782f */ /* 0x000fe400038c0000 */
[----:B------:R-:W-:Y:S01]  /*ce00*/  MOV R14, UR79 ;  /* 0x0000004f000e7c02 */ /* 0x000fe20008000f00 */
[----:B-1---5:R-:W-:Y:S10]  /*ce10*/  ENDCOLLECTIVE ;  /* 0x000000000000791b */ /* 0x022ff40003800000 */
.L_x_199:
[----:B------:R-:W-:Y:S05]  /*ce20*/  BSYNC B0 ;  /* 0x0000000000007941 */ /* 0x000fea0003800000 */
.L_x_198:
[----:B------:R-:W-:Y:S01]  /*ce30*/  PLOP3.LUT P0, PT, P6, PT, PT, 0x80, 0x8 ;  /* 0x000000000008781c */ /* 0x000fe2000370f070 */
[----:B------:R-:W-:-:S12]  /*ce40*/  BRA `(.L_x_200) ;  /* 0xffffff6800747947 */ /* 0x000fd8000383ffff */
.L_x_68:
[----:B-1----:R-:W-:-:S04]  /*ce50*/  MOV R5, UR5 ;  /* 0x0000000500057c02 */ /* 0x002fc80008000f00 */
[----:B------:R1:W2:Y:S03]  /*ce60*/  SYNCS.PHASECHK.TRANS64.TRYWAIT P0, [R5+URZ+0x8], R6 ;  /* 0x00000806050075a7 */ /* 0x0002a600080011ff */
[----:B--2---:R-:W-:Y:S05]  /*ce70*/  @!P0 NANOSLEEP.SYNCS 0x989680 ;  /* 0x009896800000895d */ /* 0x004fea0003900000 */
[----:B------:R-:W2:Y:S02]  /*ce80*/  @!P0 SYNCS.PHASECHK.TRANS64 P0, [R5+URZ+0x8], R6 ;  /* 0x00000806050085a7 */ /* 0x000ea400080010ff */
[----:B--2---:R-:W-:Y:S05]  /*ce90*/  @!P0 BRA `(.L_x_68) ;  /* 0xfffffffc00ec8947 */ /* 0x004fea000383ffff */
[----:B------:R-:W-:Y:S05]  /*cea0*/  BRA `(.L_x_67) ;  /* 0xffffff6800787947 */ /* 0x000fea000383ffff */
.L_x_69:
[----:B-1----:R1:W2:Y:S02]  /*ceb0*/  SYNCS.PHASECHK.TRANS64.TRYWAIT P0, [R3+URZ+0x70], R4 ;  /* 0x00007004030075a7 */ /* 0x0022a400080011ff */
[----:B--2---:R-:W-:Y:S05]  /*cec0*/  @!P0 NANOSLEEP.SYNCS 0x989680 ;  /* 0x009896800000895d */ /* 0x004fea0003900000 */
[----:B------:R-:W2:Y:S02]  /*ced0*/  @!P0 SYNCS.PHASECHK.TRANS64 P0, [R3+URZ+0x70], R4 ;  /* 0x00007004030085a7 */ /* 0x000ea400080010ff */
[----:B--2---:R-:W-:Y:S05]  /*cee0*/  @!P0 BRA `(.L_x_69) ;  /* 0xfffffffc00f08947 */ /* 0x004fea000383ffff */
[----:B------:R-:W-:Y:S05]  /*cef0*/  BRA `(.L_x_201) ;  /* 0xffffff6c00887947 */ /* 0x000fea000383ffff */
.L_x_71:
[----:B------:R-:W-:-:S13]  /*cf00*/  R2UR UR4, R4 ;  /* 0x00000000040472ca */ /* 0x000fda00000e0000 */
[----:B------:R-:W-:-:S07]  /*cf10*/  MOV R3, UR4 ;  /* 0x0000000400037c02 */ /* 0x000fce0008000f00 */
.L_x_202:
[----:B-1----:R1:W2:Y:S02]  /*cf20*/  SYNCS.PHASECHK.TRANS64.TRYWAIT P0, [R3+URZ+0xb0], R5 ;  /* 0x0000b005030075a7 */ /* 0x0022a400080011ff */
[----:B--2---:R-:W-:Y:S05]  /*cf30*/  @!P0 NANOSLEEP.SYNCS 0x989680 ;  /* 0x009896800000895d */ /* 0x004fea0003900000 */
[----:B------:R-:W2:Y:S02]  /*cf40*/  @!P0 SYNCS.PHASECHK.TRANS64 P0, [R3+URZ+0xb0], R5 ;  /* 0x0000b005030085a7 */ /* 0x000ea400080010ff */
[----:B--2---:R-:W-:Y:S05]  /*cf50*/  @!P0 BRA `(.L_x_202) ;  /* 0xfffffffc00f08947 */ /* 0x004fea000383ffff */
[----:B------:R-:W-:Y:S05]  /*cf60*/  BRA `(.L_x_203) ;  /* 0xffffff6c00dc7947 */ /* 0x000fea000383ffff */
.L_x_74:
[----:B------:R-:W-:Y:S07]  /*cf70*/  MOV R3, UR5 ;  /* 0x0000000500037c02 */ /* 0x000fee0008000f00 */
.L_x_204:
[----:B-1----:R1:W2:Y:S02]  /*cf80*/  SYNCS.PHASECHK.TRANS64.TRYWAIT P0, [R3+URZ], R5 ;  /* 0x00000005030075a7 */ /* 0x0022a400080011ff */
[----:B--2---:R-:W-:Y:S05]  /*cf90*/  @!P0 NANOSLEEP.SYNCS 0x989680 ;  /* 0x009896800000895d */ /* 0x004fea0003900000 */
[----:B------:R-:W2:Y:S02]  /*cfa0*/  @!P0 SYNCS.PHASECHK.TRANS64 P0, [R3+URZ], R5 ;  /* 0x00000005030085a7 */ /* 0x000ea400080010ff */
[----:B--2---:R-:W-:Y:S05]  /*cfb0*/  @!P0 BRA `(.L_x_204) ;  /* 0xfffffffc00f08947 */ /* 0x004fea000383ffff */
[----:B------:R-:W-:Y:S05]  /*cfc0*/  BRA `(.L_x_73) ;  /* 0xffffff6c00f47947 */ /* 0x000fea000383ffff */
.L_x_78:
[----:B-1----:R-:W-:-:S07]  /*cfd0*/  MOV R2, UR4 ;  /* 0x0000000400027c02 */ /* 0x002fce0008000f00 */
.L_x_205:
[----:B-1----:R1:W2:Y:S02]  /*cfe0*/  SYNCS.PHASECHK.TRANS64.TRYWAIT P0, [R2+URZ], R3 ;  /* 0x00000003020075a7 */ /* 0x0022a400080011ff */
[----:B--2---:R-:W-:Y:S05]  /*cff0*/  @!P0 NANOSLEEP.SYNCS 0x989680 ;  /* 0x009896800000895d */ /* 0x004fea0003900000 */
[----:B------:R-:W2:Y:S02]  /*d000*/  @!P0 SYNCS.PHASECHK.TRANS64 P0, [R2+URZ], R3 ;  /* 0x00000003020085a7 */ /* 0x000ea400080010ff */
[----:B--2---:R-:W-:Y:S05]  /*d010*/  @!P0 BRA `(.L_x_205) ;  /* 0xfffffffc00f08947 */ /* 0x004fea000383ffff */
[----:B------:R-:W-:Y:S05]  /*d020*/  BRA `(.L_x_206) ;  /* 0xffffff78000c7947 */ /* 0x000fea000383ffff */
.L_x_79:
[----:B------:R-:W-:-:S07]  /*d030*/  MOV R2, UR5 ;  /* 0x0000000500027c02 */ /* 0x000fce0008000f00 */
.L_x_207:
[----:B-1----:R1:W2:Y:S02]  /*d040*/  SYNCS.PHASECHK.TRANS64.TRYWAIT P0, [R2+URZ], R4 ;  /* 0x00000004020075a7 */ /* 0x0022a400080011ff */
[----:B--2---:R-:W-:Y:S05]  /*d050*/  @!P0 NANOSLEEP.SYNCS 0x989680 ;  /* 0x009896800000895d */ /* 0x004fea0003900000 */
[----:B------:R-:W2:Y:S02]  /*d060*/  @!P0 SYNCS.PHASECHK.TRANS64 P0, [R2+URZ], R4 ;  /* 0x00000004020085a7 */ /* 0x000ea400080010ff */
[----:B--2---:R-:W-:Y:S05]  /*d070*/  @!P0 BRA `(.L_x_207) ;  /* 0xfffffffc00f08947 */ /* 0x004fea000383ffff */
[----:B------:R-:W-:Y:S05]  /*d080*/  BRA `(.L_x_208) ;  /* 0xffffff78001c7947 */ /* 0x000fea000383ffff */
.L_x_80:
[----:B------:R-:W-:-:S07]  /*d090*/  MOV R2, UR5 ;  /* 0x0000000500027c02 */ /* 0x000fce0008000f00 */
.L_x_209:
[----:B-1----:R1:W2:Y:S02]  /*d0a0*/  SYNCS.PHASECHK.TRANS64.TRYWAIT P0, [R2+URZ], R4 ;  /* 0x00000004020075a7 */ /* 0x0022a400080011ff */
[----:B--2---:R-:W-:Y:S05]  /*d0b0*/  @!P0 NANOSLEEP.SYNCS 0x989680 ;  /* 0x009896800000895d */ /* 0x004fea0003900000 */
[----:B------:R-:W2:Y:S02]  /*d0c0*/  @!P0 SYNCS.PHASECHK.TRANS64 P0, [R2+URZ], R4 ;  /* 0x00000004020085a7 */ /* 0x000ea400080010ff */
[----:B--2---:R-:W-:Y:S05]  /*d0d0*/  @!P0 BRA `(.L_x_209) ;  /* 0xfffffffc00f08947 */ /* 0x004fea000383ffff */
[----:B------:R-:W-:Y:S05]  /*d0e0*/  BRA `(.L_x_210) ;  /* 0xffffff7800287947 */ /* 0x000fea000383ffff */
.L_x_83:
[----:B------:R-:W-:-:S07]  /*d0f0*/  MOV R2, UR62 ;  /* 0x0000003e00027c02 */ /* 0x000fce0008000f00 */
.L_x_211:
[----:B-1----:R1:W2:Y:S02]  /*d100*/  SYNCS.PHASECHK.TRANS64.TRYWAIT P1, [R2+URZ+0xf0], R3 ;  /* 0x0000f003020075a7 */ /* 0x0022a400080211ff */
[----:B--2---:R-:W-:Y:S05]  /*d110*/  @!P1 NANOSLEEP.SYNCS 0x989680 ;  /* 0x009896800000995d */ /* 0x004fea0003900000 */
[----:B------:R-:W2:Y:S02]  /*d120*/  @!P1 SYNCS.PHASECHK.TRANS64 P1, [R2+URZ+0xf0], R3 ;  /* 0x0000f003020095a7 */ /* 0x000ea400080210ff */
[----:B--2---:R-:W-:Y:S05]  /*d130*/  @!P1 BRA `(.L_x_211) ;  /* 0xfffffffc00f09947 */ /* 0x004fea000383ffff */
[----:B------:R-:W-:Y:S05]  /*d140*/  BRA `(.L_x_212) ;  /* 0xffffff7800787947 */ /* 0x000fea000383ffff */
.L_x_88:
[----:B--2---:R2:W3:Y:S02]  /*d150*/  SYNCS.PHASECHK.TRANS64.TRYWAIT P0, [R12+URZ+0x70], R0 ;  /* 0x000070000c0075a7 */ /* 0x0044e400080011ff */
[----:B---3--:R-:W-:Y:S05]  /*d160*/  @!P0 NANOSLEEP.SYNCS 0x989680 ;  /* 0x009896800000895d */ /* 0x008fea0003900000 */
[----:B------:R-:W3:Y:S02]  /*d170*/  @!P0 SYNCS.PHASECHK.TRANS64 P0, [R12+URZ+0x70], R0 ;  /* 0x000070000c0085a7 */ /* 0x000ee400080010ff */
[----:B---3--:R-:W-:Y:S05]  /*d180*/  @!P0 BRA `(.L_x_88) ;  /* 0xfffffffc00f08947 */ /* 0x008fea000383ffff */
[----:B------:R-:W-:Y:S05]  /*d190*/  BRA `(.L_x_213) ;  /* 0xffffff7c00a07947 */ /* 0x000fea000383ffff */
.L_x_91:
[----:B-1----:R-:W-:Y:S07]  /*d1a0*/  MOV R0, UR21 ;  /* 0x0000001500007c02 */ /* 0x002fee0008000f00 */
.L_x_214:
[----:B-1----:R1:W2:Y:S02]  /*d1b0*/  SYNCS.PHASECHK.TRANS64.TRYWAIT P2, [R0+URZ+0x68], R6 ;  /* 0x00006806000075a7 */ /* 0x0022a400080411ff */
[----:B--2---:R-:W-:Y:S05]  /*d1c0*/  @!P2 NANOSLEEP.SYNCS 0x989680 ;  /* 0x009896800000a95d */ /* 0x004fea0003900000 */
[----:B------:R-:W2:Y:S02]  /*d1d0*/  @!P2 SYNCS.PHASECHK.TRANS64 P2, [R0+URZ+0x68], R6 ;  /* 0x000068060000a5a7 */ /* 0x000ea400080410ff */
[----:B--2---:R-:W-:Y:S05]  /*d1e0*/  @!P2 BRA `(.L_x_214) ;  /* 0xfffffffc00f0a947 */ /* 0x004fea000383ffff */
[----:B------:R-:W-:Y:S05]  /*d1f0*/  BRA `(.L_x_90) ;  /* 0xffffff84000c7947 */ /* 0x000fea000383ffff */
.L_x_94:
[----:B------:R-:W-:Y:S07]  /*d200*/  MOV R0, UR21 ;  /* 0x0000001500007c02 */ /* 0x000fee0008000f00 */
.L_x_215:
[----:B-1----:R1:W2:Y:S02]  /*d210*/  SYNCS.PHASECHK.TRANS64.TRYWAIT P0, [R0+URZ+0x40], R10 ;  /* 0x0000400a000075a7 */ /* 0x0022a400080011ff */
[----:B--2---:R-:W-:Y:S05]  /*d220*/  @!P0 NANOSLEEP.SYNCS 0x989680 ;  /* 0x009896800000895d */ /* 0x004fea0003900000 */
[----:B------:R-:W2:Y:S02]  /*d230*/  @!P0 SYNCS.PHASECHK.TRANS64 P0, [R0+URZ+0x40], R10 ;  /* 0x0000400a000085a7 */ /* 0x000ea400080010ff */
[----:B--2---:R-:W-:Y:S05]  /*d240*/  @!P0 BRA `(.L_x_215) ;  /* 0xfffffffc00f08947 */ /* 0x004fea000383ffff */
[----:B------:R-:W-:Y:S05]  /*d250*/  BRA `(.L_x_216) ;  /* 0xffffff8400687947 */ /* 0x000fea000383ffff */
.L_x_95:
[----:B------:R-:W-:Y:S07]  /*d260*/  MOV R0, UR21 ;  /* 0x0000001500007c02 */ /* 0x000fee0008000f00 */
.L_x_217:
[----:B-1----:R1:W2:Y:S02]  /*d270*/  SYNCS.PHASECHK.TRANS64.TRYWAIT P0, [R0+URZ+0x48], R10 ;  /* 0x0000480a000075a7 */ /* 0x0022a400080011ff */
[----:B--2---:R-:W-:Y:S05]  /*d280*/  @!P0 NANOSLEEP.SYNCS 0x989680 ;  /* 0x009896800000895d */ /* 0x004fea0003900000 */
[----:B------:R-:W2:Y:S02]  /*d290*/  @!P0 SYNCS.PHASECHK.TRANS64 P0, [R0+URZ+0x48], R10 ;  /* 0x0000480a000085a7 */ /* 0x000ea400080010ff */
[----:B--2---:R-:W-:Y:S05]  /*d2a0*/  @!P0 BRA `(.L_x_217) ;  /* 0xfffffffc00f08947 */ /* 0x004fea000383ffff */
[----:B------:R-:W-:Y:S05]  /*d2b0*/  BRA `(.L_x_218) ;  /* 0xffffff8400c07947 */ /* 0x000fea000383ffff */
.L_x_96:
[----:B------:R-:W-:Y:S07]  /*d2c0*/  MOV R0, UR21 ;  /* 0x0000001500007c02 */ /* 0x000fee0008000f00 */
.L_x_219:
[----:B-1----:R1:W2:Y:S02]  /*d2d0*/  SYNCS.PHASECHK.TRANS64.TRYWAIT P0, [R0+URZ+0x50], R10 ;  /* 0x0000500a000075a7 */ /* 0x0022a400080011ff */
[----:B--2---:R-:W-:Y:S05]  /*d2e0*/  @!P0 NANOSLEEP.SYNCS 0x989680 ;  /* 0x009896800000895d */ /* 0x004fea0003900000 */
[----:B------:R-:W2:Y:S02]  /*d2f0*/  @!P0 SYNCS.PHASECHK.TRANS64 P0, [R0+URZ+0x50], R10 ;  /* 0x0000500a000085a7 */ /* 0x000ea400080010ff */
[----:B--2---:R-:W-:Y:S05]  /*d300*/  @!P0 BRA `(.L_x_219) ;  /* 0xfffffffc00f08947 */ /* 0x004fea000383ffff */
[----:B------:R-:W-:Y:S05]  /*d310*/  BRA `(.L_x_220) ;  /* 0xffffff8800207947 */ /* 0x000fea000383ffff */
.L_x_97:
[----:B------:R-:W-:Y:S07]  /*d320*/  MOV R0, UR21 ;  /* 0x0000001500007c02 */ /* 0x000fee0008000f00 */
.L_x_221:
[----:B-1----:R1:W2:Y:S02]  /*d330*/  SYNCS.PHASECHK.TRANS64.TRYWAIT P0, [R0+URZ+0x58], R10 ;  /* 0x0000580a000075a7 */ /* 0x0022a400080011ff */
[----:B--2---:R-:W-:Y:S05]  /*d340*/  @!P0 NANOSLEEP.SYNCS 0x989680 ;  /* 0x009896800000895d */ /* 0x004fea0003900000 */
[----:B------:R-:W2:Y:S02]  /*d350*/  @!P0 SYNCS.PHASECHK.TRANS64 P0, [R0+URZ+0x58], R10 ;  /* 0x0000580a000085a7 */ /* 0x000ea400080010ff */
[----:B--2---:R-:W-:Y:S05]  /*d360*/  @!P0 BRA `(.L_x_221) ;  /* 0xfffffffc00f08947 */ /* 0x004fea000383ffff */
[----:B------:R-:W-:Y:S05]  /*d370*/  BRA `(.L_x_222) ;  /* 0xffffff8800807947 */ /* 0x000fea000383ffff */
.L_x_98:
[----:B------:R-:W-:Y:S07]  /*d380*/  MOV R0, UR21 ;  /* 0x0000001500007c02 */ /* 0x000fee0008000f00 */
.L_x_223:
[----:B-1----:R1:W2:Y:S02]  /*d390*/  SYNCS.PHASECHK.TRANS64.TRYWAIT P0, [R0+URZ+0x40], R9 ;  /* 0x00004009000075a7 */ /* 0x0022a400080011ff */
[----:B--2---:R-:W-:Y:S05]  /*d3a0*/  @!P0 NANOSLEEP.SYNCS 0x989680 ;  /* 0x009896800000895d */ /* 0x004fea0003900000 */
[----:B------:R-:W2:Y:S02]  /*d3b0*/  @!P0 SYNCS.PHASECHK.TRANS64 P0, [R0+URZ+0x40], R9 ;  /* 0x00004009000085a7 */ /* 0x000ea400080010ff */
[----:B--2---:R-:W-:Y:S05]  /*d3c0*/  @!P0 BRA `(.L_x_223) ;  /* 0xfffffffc00f08947 */ /* 0x004fea000383ffff */
[----:B------:R-:W-:Y:S05]  /*d3d0*/  BRA `(.L_x_224) ;  /* 0xffffff8800e47947 */ /* 0x000fea000383ffff */
.L_x_99:
[----:B------:R-:W-:Y:S07]  /*d3e0*/  MOV R0, UR21 ;  /* 0x0000001500007c02 */ /* 0x000fee0008000f00 */
.L_x_225:
[----:B-1----:R1:W2:Y:S02]  /*d3f0*/  SYNCS.PHASECHK.TRANS64.TRYWAIT P0, [R0+URZ+0x48], R9 ;  /* 0x00004809000075a7 */ /* 0x0022a400080011ff */
[----:B--2---:R-:W-:Y:S05]  /*d400*/  @!P0 NANOSLEEP.SYNCS 0x989680 ;  /* 0x009896800000895d */ /* 0x004fea0003900000 */
[----:B------:R-:W2:Y:S02]  /*d410*/  @!P0 SYNCS.PHASECHK.TRANS64 P0, [R0+URZ+0x48], R9 ;  /* 0x00004809000085a7 */ /* 0x000ea400080010ff */
[----:B--2---:R-:W-:Y:S05]  /*d420*/  @!P0 BRA `(.L_x_225) ;  /* 0xfffffffc00f08947 */ /* 0x004fea000383ffff */
[----:B------:R-:W-:Y:S05]  /*d430*/  BRA `(.L_x_226) ;  /* 0xffffff8c00447947 */ /* 0x000fea000383ffff */
.L_x_100:
[----:B------:R-:W-:Y:S07]  /*d440*/  MOV R0, UR21 ;  /* 0x0000001500007c02 */ /* 0x000fee0008000f00 */
.L_x_227:
[----:B-1----:R1:W2:Y:S02]  /*d450*/  SYNCS.PHASECHK.TRANS64.TRYWAIT P0, [R0+URZ+0x50], R9 ;  /* 0x00005009000075a7 */ /* 0x0022a400080011ff */
[----:B--2---:R-:W-:Y:S05]  /*d460*/  @!P0 NANOSLEEP.SYNCS 0x989680 ;  /* 0x009896800000895d */ /* 0x004fea0003900000 */
[----:B------:R-:W2:Y:S02]  /*d470*/  @!P0 SYNCS.PHASECHK.TRANS64 P0, [R0+URZ+0x50], R9 ;  /* 0x00005009000085a7 */ /* 0x000ea400080010ff */
[----:B--2---:R-:W-:Y:S05]  /*d480*/  @!P0 BRA `(.L_x_227) ;  /* 0xfffffffc00f08947 */ /* 0x004fea000383ffff */
[----:B------:R-:W-:Y:S05]  /*d490*/  BRA `(.L_x_228) ;  /* 0xffffff8c00a47947 */ /* 0x000fea000383ffff */
.L_x_101:
[----:B------:R-:W-:Y:S07]  /*d4a0*/  MOV R0, UR21 ;  /* 0x0000001500007c02 */ /* 0x000fee0008000f00 */
.L_x_229:
[----:B-1----:R1:W2:Y:S02]  /*d4b0*/  SYNCS.PHASECHK.TRANS64.TRYWAIT P0, [R0+URZ+0x58], R9 ;  /* 0x00005809000075a7 */ /* 0x0022a400080011ff */
[----:B--2---:R-:W-:Y:S05]  /*d4c0*/  @!P0 NANOSLEEP.SYNCS 0x989680 ;  /* 0x009896800000895d */ /* 0x004fea0003900000 */
[----:B------:R-:W2:Y:S02]  /*d4d0*/  @!P0 SYNCS.PHASECHK.TRANS64 P0, [R0+URZ+0x58], R9 ;  /* 0x00005809000085a7 */ /* 0x000ea400080010ff */
[----:B--2---:R-:W-:Y:S05]  /*d4e0*/  @!P0 BRA `(.L_x_229) ;  /* 0xfffffffc00f08947 */ /* 0x004fea000383ffff */
[----:B------:R-:W-:Y:S05]  /*d4f0*/  BRA `(.L_x_230) ;  /* 0xffffff9000007947 */ /* 0x000fea000383ffff */
.L_x_103:
[----:B------:R-:W-:-:S07]  /*d500*/  MOV R0, UR21 ;  /* 0x0000001500007c02 */ /* 0x000fce0008000f00 */
.L_x_231:
[----:B-1----:R1:W3:Y:S02]  /*d510*/  SYNCS.PHASECHK.TRANS64.TRYWAIT P0, [R0+URZ+0x40], R10 ;  /* 0x0000400a000075a7 */ /* 0x0022e400080011ff */
[----:B---3--:R-:W-:Y:S05]  /*d520*/  @!P0 NANOSLEEP.SYNCS 0x989680 ;  /* 0x009896800000895d */ /* 0x008fea0003900000 */
[----:B------:R-:W3:Y:S02]  /*d530*/  @!P0 SYNCS.PHASECHK.TRANS64 P0, [R0+URZ+0x40], R10 ;  /* 0x0000400a000085a7 */ /* 0x000ee400080010ff */
[----:B---3--:R-:W-:Y:S05]  /*d540*/  @!P0 BRA `(.L_x_231) ;  /* 0xfffffffc00f08947 */ /* 0x008fea000383ffff */
[----:B------:R-:W-:Y:S05]  /*d550*/  BRA `(.L_x_232) ;  /* 0xffffff9000887947 */ /* 0x000fea000383ffff */
.L_x_104:
[----:B-1----:R-:W-:-:S07]  /*d560*/  MOV R0, UR21 ;  /* 0x0000001500007c02 */ /* 0x002fce0008000f00 */
.L_x_233:
[----:B-1----:R1:W3:Y:S02]  /*d570*/  SYNCS.PHASECHK.TRANS64.TRYWAIT P0, [R0+URZ+0x48], R10 ;  /* 0x0000480a000075a7 */ /* 0x0022e400080011ff */
[----:B---3--:R-:W-:Y:S05]  /*d580*/  @!P0 NANOSLEEP.SYNCS 0x989680 ;  /* 0x009896800000895d */ /* 0x008fea0003900000 */
[----:B------:R-:W3:Y:S02]  /*d590*/  @!P0 SYNCS.PHASECHK.TRANS64 P0, [R0+URZ+0x48], R10 ;  /* 0x0000480a000085a7 */ /* 0x000ee400080010ff */
[----:B---3--:R-:W-:Y:S05]  /*d5a0*/  @!P0 BRA `(.L_x_233) ;  /* 0xfffffffc00f08947 */ /* 0x008fea000383ffff */
[----:B------:R-:W-:Y:S05]  /*d5b0*/  BRA `(.L_x_234) ;  /* 0xffffff9000787947 */ /* 0x000fea000383ffff */
.L_x_105:
[----:B------:R-:W-:-:S07]  /*d5c0*/  MOV R2, UR21 ;  /* 0x0000001500027c02 */ /* 0x000fce0008000f00 */
.L_x_235:
[----:B-1----:R1:W3:Y:S02]  /*d5d0*/  SYNCS.PHASECHK.TRANS64.TRYWAIT P0, [R2+URZ+0x50], R10 ;  /* 0x0000500a020075a7 */ /* 0x0022e400080011ff */
[----:B---3--:R-:W-:Y:S05]  /*d5e0*/  @!P0 NANOSLEEP.SYNCS 0x989680 ;  /* 0x009896800000895d */ /* 0x008fea0003900000 */
[----:B------:R-:W3:Y:S02]  /*d5f0*/  @!P0 SYNCS.PHASECHK.TRANS64 P0, [R2+URZ+0x50], R10 ;  /* 0x0000500a020085a7 */ /* 0x000ee400080010ff */
[----:B---3--:R-:W-:Y:S05]  /*d600*/  @!P0 BRA `(.L_x_235) ;  /* 0xfffffffc00f08947 */ /* 0x008fea000383ffff */
[----:B------:R-:W-:Y:S05]  /*d610*/  BRA `(.L_x_236) ;  /* 0xffffff90006c7947 */ /* 0x000fea000383ffff */
.L_x_107:
[----:B-1----:R1:W2:Y:S02]  /*d620*/  SYNCS.PHASECHK.TRANS64.TRYWAIT P0, [R3+URZ+0x70], R0 ;  /* 0x00007000030075a7 */ /* 0x0022a400080011ff */
[----:B--2---:R-:W-:Y:S05]  /*d630*/  @!P0 NANOSLEEP.SYNCS 0x989680 ;  /* 0x009896800000895d */ /* 0x004fea0003900000 */
[----:B------:R-:W2:Y:S02]  /*d640*/  @!P0 SYNCS.PHASECHK.TRANS64 P0, [R3+URZ+0x70], R0 ;  /* 0x00007000030085a7 */ /* 0x000ea400080010ff */
[----:B--2---:R-:W-:Y:S05]  /*d650*/  @!P0 BRA `(.L_x_107) ;  /* 0xfffffffc00f08947 */ /* 0x004fea000383ffff */
[----:B------:R-:W-:Y:S05]  /*d660*/  BRA `(.L_x_237) ;  /* 0xffffff9400447947 */ /* 0x000fea000383ffff */
.L_x_118:
[----:B-1----:R-:W-:Y:S04]  /*d670*/  MOV R2, UR43 ;  /* 0x0000002b00027c02 */ /* 0x002fe80008000f00 */
[----:B------:R1:W2:Y:S03]  /*d680*/  SYNCS.PHASECHK.TRANS64.TRYWAIT P1, [R2+URZ+0x20], R3 ;  /* 0x00002003020075a7 */ /* 0x0002a600080211ff */
[----:B--2---:R-:W-:Y:S05]  /*d690*/  @!P1 NANOSLEEP.SYNCS 0x989680 ;  /* 0x009896800000995d */ /* 0x004fea0003900000 */
[----:B------:R-:W2:Y:S02]  /*d6a0*/  @!P1 SYNCS.PHASECHK.TRANS64 P1, [R2+URZ+0x20], R3 ;  /* 0x00002003020095a7 */ /* 0x000ea400080210ff */
[----:B--2---:R-:W-:Y:S05]  /*d6b0*/  @!P1 BRA `(.L_x_118) ;  /* 0xfffffffc00ec9947 */ /* 0x004fea000383ffff */
[----:B------:R-:W-:Y:S05]  /*d6c0*/  BRA `(.L_x_117) ;  /* 0xffffffa000b07947 */ /* 0x000fea000383ffff */
.L_x_120:
[----:B-1----:R1:W4:Y:S02]  /*d6d0*/  SYNCS.PHASECHK.TRANS64.TRYWAIT P0, [R71+URZ+0x90], R0 ;  /* 0x00009000470075a7 */ /* 0x00232400080011ff */
[----:B----4-:R-:W-:Y:S05]  /*d6e0*/  @!P0 NANOSLEEP.SYNCS 0x989680 ;  /* 0x009896800000895d */ /* 0x010fea0003900000 */
[----:B------:R-:W4:Y:S02]  /*d6f0*/  @!P0 SYNCS.PHASECHK.TRANS64 P0, [R71+URZ+0x90], R0 ;  /* 0x00009000470085a7 */ /* 0x000f2400080010ff */
[----:B----4-:R-:W-:Y:S05]  /*d700*/  @!P0 BRA `(.L_x_120) ;  /* 0xfffffffc00f08947 */ /* 0x010fea000383ffff */
[----:B------:R-:W-:Y:S05]  /*d710*/  BRA `(.L_x_119) ;  /* 0xffffffa000d87947 */ /* 0x000fea000383ffff */
.L_x_129:
[----:B-1----:R1:W3:Y:S02]  /*d720*/  SYNCS.PHASECHK.TRANS64.TRYWAIT P0, [R2+URZ+0x20], R0 ;  /* 0x00002000020075a7 */ /* 0x0022e400080011ff */
[----:B---3--:R-:W-:Y:S05]  /*d730*/  @!P0 NANOSLEEP.SYNCS 0x989680 ;  /* 0x009896800000895d */ /* 0x008fea0003900000 */
[----:B------:R-:W3:Y:S02]  /*d740*/  @!P0 SYNCS.PHASECHK.TRANS64 P0, [R2+URZ+0x20], R0 ;  /* 0x00002000020085a7 */ /* 0x000ee400080010ff */
[----:B---3--:R-:W-:Y:S05]  /*d750*/  @!P0 BRA `(.L_x_129) ;  /* 0xfffffffc00f08947 */ /* 0x008fea000383ffff */
[----:B------:R-:W-:Y:S05]  /*d760*/  BRA `(.L_x_128) ;  /* 0xffffffac00047947 */ /* 0x000fea000383ffff */
.L_x_137:
[----:B-1----:R1:W3:Y:S02]  /*d770*/  SYNCS.PHASECHK.TRANS64.TRYWAIT P0, [R0+URZ+0x20], R6 ;  /* 0x00002006000075a7 */ /* 0x0022e400080011ff */
[----:B---3--:R-:W-:Y:S05]  /*d780*/  @!P0 NANOSLEEP.SYNCS 0x989680 ;  /* 0x009896800000895d */ /* 0x008fea0003900000 */
[----:B------:R-:W3:Y:S02]  /*d790*/  @!P0 SYNCS.PHASECHK.TRANS64 P0, [R0+URZ+0x20], R6 ;  /* 0x00002006000085a7 */ /* 0x000ee400080010ff */
[----:B---3--:R-:W-:Y:S05]  /*d7a0*/  @!P0 BRA `(.L_x_137) ;  /* 0xfffffffc00f08947 */ /* 0x008fea000383ffff */
[----:B------:R-:W-:Y:S05]  /*d7b0*/  BRA `(.L_x_136) ;  /* 0xffffffb400587947 */ /* 0x000fea000383ffff */
.L_x_145:
[----:B-1----:R1:W3:Y:S02]  /*d7c0*/  SYNCS.PHASECHK.TRANS64.TRYWAIT P0, [R0+URZ+0x20], R6 ;  /* 0x00002006000075a7 */ /* 0x0022e400080011ff */
[----:B---3--:R-:W-:Y:S05]  /*d7d0*/  @!P0 NANOSLEEP.SYNCS 0x989680 ;  /* 0x009896800000895d */ /* 0x008fea0003900000 */
[----:B------:R-:W3:Y:S02]  /*d7e0*/  @!P0 SYNCS.PHASECHK.TRANS64 P0, [R0+URZ+0x20], R6 ;  /* 0x00002006000085a7 */ /* 0x000ee400080010ff */
[----:B---3--:R-:W-:Y:S05]  /*d7f0*/  @!P0 BRA `(.L_x_145) ;  /* 0xfffffffc00f08947 */ /* 0x008fea000383ffff */
[----:B------:R-:W-:Y:S05]  /*d800*/  BRA `(.L_x_144) ;  /* 0xffffffbc00b07947 */ /* 0x000fea000383ffff */
.L_x_153:
[----:B-1----:R1:W3:Y:S02]  /*d810*/  SYNCS.PHASECHK.TRANS64.TRYWAIT P0, [R0+URZ+0x20], R6 ;  /* 0x00002006000075a7 */ /* 0x0022e400080011ff */
[----:B---3--:R-:W-:Y:S05]  /*d820*/  @!P0 NANOSLEEP.SYNCS 0x989680 ;  /* 0x009896800000895d */ /* 0x008fea0003900000 */
[----:B------:R-:W3:Y:S02]  /*d830*/  @!P0 SYNCS.PHASECHK.TRANS64 P0, [R0+URZ+0x20], R6 ;  /* 0x00002006000085a7 */ /* 0x000ee400080010ff */
[----:B---3--:R-:W-:Y:S05]  /*d840*/  @!P0 BRA `(.L_x_153) ;  /* 0xfffffffc00f08947 */ /* 0x008fea000383ffff */
[----:B------:R-:W-:Y:S05]  /*d850*/  BRA `(.L_x_152) ;  /* 0xffffffc800147947 */ /* 0x000fea000383ffff */
.L_x_161:
[----:B-1----:R1:W2:Y:S02]  /*d860*/  SYNCS.PHASECHK.TRANS64.TRYWAIT P0, [R0+URZ+0x20], R6 ;  /* 0x00002006000075a7 */ /* 0x0022a400080011ff */
[----:B--2---:R-:W-:Y:S05]  /*d870*/  @!P0 NANOSLEEP.SYNCS 0x989680 ;  /* 0x009896800000895d */ /* 0x004fea0003900000 */
[----:B------:R-:W2:Y:S02]  /*d880*/  @!P0 SYNCS.PHASECHK.TRANS64 P0, [R0+URZ+0x20], R6 ;  /* 0x00002006000085a7 */ /* 0x000ea400080010ff */
[----:B--2---:R-:W-:Y:S05]  /*d890*/  @!P0 BRA `(.L_x_161) ;  /* 0xfffffffc00f08947 */ /* 0x004fea000383ffff */
[----:B------:R-:W-:Y:S05]  /*d8a0*/  BRA `(.L_x_160) ;  /* 0xffffffd000847947 */ /* 0x000fea000383ffff */
.L_x_169:
[----:B-1----:R1:W2:Y:S02]  /*d8b0*/  SYNCS.PHASECHK.TRANS64.TRYWAIT P0, [R0+URZ+0x20], R6 ;  /* 0x00002006000075a7 */ /* 0x0022a400080011ff */
[----:B--2---:R-:W-:Y:S05]  /*d8c0*/  @!P0 NANOSLEEP.SYNCS 0x989680 ;  /* 0x009896800000895d */ /* 0x004fea0003900000 */
[----:B------:R-:W2:Y:S02]  /*d8d0*/  @!P0 SYNCS.PHASECHK.TRANS64 P0, [R0+URZ+0x20], R6 ;  /* 0x00002006000085a7 */ /* 0x000ea400080010ff */
[----:B--2---:R-:W-:Y:S05]  /*d8e0*/  @!P0 BRA `(.L_x_169) ;  /* 0xfffffffc00f08947 */ /* 0x004fea000383ffff */
[----:B------:R-:W-:Y:S05]  /*d8f0*/  BRA `(.L_x_168) ;  /* 0xffffffd800ec7947 */ /* 0x000fea000383ffff */
.L_x_177:
[----:B-1----:R1:W2:Y:S02]  /*d900*/  SYNCS.PHASECHK.TRANS64.TRYWAIT P0, [R0+URZ+0x20], R74 ;  /* 0x0000204a000075a7 */ /* 0x0022a400080011ff */
[----:B--2---:R-:W-:Y:S05]  /*d910*/  @!P0 NANOSLEEP.SYNCS 0x989680 ;  /* 0x009896800000895d */ /* 0x004fea0003900000 */
[----:B------:R-:W2:Y:S02]  /*d920*/  @!P0 SYNCS.PHASECHK.TRANS64 P0, [R0+URZ+0x20], R74 ;  /* 0x0000204a000085a7 */ /* 0x000ea400080010ff */
[----:B--2---:R-:W-:Y:S05]  /*d930*/  @!P0 BRA `(.L_x_177) ;  /* 0xfffffffc00f08947 */ /* 0x004fea000383ffff */
[----:B------:R-:W-:Y:S05]  /*d940*/  BRA `(.L_x_176) ;  /* 0xffffffe400547947 */ /* 0x000fea000383ffff */
        .weak           $__internal_0_$__cuda_sm10x_tcgen05_guardrail_trap_col_being_dealloced_not_returned_by_alloc
        .type           $__internal_0_$__cuda_sm10x_tcgen05_guardrail_trap_col_being_dealloced_not_returned_by_alloc,@function
        .size           $__internal_0_$__cuda_sm10x_tcgen05_guardrail_trap_col_being_dealloced_not_returned_by_alloc,($__internal_1_$__cuda_sm10x_tcgen05_guardrail_trap_phase_invalid_during_alloc - $__internal_0_$__cuda_sm10x_tcgen05_guardrail_trap_col_being_dealloced_not_returned_by_alloc)
$__internal_0_$__cuda_sm10x_tcgen05_guardrail_trap_col_being_dealloced_not_returned_by_alloc:
[----:B------:R-:W-:Y:S05]  /*d950*/  BPT.TRAP 0x1 ;  /* 0x000000040000795c */ /* 0x000fea0000300000 */
[----:B------:R-:W-:-:S04]  /*d960*/  HFMA2 R3, -RZ, RZ, 0, 0 ;  /* 0x00000000ff037431 */ /* 0x000fc800000001ff */
[----:B------:R-:W-:Y:S05]  /*d970*/  RET.REL.NODEC R2 `(_ZN7cutlass13device_kernelINS_4gemm6kernel13GemmUniversalIN4cute5tupleIJiiiiEEENS1_10collective13CollectiveMmaINS1_35MainloopSm100TmaUmmaWarpSpecializedILi2ELi2ELi4ENS5_IJNS4_1CILi2EEESB_NSA_ILi1EEEEEEEENS5_IJNSA_ILi128EEENSA_ILi256EEESF_EEENS_10tfloat32_tENS5_IJlSC_lEEESI_SJ_NS4_8TiledMMAINS4_8MMA_AtomIJNS4_23SM100_MMA_TF32_2x1SM_SSISI_SI_fLi128ELi256ELNS4_4UMMA5MajorE0ELSO_0ELNSN_7ScaleInE0ELSP_0EEEEEENS4_6LayoutINS5_IJSC_SC_SC_EEENS5_IJNSA_ILi0EEESU_SU_EEEEENS5_IJNS4_10UnderscoreESX_SX_EEEEENS4_28SM100_TMA_2SM_LOAD_MULTICASTENS4_14ComposedLayoutINS4_7SwizzleILi3ELi4ELi3EEENS4_18smem_ptr_flag_bitsILi32EEENSS_INS5_IJNSA_ILi8EEENSA_ILi32EEEEEENS5_IJS17_SC_EEEEEEEvNS4_8identityENS4_18SM100_TMA_2SM_LOADES1B_vS1C_EENS_8epilogue10collective18CollectiveEpilogueINS1F_23Sm100TmaWarpSpecializedILi4ELi2ELi16ELb1ELb0EEEJNS5_IJNSA_ILi64EEESG_SF_EEENS5_IJNSS_IS1K_SC_EENSS_INS5_IJNSA_ILi16EEESB_EEENS5_IJSC_SF_EEEEEEEESI_SJ_SI_SJ_NS1F_6fusion15FusionCallbacksIS1J_NS1S_17LinearCombinationISI_fSI_fLNS_15FloatRoundStyleE2EEES1L_S1R_JEEENS4_5SM1004TMEM4LOAD26SM100_TMEM_LOAD_32dp32b16xENS4_13SM90_TMA_LOADENS11_INS12_ILi2ELi4ELi3EEES15_NSS_INS5_IJS16_S1N_EEENS5_IJS1N_SC_EEEEEEENS4_39AutoVectorizingCopyWithAssumedAlignmentILi128EEENS4_14SM90_TMA_STOREES27_S29_S29_EEEvvEEEEvNT_6ParamsE) ;  /* 0xffffff2402a07950 */ /* 0x000fea0003c3ffff */
        .weak           $__internal_1_$__cuda_sm10x_tcgen05_guardrail_trap_phase_invalid_during_alloc
        .type           $__internal_1_$__cuda_sm10x_tcgen05_guardrail_trap_phase_invalid_during_alloc,@function
        .size           $__internal_1_$__cuda_sm10x_tcgen05_guardrail_trap_phase_invalid_during_alloc,($__internal_2_$__cuda_sm10x_tcgen05_guardrail_trap_unallocated_columns_being_dealloced - $__internal_1_$__cuda_sm10x_tcgen05_guardrail_trap_phase_invalid_during_alloc)
$__internal_1_$__cuda_sm10x_tcgen05_guardrail_trap_phase_invalid_during_alloc:
[----:B------:R-:W-:Y:S05]  /*d980*/  BPT.TRAP 0x1 ;  /* 0x000000040000795c */ /* 0x000fea0000300000 */
[----:B------:R-:W-:-:S04]  /*d990*/  MOV R7, 0x0 ;  /* 0x0000000000077802 */ /* 0x000fc80000000f00 */
[----:B------:R-:W-:Y:S05]  /*d9a0*/  RET.REL.NODEC R6 `(_ZN7cutlass13device_kernelINS_4gemm6kernel13GemmUniversalIN4cute5tupleIJiiiiEEENS1_10collective13CollectiveMmaINS1_35MainloopSm100TmaUmmaWarpSpecializedILi2ELi2ELi4ENS5_IJNS4_1CILi2EEESB_NSA_ILi1EEEEEEEENS5_IJNSA_ILi128EEENSA_ILi256EEESF_EEENS_10tfloat32_tENS5_IJlSC_lEEESI_SJ_NS4_8TiledMMAINS4_8MMA_AtomIJNS4_23SM100_MMA_TF32_2x1SM_SSISI_SI_fLi128ELi256ELNS4_4UMMA5MajorE0ELSO_0ELNSN_7ScaleInE0ELSP_0EEEEEENS4_6LayoutINS5_IJSC_SC_SC_EEENS5_IJNSA_ILi0EEESU_SU_EEEEENS5_IJNS4_10UnderscoreESX_SX_EEEEENS4_28SM100_TMA_2SM_LOAD_MULTICASTENS4_14ComposedLayoutINS4_7SwizzleILi3ELi4ELi3EEENS4_18smem_ptr_flag_bitsILi32EEENSS_INS5_IJNSA_ILi8EEENSA_ILi32EEEEEENS5_IJS17_SC_EEEEEEEvNS4_8identityENS4_18SM100_TMA_2SM_LOADES1B_vS1C_EENS_8epilogue10collective18CollectiveEpilogueINS1F_23Sm100TmaWarpSpecializedILi4ELi2ELi16ELb1ELb0EEEJNS5_IJNSA_ILi64EEESG_SF_EEENS5_IJNSS_IS1K_SC_EENSS_INS5_IJNSA_ILi16EEESB_EEENS5_IJSC_SF_EEEEEEEESI_SJ_SI_SJ_NS1F_6fusion15FusionCallbacksIS1J_NS1S_17LinearCombinationISI_fSI_fLNS_15FloatRoundStyleE2EEES1L_S1R_JEEENS4_5SM1004TMEM4LOAD26SM100_TMEM_LOAD_32dp32b16xENS4_13SM90_TMA_LOADENS11_INS12_ILi2ELi4ELi3EEES15_NSS_INS5_IJS16_S1N_EEENS5_IJS1N_SC_EEEEEEENS4_39AutoVectorizingCopyWithAssumedAlignmentILi128EEENS4_14SM90_TMA_STOREES27_S29_S29_EEEvvEEEEvNT_6ParamsE) ;  /* 0xffffff2406947950 */ /* 0x000fea0003c3ffff */
        .weak           $__internal_2_$__cuda_sm10x_tcgen05_guardrail_trap_unallocated_columns_being_dealloced
        .type           $__internal_2_$__cuda_sm10x_tcgen05_guardrail_trap_unallocated_columns_being_dealloced,@function
        .size           $__internal_2_$__cuda_sm10x_tcgen05_guardrail_trap_unallocated_columns_being_dealloced,(.L_x_239 - $__internal_2_$__cuda_sm10x_tcgen05_guardrail_trap_unallocated_columns_being_dealloced)
$__internal_2_$__cuda_sm10x_tcgen05_guardrail_trap_unallocated_columns_being_dealloced:
[----:B------:R-:W-:Y:S05]  /*d9b0*/  BPT.TRAP 0x1 ;  /* 0x000000040000795c */ /* 0x000fea0000300000 */
[----:B------:R-:W-:-:S04]  /*d9c0*/  HFMA2 R3, -RZ, RZ, 0, 0 ;  /* 0x00000000ff037431 */ /* 0x000fc800000001ff */
[----:B------:R-:W-:Y:S05]  /*d9d0*/  RET.REL.NODEC R2 `(_ZN7cutlass13device_kernelINS_4gemm6kernel13GemmUniversalIN4cute5tupleIJiiiiEEENS1_10collective13CollectiveMmaINS1_35MainloopSm100TmaUmmaWarpSpecializedILi2ELi2ELi4ENS5_IJNS4_1CILi2EEESB_NSA_ILi1EEEEEEEENS5_IJNSA_ILi128EEENSA_ILi256EEESF_EEENS_10tfloat32_tENS5_IJlSC_lEEESI_SJ_NS4_8TiledMMAINS4_8MMA_AtomIJNS4_23SM100_MMA_TF32_2x1SM_SSISI_SI_fLi128ELi256ELNS4_4UMMA5MajorE0ELSO_0ELNSN_7ScaleInE0ELSP_0EEEEEENS4_6LayoutINS5_IJSC_SC_SC_EEENS5_IJNSA_ILi0EEESU_SU_EEEEENS5_IJNS4_10UnderscoreESX_SX_EEEEENS4_28SM100_TMA_2SM_LOAD_MULTICASTENS4_14ComposedLayoutINS4_7SwizzleILi3ELi4ELi3EEENS4_18smem_ptr_flag_bitsILi32EEENSS_INS5_IJNSA_ILi8EEENSA_ILi32EEEEEENS5_IJS17_SC_EEEEEEEvNS4_8identityENS4_18SM100_TMA_2SM_LOADES1B_vS1C_EENS_8epilogue10collective18CollectiveEpilogueINS1F_23Sm100TmaWarpSpecializedILi4ELi2ELi16ELb1ELb0EEEJNS5_IJNSA_ILi64EEESG_SF_EEENS5_IJNSS_IS1K_SC_EENSS_INS5_IJNSA_ILi16EEESB_EEENS5_IJSC_SF_EEEEEEEESI_SJ_SI_SJ_NS1F_6fusion15FusionCallbacksIS1J_NS1S_17LinearCombinationISI_fSI_fLNS_15FloatRoundStyleE2EEES1L_S1R_JEEENS4_5SM1004TMEM4LOAD26SM100_TMEM_LOAD_32dp32b16xENS4_13SM90_TMA_LOADENS11_INS12_ILi2ELi4ELi3EEES15_NSS_INS5_IJS16_S1N_EEENS5_IJS1N_SC_EEEEEEENS4_39AutoVectorizingCopyWithAssumedAlignmentILi128EEENS4_14SM90_TMA_STOREES27_S29_S29_EEEvvEEEEvNT_6ParamsE) ;  /* 0xffffff2402887950 */ /* 0x000fea0003c3ffff */
.L_x_238:
[----:B------:R-:W-:-:S00]  /*d9e0*/  BRA `(.L_x_238) ;  /* 0xfffffffc00fc7947 */ /* 0x000fc0000383ffff */
[----:B------:R-:W-:-:S00]  /*d9f0*/  NOP ;  /* 0x0000000000007918 */ /* 0x000fc00000000000 */
        /* <DEDUP_REMOVED lines=8> */
.L_x_239:


//--------------------- .nv.global.init           --------------------------
	.section	.nv.global.init,"aw",@progbits
.nv.global.init:
	.type		$str$27,@object
	.size		$str$27,($str$28 - $str$27)
$str$27:
        /*0000*/ 	.byte	0x28, 0x61, 0x64, 0x64, 0x72, 0x65, 0x73, 0x73, 0x20, 0x26, 0x20, 0x6d, 0x61, 0x73, 0x6b, 0x29
        /*0010*/ 	.byte	0x20, 0x3d, 0x3d, 0x20, 0x30, 0x00
	.type		$str$28,@object
	.size		$str$28,($str$26 - $str$28)
$str$28:
        /*0016*/ 	.byte	0x2f, 0x74, 0x6d, 0x70, 0x2f, 0x63, 0x75, 0x74, 0x6c, 0x61, 0x73, 0x73, 0x5f, 0x73, 0x77, 0x65
        /*0026*/ 	.byte	0x65, 0x70, 0x5f, 0x73, 0x72, 0x63, 0x2f, 0x69, 0x6e, 0x63, 0x6c, 0x75, 0x64, 0x65, 0x2f, 0x63
        /*0036*/ 	.byte	0x75, 0x74, 0x65, 0x2f, 0x70, 0x6f, 0x69, 0x6e, 0x74, 0x65, 0x72, 0x5f, 0x66, 0x6c, 0x61, 0x67
        /*0046*/ 	.byte	0x67, 0x65, 0x64, 0x2e, 0x68, 0x70, 0x70, 0x00
	.type		$str$26,@object
	.size		$str$26,($str$25 - $str$26)
$str$26:
        /*004e*/ 	.byte	0x2f, 0x74, 0x6d, 0x70, 0x2f, 0x63, 0x75, 0x74, 0x6c, 0x61, 0x73, 0x73, 0x5f, 0x73, 0x77, 0x65
        /*005e*/ 	.byte	0x65, 0x70, 0x5f, 0x73, 0x72, 0x63, 0x2f, 0x69, 0x6e, 0x63, 0x6c, 0x75, 0x64, 0x65, 0x2f, 0x63
        /*006e*/ 	.byte	0x75, 0x74, 0x65, 0x2f, 0x61, 0x74, 0x6f, 0x6d, 0x2f, 0x63, 0x6f, 0x70, 0x79, 0x5f, 0x74, 0x72
        /*007e*/ 	.byte	0x61, 0x69, 0x74, 0x73, 0x5f, 0x73, 0x6d, 0x31, 0x30, 0x30, 0x2e, 0x68, 0x70, 0x70, 0x00
	.type		$str$25,@object
	.size		$str$25,(__unnamed_1 - $str$25)
$str$25:
        /*008d*/ 	.byte	0x28, 0x28, 0x75, 0x69, 0x6e, 0x74, 0x33, 0x32, 0x5f, 0x74, 0x28, 0x74, 0x68, 0x72, 0x65, 0x61
        /*009d*/ 	.byte	0x64, 0x49, 0x64, 0x78, 0x2e, 0x78, 0x29, 0x20, 0x2f, 0x20, 0x33, 0x32, 0x29, 0x20, 0x25, 0x20
        /*00ad*/ 	.byte	0x34, 0x29, 0x20, 0x3d, 0x3d, 0x20, 0x28, 0x28, 0x28, 0x74, 0x6d, 0x65, 0x6d, 0x5f, 0x61, 0x64
        /*00bd*/ 	.byte	0x64, 0x72, 0x20, 0x3e, 0x3e, 0x20, 0x31, 0x36, 0x29, 0x20, 0x2f, 0x20, 0x33, 0x32, 0x29, 0x20
        /*00cd*/ 	.byte	0x25, 0x20, 0x34, 0x29, 0x00
	.type		__unnamed_1,@object
	.size		__unnamed_1,(__unnamed_2 - __unnamed_1)
__unnamed_1:
        /*00d2*/ 	.byte	0x61, 0x75, 0x74, 0x6f, 0x20, 0x63, 0x75, 0x74, 0x65, 0x3a, 0x3a, 0x61, 0x73, 0x5f, 0x70, 0x6f
        /* <DEDUP_REMOVED lines=24> */
        /*0262*/ 	.byte	0x43, 0x3c, 0x32, 0x30, 0x34, 0x38, 0x3e, 0x3e, 0x3e, 0x3e, 0x5d, 0x00
	.type		__unnamed_2,@object
	.size		__unnamed_2,(.L_2 - __unnamed_2)
__unnamed_2:
        /* <DEDUP_REMOVED lines=42> */
        /*050e*/ 	.byte	0x3e, 0x5d, 0x00
.L_2:


//--------------------- .nv.shared._ZN7cutlass13device_kernelINS_4gemm6kernel13GemmUniversalIN4cute5tupleIJiiiiEEENS1_10collective13CollectiveMmaINS1_35MainloopSm100TmaUmmaWarpSpecializedILi2ELi2ELi4ENS5_IJNS4_1CILi2EEESB_NSA_ILi1EEEEEEEENS5_IJNSA_ILi128EEENSA_ILi256EEESF_EEENS_10tfloat32_tENS5_IJlSC_lEEESI_SJ_NS4_8TiledMMAINS4_8MMA_AtomIJNS4_23SM100_MMA_TF32_2x1SM_SSISI_SI_fLi128ELi256ELNS4_4UMMA5MajorE0ELSO_0ELNSN_7ScaleInE0ELSP_0EEEEEENS4_6LayoutINS5_IJSC_SC_SC_EEENS5_IJNSA_ILi0EEESU_SU_EEEEENS5_IJNS4_10UnderscoreESX_SX_EEEEENS4_28SM100_TMA_2SM_LOAD_MULTICASTENS4_14ComposedLayoutINS4_7SwizzleILi3ELi4ELi3EEENS4_18smem_ptr_flag_bitsILi32EEENSS_INS5_IJNSA_ILi8EEENSA_ILi32EEEEEENS5_IJS17_SC_EEEEEEEvNS4_8identityENS4_18SM100_TMA_2SM_LOADES1B_vS1C_EENS_8epilogue10collective18CollectiveEpilogueINS1F_23Sm100TmaWarpSpecializedILi4ELi2ELi16ELb1ELb0EEEJNS5_IJNSA_ILi64EEESG_SF_EEENS5_IJNSS_IS1K_SC_EENSS_INS5_IJNSA_ILi16EEESB_EEENS5_IJSC_SF_EEEEEEEESI_SJ_SI_SJ_NS1F_6fusion15FusionCallbacksIS1J_NS1S_17LinearCombinationISI_fSI_fLNS_15FloatRoundStyleE2EEES1L_S1R_JEEENS4_5SM1004TMEM4LOAD26SM100_TMEM_LOAD_32dp32b16xENS4_13SM90_TMA_LOADENS11_INS12_ILi2ELi4ELi3EEES15_NSS_INS5_IJS16_S1N_EEENS5_IJS1N_SC_EEEEEEENS4_39AutoVectorizingCopyWithAssumedAlignmentILi128EEENS4_14SM90_TMA_STOREES27_S29_S29_EEEvvEEEEvNT_6ParamsE --------------------------
	.section	.nv.shared._ZN7cutlass13device_kernelINS_4gemm6kernel13GemmUniversalIN4cute5tupleIJiiiiEEENS1_10collective13CollectiveMmaINS1_35MainloopSm100TmaUmmaWarpSpecializedILi2ELi2ELi4ENS5_IJNS4_1CILi2EEESB_NSA_ILi1EEEEEEEENS5_IJNSA_ILi128EEENSA_ILi256EEESF_EEENS_10tfloat32_tENS5_IJlSC_lEEESI_SJ_NS4_8TiledMMAINS4_8MMA_AtomIJNS4_23SM100_MMA_TF32_2x1SM_SSISI_SI_fLi128ELi256ELNS4_4UMMA5MajorE0ELSO_0ELNSN_7ScaleInE0ELSP_0EEEEEENS4_6LayoutINS5_IJSC_SC_SC_EEENS5_IJNSA_ILi0EEESU_SU_EEEEENS5_IJNS4_10UnderscoreESX_SX_EEEEENS4_28SM100_TMA_2SM_LOAD_MULTICASTENS4_14ComposedLayoutINS4_7SwizzleILi3ELi4ELi3EEENS4_18smem_ptr_flag_bitsILi32EEENSS_INS5_IJNSA_ILi8EEENSA_ILi32EEEEEENS5_IJS17_SC_EEEEEEEvNS4_8identityENS4_18SM100_TMA_2SM_LOADES1B_vS1C_EENS_8epilogue10collective18CollectiveEpilogueINS1F_23Sm100TmaWarpSpecializedILi4ELi2ELi16ELb1ELb0EEEJNS5_IJNSA_ILi64EEESG_SF_EEENS5_IJNSS_IS1K_SC_EENSS_INS5_IJNSA_ILi16EEESB_EEENS5_IJSC_SF_EEEEEEEESI_SJ_SI_SJ_NS1F_6fusion15FusionCallbacksIS1J_NS1S_17LinearCombinationISI_fSI_fLNS_15FloatRoundStyleE2EEES1L_S1R_JEEENS4_5SM1004TMEM4LOAD26SM100_TMEM_LOAD_32dp32b16xENS4_13SM90_TMA_LOADENS11_INS12_ILi2ELi4ELi3EEES15_NSS_INS5_IJS16_S1N_EEENS5_IJS1N_SC_EEEEEEENS4_39AutoVectorizingCopyWithAssumedAlignmentILi128EEENS4_14SM90_TMA_STOREES27_S29_S29_EEEvvEEEEvNT_6ParamsE,"aw",@nobits
	.sectionflags	@""
	.align	16
	.zero		1024


//--------------------- .nv.shared.reserved.0     --------------------------
	.section	.nv.shared.reserved.0,"aw",@nobits
	.weak		__nv_reservedSMEM_offset_0_alias
	.size		__nv_reservedSMEM_offset_0_alias, 0, 64
	.other		__nv_reservedSMEM_offset_0_alias,@"STO_CUDA_RESERVED_SHARED STV_DEFAULT"
__nv_reservedSMEM_offset_0_alias:
	.zero		0
.nv.shared.reserved.0:
	.zero		64
	.weak		__nv_reservedSMEM_tcgen05_partition
	.type		__nv_reservedSMEM_tcgen05_partition,@object
	.size		__nv_reservedSMEM_tcgen05_partition,(.L_0 - __nv_reservedSMEM_tcgen05_partition)
__nv_reservedSMEM_tcgen05_partition:
	.zero		32
.L_0:


//--------------------- .nv.global                --------------------------
	.section	.nv.global,"aw",@nobits
.nv.global:
	.type		_ZN40_INTERNAL_99927dfa_4_k_cu_370e18b3_379294cute1_E,@object
	.size		_ZN40_INTERNAL_99927dfa_4_k_cu_370e18b3_379294cute1_E,(_ZN40_INTERNAL_99927dfa_4_k_cu_370e18b3_379294cuda3std3__45__cpo6cbeginE - _ZN40_INTERNAL_99927dfa_4_k_cu_370e18b3_379294cute1_E)
_ZN40_INTERNAL_99927dfa_4_k_cu_370e18b3_379294cute1_E:
	.zero		1
	.type		_ZN40_INTERNAL_99927dfa_4_k_cu_370e18b3_379294cuda3std3__45__cpo6cbeginE,@object
	.size		_ZN40_INTERNAL_99927dfa_4_k_cu_370e18b3_379294cuda3std3__45__cpo6cbeginE,(_ZN40_INTERNAL_99927dfa_4_k_cu_370e18b3_379294cuda3std3__48in_placeE - _ZN40_INTERNAL_99927dfa_4_k_cu_370e18b3_379294cuda3std3__45__cpo6cbeginE)
_ZN40_INTERNAL_99927dfa_4_k_cu_370e18b3_379294cuda3std3__45__cpo6cbeginE:
	.zero		1
	.type		_ZN40_INTERNAL_99927dfa_4_k_cu_370e18b3_379294cuda3std3__48in_placeE,@object
	.size		_ZN40_INTERNAL_99927dfa_4_k_cu_370e18b3_379294cuda3std3__48in_placeE,(_ZN40_INTERNAL_99927dfa_4_k_cu_370e18b3_379294cuda3std6ranges3__45__cpo9iter_moveE - _ZN40_INTERNAL_99927dfa_4_k_cu_370e18b3_379294cuda3std3__48in_placeE)
_ZN40_INTERNAL_99927dfa_4_k_cu_370e18b3_379294cuda3std3__48in_placeE:
	.zero		1
	.type		_ZN40_INTERNAL_99927dfa_4_k_cu_370e18b3_379294cuda3std6ranges3__45__cpo9iter_moveE,@object
	.size		_ZN40_INTERNAL_99927dfa_4_k_cu_370e18b3_379294cuda3std6ranges3__45__cpo9iter_moveE,(_ZN40_INTERNAL_99927dfa_4_k_cu_370e18b3_379294cuda3std3__45__cpo5beginE - _ZN40_INTERNAL_99927dfa_4_k_cu_370e18b3_379294cuda3std6ranges3__45__cpo9iter_moveE)
_ZN40_INTERNAL_99927dfa_4_k_cu_370e18b3_379294cuda3std6ranges3__45__cpo9iter_moveE:
	.zero		1
	.type		_ZN40_INTERNAL_99927dfa_4_k_cu_370e18b3_379294cuda3std3__45__cpo5beginE,@object
	.size		_ZN40_INTERNAL_99927dfa_4_k_cu_370e18b3_379294cuda3std3__45__cpo5beginE,(_ZN40_INTERNAL_99927dfa_4_k_cu_370e18b3_379294cuda3std3__442_GLOBAL__N__99927dfa_4_k_cu_370e18b3_379296ignoreE - _ZN40_INTERNAL_99927dfa_4_k_cu_370e18b3_379294cuda3std3__45__cpo5beginE)
_ZN40_INTERNAL_99927dfa_4_k_cu_370e18b3_379294cuda3std3__45__cpo5beginE:
	.zero		1
	.type		_ZN40_INTERNAL_99927dfa_4_k_cu_370e18b3_379294cuda3std3__442_GLOBAL__N__99927dfa_4_k_cu_370e18b3_379296ignoreE,@object
	.size		_ZN40_INTERNAL_99927dfa_4_k_cu_370e18b3_379294cuda3std3__442_GLOBAL__N__99927dfa_4_k_cu_370e18b3_379296ignoreE,(_ZN40_INTERNAL_99927dfa_4_k_cu_370e18b3_379294cute7productE - _ZN40_INTERNAL_99927dfa_4_k_cu_370e18b3_379294cuda3std3__442_GLOBAL__N__99927dfa_4_k_cu_370e18b3_379296ignoreE)
_ZN40_INTERNAL_99927dfa_4_k_cu_370e18b3_379294cuda3std3__442_GLOBAL__N__99927dfa_4_k_cu_370e18b3_379296ignoreE:
	.zero		1
	.type		_ZN40_INTERNAL_99927dfa_4_k_cu_370e18b3_379294cute7productE,@object
	.size		_ZN40_INTERNAL_99927dfa_4_k_cu_370e18b3_379294cute7productE,(_ZN40_INTERNAL_99927dfa_4_k_cu_370e18b3_379294cuda3std3__45__cpo3endE - _ZN40_INTERNAL_99927dfa_4_k_cu_370e18b3_379294cute7productE)
_ZN40_INTERNAL_99927dfa_4_k_cu_370e18b3_379294cute7productE:
	.zero		1
	.type		_ZN40_INTERNAL_99927dfa_4_k_cu_370e18b3_379294cuda3std3__45__cpo3endE,@object
	.size		_ZN40_INTERNAL_99927dfa_4_k_cu_370e18b3_379294cuda3std3__45__cpo3endE,(_ZN40_INTERNAL_99927dfa_4_k_cu_370e18b3_379294cuda3std3__419piecewise_constructE - _ZN40_INTERNAL_99927dfa_4_k_cu_370e18b3_379294cuda3std3__45__cpo3endE)
_ZN40_INTERNAL_99927dfa_4_k_cu_370e18b3_379294cuda3std3__45__cpo3endE:
	.zero		1
	.type		_ZN40_INTERNAL_99927dfa_4_k_cu_370e18b3_379294cuda3std3__419piecewise_constructE,@object
	.size		_ZN40_INTERNAL_99927dfa_4_k_cu_370e18b3_379294cuda3std3__419piecewise_constructE,(_ZN40_INTERNAL_99927dfa_4_k_cu_370e18b3_379294cuda3std3__45__cpo4cendE - _ZN40_INTERNAL_99927dfa_4_k_cu_370e18b3_379294cuda3std3__419piecewise_constructE)
_ZN40_INTERNAL_99927dfa_4_k_cu_370e18b3_379294cuda3std3__419piecewise_constructE:
	.zero		1
	.type		_ZN40_INTERNAL_99927dfa_4_k_cu_370e18b3_379294cuda3std3__45__cpo4cendE,@object
	.size		_ZN40_INTERNAL_99927dfa_4_k_cu_370e18b3_379294cuda3std3__45__cpo4cendE,(_ZN40_INTERNAL_99927dfa_4_k_cu_370e18b3_379294cuda3std6ranges3__45__cpo4swapE - _ZN40_INTERNAL_99927dfa_4_k_cu_370e18b3_379294cuda3std3__45__cpo4cendE)
_ZN40_INTERNAL_99927dfa_4_k_cu_370e18b3_379294cuda3std3__45__cpo4cendE:
	.zero		1
	.type		_ZN40_INTERNAL_99927dfa_4_k_cu_370e18b3_379294cuda3std6ranges3__45__cpo4swapE,@object
	.size		_ZN40_INTERNAL_99927dfa_4_k_cu_370e18b3_379294cuda3std6ranges3__45__cpo4swapE,(.L_10 - _ZN40_INTERNAL_99927dfa_4_k_cu_370e18b3_379294cuda3std6ranges3__45__cpo4swapE)
_ZN40_INTERNAL_99927dfa_4_k_cu_370e18b3_379294cuda3std6ranges3__45__cpo4swapE:
	.zero		1
.L_10:


//--------------------- .nv.constant0._ZN7cutlass13device_kernelINS_4gemm6kernel13GemmUniversalIN4cute5tupleIJiiiiEEENS1_10collective13CollectiveMmaINS1_35MainloopSm100TmaUmmaWarpSpecializedILi2ELi2ELi4ENS5_IJNS4_1CILi2EEESB_NSA_ILi1EEEEEEEENS5_IJNSA_ILi128EEENSA_ILi256EEESF_EEENS_10tfloat32_tENS5_IJlSC_lEEESI_SJ_NS4_8TiledMMAINS4_8MMA_AtomIJNS4_23SM100_MMA_TF32_2x1SM_SSISI_SI_fLi128ELi256ELNS4_4UMMA5MajorE0ELSO_0ELNSN_7ScaleInE0ELSP_0EEEEEENS4_6LayoutINS5_IJSC_SC_SC_EEENS5_IJNSA_ILi0EEESU_SU_EEEEENS5_IJNS4_10UnderscoreESX_SX_EEEEENS4_28SM100_TMA_2SM_LOAD_MULTICASTENS4_14ComposedLayoutINS4_7SwizzleILi3ELi4ELi3EEENS4_18smem_ptr_flag_bitsILi32EEENSS_INS5_IJNSA_ILi8EEENSA_ILi32EEEEEENS5_IJS17_SC_EEEEEEEvNS4_8identityENS4_18SM100_TMA_2SM_LOADES1B_vS1C_EENS_8epilogue10collective18CollectiveEpilogueINS1F_23Sm100TmaWarpSpecializedILi4ELi2ELi16ELb1ELb0EEEJNS5_IJNSA_ILi64EEESG_SF_EEENS5_IJNSS_IS1K_SC_EENSS_INS5_IJNSA_ILi16EEESB_EEENS5_IJSC_SF_EEEEEEEESI_SJ_SI_SJ_NS1F_6fusion15FusionCallbacksIS1J_NS1S_17LinearCombinationISI_fSI_fLNS_15FloatRoundStyleE2EEES1L_S1R_JEEENS4_5SM1004TMEM4LOAD26SM100_TMEM_LOAD_32dp32b16xENS4_13SM90_TMA_LOADENS11_INS12_ILi2ELi4ELi3EEES15_NSS_INS5_IJS16_S1N_EEENS5_IJS1N_SC_EEEEEEENS4_39AutoVectorizingCopyWithAssumedAlignmentILi128EEENS4_14SM90_TMA_STOREES27_S29_S29_EEEvvEEEEvNT_6ParamsE --------------------------
	.section	.nv.constant0._ZN7cutlass13device_kernelINS_4gemm6kernel13GemmUniversalIN4cute5tupleIJiiiiEEENS1_10collective13CollectiveMmaINS1_35MainloopSm100TmaUmmaWarpSpecializedILi2ELi2ELi4ENS5_IJNS4_1CILi2EEESB_NSA_ILi1EEEEEEEENS5_IJNSA_ILi128EEENSA_ILi256EEESF_EEENS_10tfloat32_tENS5_IJlSC_lEEESI_SJ_NS4_8TiledMMAINS4_8MMA_AtomIJNS4_23SM100_MMA_TF32_2x1SM_SSISI_SI_fLi128ELi256ELNS4_4UMMA5MajorE0ELSO_0ELNSN_7ScaleInE0ELSP_0EEEEEENS4_6LayoutINS5_IJSC_SC_SC_EEENS5_IJNSA_ILi0EEESU_SU_EEEEENS5_IJNS4_10UnderscoreESX_SX_EEEEENS4_28SM100_TMA_2SM_LOAD_MULTICASTENS4_14ComposedLayoutINS4_7SwizzleILi3ELi4ELi3EEENS4_18smem_ptr_flag_bitsILi32EEENSS_INS5_IJNSA_ILi8EEENSA_ILi32EEEEEENS5_IJS17_SC_EEEEEEEvNS4_8identityENS4_18SM100_TMA_2SM_LOADES1B_vS1C_EENS_8epilogue10collective18CollectiveEpilogueINS1F_23Sm100TmaWarpSpecializedILi4ELi2ELi16ELb1ELb0EEEJNS5_IJNSA_ILi64EEESG_SF_EEENS5_IJNSS_IS1K_SC_EENSS_INS5_IJNSA_ILi16EEESB_EEENS5_IJSC_SF_EEEEEEEESI_SJ_SI_SJ_NS1F_6fusion15FusionCallbacksIS1J_NS1S_17LinearCombinationISI_fSI_fLNS_15FloatRoundStyleE2EEES1L_S1R_JEEENS4_5SM1004TMEM4LOAD26SM100_TMEM_LOAD_32dp32b16xENS4_13SM90_TMA_LOADENS11_INS12_ILi2ELi4ELi3EEES15_NSS_INS5_IJS16_S1N_EEENS5_IJS1N_SC_EEEEEEENS4_39AutoVectorizingCopyWithAssumedAlignmentILi128EEENS4_14SM90_TMA_STOREES27_S29_S29_EEEvvEEEEvNT_6ParamsE,"a",@progbits
	.sectionflags	@""
	.align	4
.nv.constant0._ZN7cutlass13device_kernelINS_4gemm6kernel13GemmUniversalIN4cute5tupleIJiiiiEEENS1_10collective13CollectiveMmaINS1_35MainloopSm100TmaUmmaWarpSpecializedILi2ELi2ELi4ENS5_IJNS4_1CILi2EEESB_NSA_ILi1EEEEEEEENS5_IJNSA_ILi128EEENSA_ILi256EEESF_EEENS_10tfloat32_tENS5_IJlSC_lEEESI_SJ_NS4_8TiledMMAINS4_8MMA_AtomIJNS4_23SM100_MMA_TF32_2x1SM_SSISI_SI_fLi128ELi256ELNS4_4UMMA5MajorE0ELSO_0ELNSN_7ScaleInE0ELSP_0EEEEEENS4_6LayoutINS5_IJSC_SC_SC_EEENS5_IJNSA_ILi0EEESU_SU_EEEEENS5_IJNS4_10UnderscoreESX_SX_EEEEENS4_28SM100_TMA_2SM_LOAD_MULTICASTENS4_14ComposedLayoutINS4_7SwizzleILi3ELi4ELi3EEENS4_18smem_ptr_flag_bitsILi32EEENSS_INS5_IJNSA_ILi8EEENSA_ILi32EEEEEENS5_IJS17_SC_EEEEEEEvNS4_8identityENS4_18SM100_TMA_2SM_LOADES1B_vS1C_EENS_8epilogue10collective18CollectiveEpilogueINS1F_23Sm100TmaWarpSpecializedILi4ELi2ELi16ELb1ELb0EEEJNS5_IJNSA_ILi64EEESG_SF_EEENS5_IJNSS_IS1K_SC_EENSS_INS5_IJNSA_ILi16EEESB_EEENS5_IJSC_SF_EEEEEEEESI_SJ_SI_SJ_NS1F_6fusion15FusionCallbacksIS1J_NS1S_17LinearCombinationISI_fSI_fLNS_15FloatRoundStyleE2EEES1L_S1R_JEEENS4_5SM1004TMEM4LOAD26SM100_TMEM_LOAD_32dp32b16xENS4_13SM90_TMA_LOADENS11_INS12_ILi2ELi4ELi3EEES15_NSS_INS5_IJS16_S1N_EEENS5_IJS1N_SC_EEEEEEENS4_39AutoVectorizingCopyWithAssumedAlignmentILi128EEENS4_14SM90_TMA_STOREES27_S29_S29_EEEvvEEEEvNT_6ParamsE:
	.zero		2944


//--------------------- SYMBOLS --------------------------

	.type		.nv.reservedSmem.offset0,@object
	.size		.nv.reservedSmem.offset0,0x4
	.type		.nv.reservedSmem.cap,@object
	.size		.nv.reservedSmem.cap,0x4
	.type		__assertfail,@function
